// auto-generated by cutlass_sweep.gemm — config: {"arch": "sm_100", "cluster_m": 2, "cluster_n": 1, "dtype": "int8", "stages": 0, "tile_k": 32, "tile_m": 128, "tile_n": 256}
#include "cutlass/cutlass.h"
#include "cutlass/gemm/collective/collective_builder.hpp"
#include "cutlass/gemm/device/gemm_universal_adapter.h"
#include "cutlass/gemm/kernel/gemm_universal.hpp"
#include "cutlass/epilogue/collective/collective_builder.hpp"

using ElemA = int8_t;
using ElemB = int8_t;
using ElemCD = int8_t;
using Acc  = int32_t;
using TileShape    = cute::Shape<cute::_128, cute::_256, cute::_32>;
using ClusterShape = cute::Shape<cute::_2, cute::_1, cute::_1>;

using CollectiveEpilogue = typename cutlass::epilogue::collective::CollectiveBuilder<
    cutlass::arch::Sm100, cutlass::arch::OpClassTensorOp,
    TileShape, ClusterShape,
    cutlass::epilogue::collective::EpilogueTileAuto,
    Acc, Acc,
    ElemCD, cutlass::layout::RowMajor, 128 / cutlass::sizeof_bits<ElemCD>::value,
    ElemCD, cutlass::layout::RowMajor, 128 / cutlass::sizeof_bits<ElemCD>::value,
    cutlass::epilogue::collective::EpilogueScheduleAuto
  >::CollectiveOp;

using CollectiveMainloop = typename cutlass::gemm::collective::CollectiveBuilder<
    cutlass::arch::Sm100, cutlass::arch::OpClassTensorOp,
    ElemA, cutlass::layout::RowMajor, 128 / cutlass::sizeof_bits<ElemA>::value,
    ElemB, cutlass::layout::ColumnMajor, 128 / cutlass::sizeof_bits<ElemB>::value,
    Acc,
    TileShape, ClusterShape,
    cutlass::gemm::collective::StageCountAutoCarveout<static_cast<int>(sizeof(typename CollectiveEpilogue::SharedStorage))>,
    cutlass::gemm::collective::KernelScheduleAuto
  >::CollectiveOp;

using GemmKernel = cutlass::gemm::kernel::GemmUniversal<
    cute::Shape<int,int,int,int>,
    CollectiveMainloop,
    CollectiveEpilogue
>;
using Gemm = cutlass::gemm::device::GemmUniversalAdapter<GemmKernel>;

// Force the device kernel symbol into the cubin without needing a host main.
auto* _anchor = &cutlass::device_kernel<GemmKernel>;


// ===== COMPILED SASS (sm_100a) =====

	.target	sm_100a

	.elftype	@"ET_EXEC"


//--------------------- .note.nv.tkinfo           --------------------------
	.section	.note.nv.tkinfo,"",@"SHT_NOTE"
	.sectionflags	@"SHF_NOTE_NV_TKINFO"
	.tkinfo
        /*0018*/ 	.word	0x00000002
        /*0030*/ 	.string	""
        /*0030*/ 	.string	"ptxas"
        /*0030*/ 	.string	"Cuda compilation tools, release 13.0, V13.0.88"
        /*0030*/ 	.string	"Build cuda_13.0.r13.0/compiler.36424714_0"
        /*0030*/ 	.string	"-arch sm_100a -m 64 "



//--------------------- .note.nv.cuinfo           --------------------------
	.section	.note.nv.cuinfo,"",@"SHT_NOTE"
	.sectionflags	@"SHF_NOTE_NV_CUINFO"
        /*0018*/ 	.short	0x0002
        /*001a*/ 	.short	0x0064
        /*001c*/ 	.short	0x0082
	.zero		2


//--------------------- .nv.info                  --------------------------
	.section	.nv.info,"",@"SHT_CUDA_INFO"
	.align	4


	//----- nvinfo : EIATTR_REGCOUNT
	.align		4
        /*0000*/ 	.byte	0x04, 0x2f
        /*0002*/ 	.short	(.L_20 - .L_19)
	.align		4
.L_19:
        /*0004*/ 	.word	index@(_ZN7cutlass13device_kernelINS_4gemm6kernel13GemmUniversalIN4cute5tupleIJiiiiEEENS1_10collective13CollectiveMmaINS1_35MainloopSm100TmaUmmaWarpSpecializedILi33ELi2ELi4ENS5_IJNS4_1CILi2EEENSA_ILi1EEESC_EEEEENS5_IJNSA_ILi128EEENSA_ILi256EEENSA_ILi32EEEEEEaNS5_IJlSC_lEEEaSJ_NS4_8TiledMMAINS4_8MMA_AtomIJNS4_21SM100_MMA_S8_2x1SM_SSIaaiLi128ELi256ELNS4_4UMMA5MajorE0ELSO_0ELNSN_8SaturateE0EEEEEENS4_6LayoutINS5_IJSC_SC_SC_EEENS5_IJNSA_ILi0EEESU_SU_EEEEENS5_IJNS4_10UnderscoreESX_SX_EEEEENS4_18SM100_TMA_2SM_LOADENS4_14ComposedLayoutINS4_7SwizzleILi1ELi4ELi3EEENS4_18smem_ptr_flag_bitsILi8EEENSS_INS5_IJNSA_ILi8EEESH_EEENS5_IJSH_SC_EEEEEEEvNS4_8identityES10_S1A_vS1B_EENS_8epilogue10collective18CollectiveEpilogueINS1D_23Sm100TmaWarpSpecializedILi4ELi2ELi32ELb0ELb0EEEJNS5_IJNSA_ILi64EEESG_SH_EEENS5_IJNSS_IS1I_SC_EENSS_INS5_IJSH_SB_EEENS5_IJSC_SF_EEEEEEEEaSJ_aSJ_NS1D_6fusion15FusionCallbacksIS1H_NS1P_17LinearCombinationIaiaiLNS_15FloatRoundStyleE2EEES1J_S1O_JEEENS4_5SM1004TMEM4LOAD26SM100_TMEM_LOAD_32dp32b32xENS4_13SM90_TMA_LOADES1A_NS4_39AutoVectorizingCopyWithAssumedAlignmentILi128EEENS4_14SM90_TMA_STOREES1A_S21_S21_EEEvvEEEEvNT_6ParamsE)
        /*0008*/ 	.word	0x0000007a


	//----- nvinfo : EIATTR_FRAME_SIZE
	.align		4
.L_20:
        /*000c*/ 	.byte	0x04, 0x11
        /*000e*/ 	.short	(.L_22 - .L_21)
	.align		4
.L_21:
        /*0010*/ 	.word	index@($__internal_2_$__cuda_sm10x_tcgen05_guardrail_trap_unallocated_columns_being_dealloced)
        /*0014*/ 	.word	0x00000000


	//----- nvinfo : EIATTR_FRAME_SIZE
	.align		4
.L_22:
        /*0018*/ 	.byte	0x04, 0x11
        /*001a*/ 	.short	(.L_24 - .L_23)
	.align		4
.L_23:
        /*001c*/ 	.word	index@($__internal_1_$__cuda_sm10x_tcgen05_guardrail_trap_phase_invalid_during_alloc)
        /*0020*/ 	.word	0x00000000


	//----- nvinfo : EIATTR_FRAME_SIZE
	.align		4
.L_24:
        /*0024*/ 	.byte	0x04, 0x11
        /*0026*/ 	.short	(.L_26 - .L_25)
	.align		4
.L_25:
        /*0028*/ 	.word	index@($__internal_0_$__cuda_sm10x_tcgen05_guardrail_trap_col_being_dealloced_not_returned_by_alloc)
        /*002c*/ 	.word	0x00000000


	//----- nvinfo : EIATTR_FRAME_SIZE
	.align		4
.L_26:
        /*0030*/ 	.byte	0x04, 0x11
        /*0032*/ 	.short	(.L_28 - .L_27)
	.align		4
.L_27:
        /*0034*/ 	.word	index@(_ZN7cutlass13device_kernelINS_4gemm6kernel13GemmUniversalIN4cute5tupleIJiiiiEEENS1_10collective13CollectiveMmaINS1_35MainloopSm100TmaUmmaWarpSpecializedILi33ELi2ELi4ENS5_IJNS4_1CILi2EEENSA_ILi1EEESC_EEEEENS5_IJNSA_ILi128EEENSA_ILi256EEENSA_ILi32EEEEEEaNS5_IJlSC_lEEEaSJ_NS4_8TiledMMAINS4_8MMA_AtomIJNS4_21SM100_MMA_S8_2x1SM_SSIaaiLi128ELi256ELNS4_4UMMA5MajorE0ELSO_0ELNSN_8SaturateE0EEEEEENS4_6LayoutINS5_IJSC_SC_SC_EEENS5_IJNSA_ILi0EEESU_SU_EEEEENS5_IJNS4_10UnderscoreESX_SX_EEEEENS4_18SM100_TMA_2SM_LOADENS4_14ComposedLayoutINS4_7SwizzleILi1ELi4ELi3EEENS4_18smem_ptr_flag_bitsILi8EEENSS_INS5_IJNSA_ILi8EEESH_EEENS5_IJSH_SC_EEEEEEEvNS4_8identityES10_S1A_vS1B_EENS_8epilogue10collective18CollectiveEpilogueINS1D_23Sm100TmaWarpSpecializedILi4ELi2ELi32ELb0ELb0EEEJNS5_IJNSA_ILi64EEESG_SH_EEENS5_IJNSS_IS1I_SC_EENSS_INS5_IJSH_SB_EEENS5_IJSC_SF_EEEEEEEEaSJ_aSJ_NS1D_6fusion15FusionCallbacksIS1H_NS1P_17LinearCombinationIaiaiLNS_15FloatRoundStyleE2EEES1J_S1O_JEEENS4_5SM1004TMEM4LOAD26SM100_TMEM_LOAD_32dp32b32xENS4_13SM90_TMA_LOADES1A_NS4_39AutoVectorizingCopyWithAssumedAlignmentILi128EEENS4_14SM90_TMA_STOREES1A_S21_S21_EEEvvEEEEvNT_6ParamsE)
        /*0038*/ 	.word	0x00000000


	//----- nvinfo : EIATTR_MIN_STACK_SIZE
	.align		4
.L_28:
        /*003c*/ 	.byte	0x04, 0x12
        /*003e*/ 	.short	(.L_30 - .L_29)
	.align		4
.L_29:
        /*0040*/ 	.word	index@(_ZN7cutlass13device_kernelINS_4gemm6kernel13GemmUniversalIN4cute5tupleIJiiiiEEENS1_10collective13CollectiveMmaINS1_35MainloopSm100TmaUmmaWarpSpecializedILi33ELi2ELi4ENS5_IJNS4_1CILi2EEENSA_ILi1EEESC_EEEEENS5_IJNSA_ILi128EEENSA_ILi256EEENSA_ILi32EEEEEEaNS5_IJlSC_lEEEaSJ_NS4_8TiledMMAINS4_8MMA_AtomIJNS4_21SM100_MMA_S8_2x1SM_SSIaaiLi128ELi256ELNS4_4UMMA5MajorE0ELSO_0ELNSN_8SaturateE0EEEEEENS4_6LayoutINS5_IJSC_SC_SC_EEENS5_IJNSA_ILi0EEESU_SU_EEEEENS5_IJNS4_10UnderscoreESX_SX_EEEEENS4_18SM100_TMA_2SM_LOADENS4_14ComposedLayoutINS4_7SwizzleILi1ELi4ELi3EEENS4_18smem_ptr_flag_bitsILi8EEENSS_INS5_IJNSA_ILi8EEESH_EEENS5_IJSH_SC_EEEEEEEvNS4_8identityES10_S1A_vS1B_EENS_8epilogue10collective18CollectiveEpilogueINS1D_23Sm100TmaWarpSpecializedILi4ELi2ELi32ELb0ELb0EEEJNS5_IJNSA_ILi64EEESG_SH_EEENS5_IJNSS_IS1I_SC_EENSS_INS5_IJSH_SB_EEENS5_IJSC_SF_EEEEEEEEaSJ_aSJ_NS1D_6fusion15FusionCallbacksIS1H_NS1P_17LinearCombinationIaiaiLNS_15FloatRoundStyleE2EEES1J_S1O_JEEENS4_5SM1004TMEM4LOAD26SM100_TMEM_LOAD_32dp32b32xENS4_13SM90_TMA_LOADES1A_NS4_39AutoVectorizingCopyWithAssumedAlignmentILi128EEENS4_14SM90_TMA_STOREES1A_S21_S21_EEEvvEEEEvNT_6ParamsE)
        /*0044*/ 	.word	0x00000000
.L_30:


//--------------------- .nv.compat                --------------------------
	.section	.nv.compat,"",@"SHT_CUDA_COMPAT_INFO"
	.align	4
        /*0000*/ 	.byte	0x02, 0x09, 0x01, 0x00, 0x02, 0x02, 0x03, 0x00, 0x02, 0x05, 0x06, 0x00, 0x03, 0x07, 0x01, 0x01
        /*0010*/ 	.byte	0x02, 0x03, 0x01, 0x00, 0x02, 0x06, 0x01, 0x00, 0x04, 0x0b, 0x08, 0x00, 0x01, 0x00, 0x00, 0x00
        /*0020*/ 	.byte	0x00, 0x00, 0x00, 0x00


//--------------------- .nv.info._ZN7cutlass13device_kernelINS_4gemm6kernel13GemmUniversalIN4cute5tupleIJiiiiEEENS1_10collective13CollectiveMmaINS1_35MainloopSm100TmaUmmaWarpSpecializedILi33ELi2ELi4ENS5_IJNS4_1CILi2EEENSA_ILi1EEESC_EEEEENS5_IJNSA_ILi128EEENSA_ILi256EEENSA_ILi32EEEEEEaNS5_IJlSC_lEEEaSJ_NS4_8TiledMMAINS4_8MMA_AtomIJNS4_21SM100_MMA_S8_2x1SM_SSIaaiLi128ELi256ELNS4_4UMMA5MajorE0ELSO_0ELNSN_8SaturateE0EEEEEENS4_6LayoutINS5_IJSC_SC_SC_EEENS5_IJNSA_ILi0EEESU_SU_EEEEENS5_IJNS4_10UnderscoreESX_SX_EEEEENS4_18SM100_TMA_2SM_LOADENS4_14ComposedLayoutINS4_7SwizzleILi1ELi4ELi3EEENS4_18smem_ptr_flag_bitsILi8EEENSS_INS5_IJNSA_ILi8EEESH_EEENS5_IJSH_SC_EEEEEEEvNS4_8identityES10_S1A_vS1B_EENS_8epilogue10collective18CollectiveEpilogueINS1D_23Sm100TmaWarpSpecializedILi4ELi2ELi32ELb0ELb0EEEJNS5_IJNSA_ILi64EEESG_SH_EEENS5_IJNSS_IS1I_SC_EENSS_INS5_IJSH_SB_EEENS5_IJSC_SF_EEEEEEEEaSJ_aSJ_NS1D_6fusion15FusionCallbacksIS1H_NS1P_17LinearCombinationIaiaiLNS_15FloatRoundStyleE2EEES1J_S1O_JEEENS4_5SM1004TMEM4LOAD26SM100_TMEM_LOAD_32dp32b32xENS4_13SM90_TMA_LOADES1A_NS4_39AutoVectorizingCopyWithAssumedAlignmentILi128EEENS4_14SM90_TMA_STOREES1A_S21_S21_EEEvvEEEEvNT_6ParamsE --------------------------
	.section	.nv.info._ZN7cutlass13device_kernelINS_4gemm6kernel13GemmUniversalIN4cute5tupleIJiiiiEEENS1_10collective13CollectiveMmaINS1_35MainloopSm100TmaUmmaWarpSpecializedILi33ELi2ELi4ENS5_IJNS4_1CILi2EEENSA_ILi1EEESC_EEEEENS5_IJNSA_ILi128EEENSA_ILi256EEENSA_ILi32EEEEEEaNS5_IJlSC_lEEEaSJ_NS4_8TiledMMAINS4_8MMA_AtomIJNS4_21SM100_MMA_S8_2x1SM_SSIaaiLi128ELi256ELNS4_4UMMA5MajorE0ELSO_0ELNSN_8SaturateE0EEEEEENS4_6LayoutINS5_IJSC_SC_SC_EEENS5_IJNSA_ILi0EEESU_SU_EEEEENS5_IJNS4_10UnderscoreESX_SX_EEEEENS4_18SM100_TMA_2SM_LOADENS4_14ComposedLayoutINS4_7SwizzleILi1ELi4ELi3EEENS4_18smem_ptr_flag_bitsILi8EEENSS_INS5_IJNSA_ILi8EEESH_EEENS5_IJSH_SC_EEEEEEEvNS4_8identityES10_S1A_vS1B_EENS_8epilogue10collective18CollectiveEpilogueINS1D_23Sm100TmaWarpSpecializedILi4ELi2ELi32ELb0ELb0EEEJNS5_IJNSA_ILi64EEESG_SH_EEENS5_IJNSS_IS1I_SC_EENSS_INS5_IJSH_SB_EEENS5_IJSC_SF_EEEEEEEEaSJ_aSJ_NS1D_6fusion15FusionCallbacksIS1H_NS1P_17LinearCombinationIaiaiLNS_15FloatRoundStyleE2EEES1J_S1O_JEEENS4_5SM1004TMEM4LOAD26SM100_TMEM_LOAD_32dp32b32xENS4_13SM90_TMA_LOADES1A_NS4_39AutoVectorizingCopyWithAssumedAlignmentILi128EEENS4_14SM90_TMA_STOREES1A_S21_S21_EEEvvEEEEvNT_6ParamsE,"",@"SHT_CUDA_INFO"
	.sectionflags	@""
	.align	4


	//----- nvinfo : EIATTR_CUDA_API_VERSION
	.align		4
        /*0000*/ 	.byte	0x04, 0x37
        /*0002*/ 	.short	(.L_32 - .L_31)
.L_31:
        /*0004*/ 	.word	0x00000082


	//----- nvinfo : EIATTR_KPARAM_INFO
	.align		4
.L_32:
        /*0008*/ 	.byte	0x04, 0x17
        /*000a*/ 	.short	(.L_34 - .L_33)
.L_33:
        /*000c*/ 	.word	0x00000000
        /*0010*/ 	.short	0x0000
        /*0012*/ 	.short	0x0000
        /*0014*/ 	.byte	0x00, 0xf0, 0x01, 0x20


	//----- nvinfo : EIATTR_AT_ENTRY_FRAGMENTS
	.align		4
.L_34:
        /*0018*/ 	.byte	0x04, 0x4f
        /*001a*/ 	.short	(.L_36 - .L_35)


	//   ....[0]....
.L_35:
        /*001c*/ 	.word	0x00000007


	//----- nvinfo : EIATTR_RESERVED_SMEM_USED
	.align		4
.L_36:
        /*0020*/ 	.byte	0x01, 0x41
	.zero		2


	//----- nvinfo : EIATTR_SPARSE_MMA_MASK
	.align		4
        /*0024*/ 	.byte	0x03, 0x50
        /*0026*/ 	.short	0x0000


	//----- nvinfo : EIATTR_TCGEN05_2CTA_USED
	.align		4
        /*0028*/ 	.byte	0x01, 0x52
	.zero		2


	//----- nvinfo : EIATTR_MAXREG_COUNT
	.align		4
        /*002c*/ 	.byte	0x03, 0x1b
        /*002e*/ 	.short	0x00ff


	//----- nvinfo : EIATTR_NUM_BARRIERS
	.align		4
        /*0030*/ 	.byte	0x02, 0x4c
        /*0032*/ 	.byte	0x07
	.zero		1


	//----- nvinfo : EIATTR_EXTERNS
	.align		4
        /*0034*/ 	.byte	0x04, 0x0f
        /*0036*/ 	.short	(.L_38 - .L_37)


	//   ....[0]....
	.align		4
.L_37:
        /*0038*/ 	.word	index@(__assertfail)


	//----- nvinfo : EIATTR_MERCURY_ISA_VERSION
	.align		4
.L_38:
        /*003c*/ 	.byte	0x03, 0x5f
        /*003e*/ 	.short	0x0101


	//----- nvinfo : EIATTR_INT_WARP_WIDE_INSTR_OFFSETS
	.align		4
        /*0040*/ 	.byte	0x04, 0x31
        /*0042*/ 	.short	(.L_40 - .L_39)


	//   ....[0]....
.L_39:
        /*0044*/ 	.word	0x000010e0


	//   ....[1]....
        /*0048*/ 	.word	0x00001180


	//   ....[2]....
        /*004c*/ 	.word	0x000024e0


	//   ....[3]....
        /*0050*/ 	.word	0x000052c0


	//   ....[4]....
        /*0054*/ 	.word	0x000052e0


	//   ....[5]....
        /*0058*/ 	.word	0x00005310


	//   ....[6]....
        /*005c*/ 	.word	0x00005c50


	//   ....[7]....
        /*0060*/ 	.word	0x00005c70


	//   ....[8]....
        /*0064*/ 	.word	0x00005d60


	//   ....[9]....
        /*0068*/ 	.word	0x00005e20


	//   ....[10]....
        /*006c*/ 	.word	0x00005e40


	//   ....[11]....
        /*0070*/ 	.word	0x00005f30


	//   ....[12]....
        /*0074*/ 	.word	0x00006000


	//   ....[13]....
        /*0078*/ 	.word	0x00006020


	//   ....[14]....
        /*007c*/ 	.word	0x00006150


	//   ....[15]....
        /*0080*/ 	.word	0x000062d0


	//   ....[16]....
        /*0084*/ 	.word	0x000062e0


	//   ....[17]....
        /*0088*/ 	.word	0x00006470


	//----- nvinfo : EIATTR_COOP_GROUP_MASK_REGIDS
	.align		4
.L_40:
        /*008c*/ 	.byte	0x04, 0x29
        /*008e*/ 	.short	(.L_42 - .L_41)


	//   ....[0]....
.L_41:
        /*0090*/ 	.word	0xffffffff


	//   ....[1]....
        /*0094*/ 	.word	0xffffffff


	//   ....[2]....
        /*0098*/ 	.word	0xffffffff


	//   ....[3]....
        /*009c*/ 	.word	0xffffffff


	//   ....[4]....
        /*00a0*/ 	.word	0xffffffff


	//   ....[5]....
        /*00a4*/ 	.word	0xffffffff


	//   ....[6]....
        /*00a8*/ 	.word	0xffffffff


	//   ....[7]....
        /*00ac*/ 	.word	0xffffffff


	//   ....[8]....
        /*00b0*/ 	.word	0xffffffff


	//   ....[9]....
        /*00b4*/ 	.word	0xffffffff


	//   ....[10]....
        /*00b8*/ 	.word	0xffffffff


	//   ....[11]....
        /*00bc*/ 	.word	0xffffffff


	//   ....[12]....
        /*00c0*/ 	.word	0xffffffff


	//   ....[13]....
        /*00c4*/ 	.word	0xffffffff


	//----- nvinfo : EIATTR_COOP_GROUP_INSTR_OFFSETS
	.align		4
.L_42:
        /*00c8*/ 	.byte	0x04, 0x28
        /*00ca*/ 	.short	(.L_44 - .L_43)


	//   ....[0]....
.L_43:
        /*00cc*/ 	.word	0x000000c0


	//   ....[1]....
        /*00d0*/ 	.word	0x00000500


	//   ....[2]....
        /*00d4*/ 	.word	0x00000a50


	//   ....[3]....
        /*00d8*/ 	.word	0x00000be0


	//   ....[4]....
        /*00dc*/ 	.word	0x00000cd0


	//   ....[5]....
        /*00e0*/ 	.word	0x00000e30


	//   ....[6]....
        /*00e4*/ 	.word	0x00000fc0


	//   ....[7]....
        /*00e8*/ 	.word	0x00001200


	//   ....[8]....
        /*00ec*/ 	.word	0x000023c0


	//   ....[9]....
        /*00f0*/ 	.word	0x000041f0


	//   ....[10]....
        /*00f4*/ 	.word	0x000046c0


	//   ....[11]....
        /*00f8*/ 	.word	0x000046f0


	//   ....[12]....
        /*00fc*/ 	.word	0x000051c0


	//   ....[13]....
        /*0100*/ 	.word	0x000053d0


	//----- nvinfo : EIATTR_VRC_CTA_INIT_COUNT
	.align		4
.L_44:
        /*0104*/ 	.byte	0x02, 0x4a
        /*0106*/ 	.byte	0x80
	.zero		1


	//----- nvinfo : EIATTR_SYSCALL_OFFSETS
	.align		4
        /*0108*/ 	.byte	0x04, 0x46
        /*010a*/ 	.short	(.L_46 - .L_45)


	//   ....[0]....
.L_45:
        /*010c*/ 	.word	0x00006f10


	//   ....[1]....
        /*0110*/ 	.word	0x00007050


	//   ....[2]....
        /*0114*/ 	.word	0x00007830


	//   ....[3]....
        /*0118*/ 	.word	0x00008640


	//   ....[4]....
        /*011c*/ 	.word	0x000093c0


	//   ....[5]....
        /*0120*/ 	.word	0x0000a160


	//----- nvinfo : EIATTR_MBARRIER_INSTR_OFFSETS
	.align		4
.L_46:
        /*0124*/ 	.byte	0x04, 0x39
        /*0126*/ 	.short	(.L_48 - .L_47)


	//   ....[0]....
.L_47:
        /*0128*/ 	.word	0x00000610
        /*012c*/ 	.word	0x000000ff
        /*0130*/ 	.word	0x00000000
        /*0134*/ 	.short	0x0100
        /*0136*/ 	.byte	0x08
	.zero		1


	//   ....[1]....
        /*0138*/ 	.word	0x00000620
        /*013c*/ 	.word	0x000000ff
        /*0140*/ 	.word	0x00000108
        /*0144*/ 	.short	0x0100
        /*0146*/ 	.byte	0x08
	.zero		1


	//   ....[2]....
        /*0148*/ 	.word	0x00000630
        /*014c*/ 	.word	0x000000ff
        /*0150*/ 	.word	0x00000008
        /*0154*/ 	.short	0x0100
        /*0156*/ 	.byte	0x08
	.zero		1


	//   ....[3]....
        /*0158*/ 	.word	0x00000640
        /*015c*/ 	.word	0x000000ff
        /*0160*/ 	.word	0x00000110
        /*0164*/ 	.short	0x0100
        /*0166*/ 	.byte	0x08
	.zero		1


	//   ....[4]....
        /*0168*/ 	.word	0x00000650
        /*016c*/ 	.word	0x000000ff
        /*0170*/ 	.word	0x00000010
        /*0174*/ 	.short	0x0100
        /*0176*/ 	.byte	0x08
	.zero		1


	//   ....[5]....
        /*0178*/ 	.word	0x00000660
        /*017c*/ 	.word	0x000000ff
        /*0180*/ 	.word	0x00000118
        /*0184*/ 	.short	0x0100
        /*0186*/ 	.byte	0x08
	.zero		1


	//   ....[6]....
        /*0188*/ 	.word	0x00000670
        /*018c*/ 	.word	0x000000ff
        /*0190*/ 	.word	0x00000018
        /*0194*/ 	.short	0x0100
        /*0196*/ 	.byte	0x08
	.zero		1


	//   ....[7]....
        /*0198*/ 	.word	0x00000680
        /*019c*/ 	.word	0x000000ff
        /*01a0*/ 	.word	0x00000120
        /*01a4*/ 	.short	0x0100
        /*01a6*/ 	.byte	0x08
	.zero		1


	//   ....[8]....
        /*01a8*/ 	.word	0x00000690
        /*01ac*/ 	.word	0x000000ff
        /*01b0*/ 	.word	0x00000020
        /*01b4*/ 	.short	0x0100
        /*01b6*/ 	.byte	0x08
	.zero		1


	//   ....[9]....
        /*01b8*/ 	.word	0x000006a0
        /*01bc*/ 	.word	0x000000ff
        /*01c0*/ 	.word	0x00000128
        /*01c4*/ 	.short	0x0100
        /*01c6*/ 	.byte	0x08
	.zero		1


	//   ....[10]....
        /*01c8*/ 	.word	0x000006b0
        /*01cc*/ 	.word	0x000000ff
        /*01d0*/ 	.word	0x00000028
        /*01d4*/ 	.short	0x0100
        /*01d6*/ 	.byte	0x08
	.zero		1


	//   ....[11]....
        /*01d8*/ 	.word	0x000006c0
        /*01dc*/ 	.word	0x000000ff
        /*01e0*/ 	.word	0x00000130
        /*01e4*/ 	.short	0x0100
        /*01e6*/ 	.byte	0x08
	.zero		1


	//   ....[12]....
        /*01e8*/ 	.word	0x000006d0
        /*01ec*/ 	.word	0x000000ff
        /*01f0*/ 	.word	0x00000030
        /*01f4*/ 	.short	0x0100
        /*01f6*/ 	.byte	0x08
	.zero		1


	//   ....[13]....
        /*01f8*/ 	.word	0x000006e0
        /*01fc*/ 	.word	0x000000ff
        /*0200*/ 	.word	0x00000138
        /*0204*/ 	.short	0x0100
        /*0206*/ 	.byte	0x08
	.zero		1


	//   ....[14]....
        /*0208*/ 	.word	0x000006f0
        /*020c*/ 	.word	0x000000ff
        /*0210*/ 	.word	0x00000038
        /*0214*/ 	.short	0x0100
        /*0216*/ 	.byte	0x08
	.zero		1


	//   ....[15]....
        /*0218*/ 	.word	0x00000700
        /*021c*/ 	.word	0x000000ff
        /*0220*/ 	.word	0x00000140
        /*0224*/ 	.short	0x0100
        /*0226*/ 	.byte	0x08
	.zero		1


	//   ....[16]....
        /*0228*/ 	.word	0x00000710
        /*022c*/ 	.word	0x000000ff
        /*0230*/ 	.word	0x00000040
        /*0234*/ 	.short	0x0100
        /*0236*/ 	.byte	0x08
	.zero		1


	//   ....[17]....
        /*0238*/ 	.word	0x00000720
        /*023c*/ 	.word	0x000000ff
        /*0240*/ 	.word	0x00000148
        /*0244*/ 	.short	0x0100
        /*0246*/ 	.byte	0x08
	.zero		1


	//   ....[18]....
        /*0248*/ 	.word	0x00000730
        /*024c*/ 	.word	0x000000ff
        /*0250*/ 	.word	0x00000048
        /*0254*/ 	.short	0x0100
        /*0256*/ 	.byte	0x08
	.zero		1


	//   ....[19]....
        /*0258*/ 	.word	0x00000740
        /*025c*/ 	.word	0x000000ff
        /*0260*/ 	.word	0x00000150
        /*0264*/ 	.short	0x0100
        /*0266*/ 	.byte	0x08
	.zero		1


	//   ....[20]....
        /*0268*/ 	.word	0x00000750
        /*026c*/ 	.word	0x000000ff
        /*0270*/ 	.word	0x00000050
        /*0274*/ 	.short	0x0100
        /*0276*/ 	.byte	0x08
	.zero		1


	//   ....[21]....
        /*0278*/ 	.word	0x00000760
        /*027c*/ 	.word	0x000000ff
        /*0280*/ 	.word	0x00000158
        /*0284*/ 	.short	0x0100
        /*0286*/ 	.byte	0x08
	.zero		1


	//   ....[22]....
        /*0288*/ 	.word	0x00000770
        /*028c*/ 	.word	0x000000ff
        /*0290*/ 	.word	0x00000058
        /*0294*/ 	.short	0x0100
        /*0296*/ 	.byte	0x08
	.zero		1


	//   ....[23]....
        /*0298*/ 	.word	0x00000780
        /*029c*/ 	.word	0x000000ff
        /*02a0*/ 	.word	0x00000160
        /*02a4*/ 	.short	0x0100
        /*02a6*/ 	.byte	0x08
	.zero		1


	//   ....[24]....
        /*02a8*/ 	.word	0x00000790
        /*02ac*/ 	.word	0x000000ff
        /*02b0*/ 	.word	0x00000060
        /*02b4*/ 	.short	0x0100
        /*02b6*/ 	.byte	0x08
	.zero		1


	//   ....[25]....
        /*02b8*/ 	.word	0x000007a0
        /*02bc*/ 	.word	0x000000ff
        /*02c0*/ 	.word	0x00000168
        /*02c4*/ 	.short	0x0100
        /*02c6*/ 	.byte	0x08
	.zero		1


	//   ....[26]....
        /*02c8*/ 	.word	0x000007b0
        /*02cc*/ 	.word	0x000000ff
        /*02d0*/ 	.word	0x00000068
        /*02d4*/ 	.short	0x0100
        /*02d6*/ 	.byte	0x08
	.zero		1


	//   ....[27]....
        /*02d8*/ 	.word	0x000007c0
        /*02dc*/ 	.word	0x000000ff
        /*02e0*/ 	.word	0x00000170
        /*02e4*/ 	.short	0x0100
        /*02e6*/ 	.byte	0x08
	.zero		1


	//   ....[28]....
        /*02e8*/ 	.word	0x000007d0
        /*02ec*/ 	.word	0x000000ff
        /*02f0*/ 	.word	0x00000070
        /*02f4*/ 	.short	0x0100
        /*02f6*/ 	.byte	0x08
	.zero		1


	//   ....[29]....
        /*02f8*/ 	.word	0x000007e0
        /*02fc*/ 	.word	0x000000ff
        /*0300*/ 	.word	0x00000178
        /*0304*/ 	.short	0x0100
        /*0306*/ 	.byte	0x08
	.zero		1


	//   ....[30]....
        /*0308*/ 	.word	0x000007f0
        /*030c*/ 	.word	0x000000ff
        /*0310*/ 	.word	0x00000078
        /*0314*/ 	.short	0x0100
        /*0316*/ 	.byte	0x08
	.zero		1


	//   ....[31]....
        /*0318*/ 	.word	0x00000800
        /*031c*/ 	.word	0x000000ff
        /*0320*/ 	.word	0x00000180
        /*0324*/ 	.short	0x0100
        /*0326*/ 	.byte	0x08
	.zero		1


	//   ....[32]....
        /*0328*/ 	.word	0x00000810
        /*032c*/ 	.word	0x000000ff
        /*0330*/ 	.word	0x00000080
        /*0334*/ 	.short	0x0100
        /*0336*/ 	.byte	0x08
	.zero		1


	//   ....[33]....
        /*0338*/ 	.word	0x00000820
        /*033c*/ 	.word	0x000000ff
        /*0340*/ 	.word	0x00000188
        /*0344*/ 	.short	0x0100
        /*0346*/ 	.byte	0x08
	.zero		1


	//   ....[34]....
        /*0348*/ 	.word	0x00000830
        /*034c*/ 	.word	0x000000ff
        /*0350*/ 	.word	0x00000088
        /*0354*/ 	.short	0x0100
        /*0356*/ 	.byte	0x08
	.zero		1


	//   ....[35]....
        /*0358*/ 	.word	0x00000840
        /*035c*/ 	.word	0x000000ff
        /*0360*/ 	.word	0x00000190
        /*0364*/ 	.short	0x0100
        /*0366*/ 	.byte	0x08
	.zero		1


	//   ....[36]....
        /*0368*/ 	.word	0x00000850
        /*036c*/ 	.word	0x000000ff
        /*0370*/ 	.word	0x00000090
        /*0374*/ 	.short	0x0100
        /*0376*/ 	.byte	0x08
	.zero		1


	//   ....[37]....
        /*0378*/ 	.word	0x00000860
        /*037c*/ 	.word	0x000000ff
        /*0380*/ 	.word	0x00000198
        /*0384*/ 	.short	0x0100
        /*0386*/ 	.byte	0x08
	.zero		1


	//   ....[38]....
        /*0388*/ 	.word	0x00000870
        /*038c*/ 	.word	0x000000ff
        /*0390*/ 	.word	0x00000098
        /*0394*/ 	.short	0x0100
        /*0396*/ 	.byte	0x08
	.zero		1


	//   ....[39]....
        /*0398*/ 	.word	0x00000880
        /*039c*/ 	.word	0x000000ff
        /*03a0*/ 	.word	0x000001a0
        /*03a4*/ 	.short	0x0100
        /*03a6*/ 	.byte	0x08
	.zero		1


	//   ....[40]....
        /*03a8*/ 	.word	0x00000890
        /*03ac*/ 	.word	0x000000ff
        /*03b0*/ 	.word	0x000000a0
        /*03b4*/ 	.short	0x0100
        /*03b6*/ 	.byte	0x08
	.zero		1


	//   ....[41]....
        /*03b8*/ 	.word	0x000008a0
        /*03bc*/ 	.word	0x000000ff
        /*03c0*/ 	.word	0x000001a8
        /*03c4*/ 	.short	0x0100
        /*03c6*/ 	.byte	0x08
	.zero		1


	//   ....[42]....
        /*03c8*/ 	.word	0x000008b0
        /*03cc*/ 	.word	0x000000ff
        /*03d0*/ 	.word	0x000000a8
        /*03d4*/ 	.short	0x0100
        /*03d6*/ 	.byte	0x08
	.zero		1


	//   ....[43]....
        /*03d8*/ 	.word	0x000008c0
        /*03dc*/ 	.word	0x000000ff
        /*03e0*/ 	.word	0x000001b0
        /*03e4*/ 	.short	0x0100
        /*03e6*/ 	.byte	0x08
	.zero		1


	//   ....[44]....
        /*03e8*/ 	.word	0x000008d0
        /*03ec*/ 	.word	0x000000ff
        /*03f0*/ 	.word	0x000000b0
        /*03f4*/ 	.short	0x0100
        /*03f6*/ 	.byte	0x08
	.zero		1


	//   ....[45]....
        /*03f8*/ 	.word	0x000008e0
        /*03fc*/ 	.word	0x000000ff
        /*0400*/ 	.word	0x000001b8
        /*0404*/ 	.short	0x0100
        /*0406*/ 	.byte	0x08
	.zero		1


	//   ....[46]....
        /*0408*/ 	.word	0x000008f0
        /*040c*/ 	.word	0x000000ff
        /*0410*/ 	.word	0x000000b8
        /*0414*/ 	.short	0x0100
        /*0416*/ 	.byte	0x08
	.zero		1


	//   ....[47]....
        /*0418*/ 	.word	0x00000900
        /*041c*/ 	.word	0x000000ff
        /*0420*/ 	.word	0x000001c0
        /*0424*/ 	.short	0x0100
        /*0426*/ 	.byte	0x08
	.zero		1


	//   ....[48]....
        /*0428*/ 	.word	0x00000910
        /*042c*/ 	.word	0x000000ff
        /*0430*/ 	.word	0x000000c0
        /*0434*/ 	.short	0x0100
        /*0436*/ 	.byte	0x08
	.zero		1


	//   ....[49]....
        /*0438*/ 	.word	0x00000920
        /*043c*/ 	.word	0x000000ff
        /*0440*/ 	.word	0x000001c8
        /*0444*/ 	.short	0x0100
        /*0446*/ 	.byte	0x08
	.zero		1


	//   ....[50]....
        /*0448*/ 	.word	0x00000930
        /*044c*/ 	.word	0x000000ff
        /*0450*/ 	.word	0x000000c8
        /*0454*/ 	.short	0x0100
        /*0456*/ 	.byte	0x08
	.zero		1


	//   ....[51]....
        /*0458*/ 	.word	0x00000940
        /*045c*/ 	.word	0x000000ff
        /*0460*/ 	.word	0x000001d0
        /*0464*/ 	.short	0x0100
        /*0466*/ 	.byte	0x08
	.zero		1


	//   ....[52]....
        /*0468*/ 	.word	0x00000950
        /*046c*/ 	.word	0x000000ff
        /*0470*/ 	.word	0x000000d0
        /*0474*/ 	.short	0x0100
        /*0476*/ 	.byte	0x08
	.zero		1


	//   ....[53]....
        /*0478*/ 	.word	0x00000960
        /*047c*/ 	.word	0x000000ff
        /*0480*/ 	.word	0x000001d8
        /*0484*/ 	.short	0x0100
        /*0486*/ 	.byte	0x08
	.zero		1


	//   ....[54]....
        /*0488*/ 	.word	0x00000970
        /*048c*/ 	.word	0x000000ff
        /*0490*/ 	.word	0x000000d8
        /*0494*/ 	.short	0x0100
        /*0496*/ 	.byte	0x08
	.zero		1


	//   ....[55]....
        /*0498*/ 	.word	0x00000980
        /*049c*/ 	.word	0x000000ff
        /*04a0*/ 	.word	0x000001e0
        /*04a4*/ 	.short	0x0100
        /*04a6*/ 	.byte	0x08
	.zero		1


	//   ....[56]....
        /*04a8*/ 	.word	0x00000990
        /*04ac*/ 	.word	0x000000ff
        /*04b0*/ 	.word	0x000000e0
        /*04b4*/ 	.short	0x0100
        /*04b6*/ 	.byte	0x08
	.zero		1


	//   ....[57]....
        /*04b8*/ 	.word	0x000009a0
        /*04bc*/ 	.word	0x000000ff
        /*04c0*/ 	.word	0x000001e8
        /*04c4*/ 	.short	0x0100
        /*04c6*/ 	.byte	0x08
	.zero		1


	//   ....[58]....
        /*04c8*/ 	.word	0x000009b0
        /*04cc*/ 	.word	0x000000ff
        /*04d0*/ 	.word	0x000000e8
        /*04d4*/ 	.short	0x0100
        /*04d6*/ 	.byte	0x08
	.zero		1


	//   ....[59]....
        /*04d8*/ 	.word	0x000009c0
        /*04dc*/ 	.word	0x000000ff
        /*04e0*/ 	.word	0x000001f0
        /*04e4*/ 	.short	0x0100
        /*04e6*/ 	.byte	0x08
	.zero		1


	//   ....[60]....
        /*04e8*/ 	.word	0x000009d0
        /*04ec*/ 	.word	0x000000ff
        /*04f0*/ 	.word	0x000000f0
        /*04f4*/ 	.short	0x0100
        /*04f6*/ 	.byte	0x08
	.zero		1


	//   ....[61]....
        /*04f8*/ 	.word	0x000009e0
        /*04fc*/ 	.word	0x000000ff
        /*0500*/ 	.word	0x000001f8
        /*0504*/ 	.short	0x0100
        /*0506*/ 	.byte	0x08
	.zero		1


	//   ....[62]....
        /*0508*/ 	.word	0x000009f0
        /*050c*/ 	.word	0x000000ff
        /*0510*/ 	.word	0x000000f8
        /*0514*/ 	.short	0x0100
        /*0516*/ 	.byte	0x08
	.zero		1


	//   ....[63]....
        /*0518*/ 	.word	0x00000a00
        /*051c*/ 	.word	0x000000ff
        /*0520*/ 	.word	0x00000200
        /*0524*/ 	.short	0x0100
        /*0526*/ 	.byte	0x08
	.zero		1


	//   ....[64]....
        /*0528*/ 	.word	0x00000a10
        /*052c*/ 	.word	0x000000ff
        /*0530*/ 	.word	0x00000100
        /*0534*/ 	.short	0x0100
        /*0536*/ 	.byte	0x08
	.zero		1


	//   ....[65]....
        /*0538*/ 	.word	0x00000a20
        /*053c*/ 	.word	0x000000ff
        /*0540*/ 	.word	0x00000208
        /*0544*/ 	.short	0x0100
        /*0546*/ 	.byte	0x08
	.zero		1


	//   ....[66]....
        /*0548*/ 	.word	0x00000b50
        /*054c*/ 	.word	0x000000ff
        /*0550*/ 	.word	0x00000210
        /*0554*/ 	.short	0x0100
        /*0556*/ 	.byte	0x09
	.zero		1


	//   ....[67]....
        /*0558*/ 	.word	0x00000b60
        /*055c*/ 	.word	0x000000ff
        /*0560*/ 	.word	0x00000230
        /*0564*/ 	.short	0x0100
        /*0566*/ 	.byte	0x09
	.zero		1


	//   ....[68]....
        /*0568*/ 	.word	0x00000b70
        /*056c*/ 	.word	0x000000ff
        /*0570*/ 	.word	0x00000218
        /*0574*/ 	.short	0x0100
        /*0576*/ 	.byte	0x09
	.zero		1


	//   ....[69]....
        /*0578*/ 	.word	0x00000b80
        /*057c*/ 	.word	0x000000ff
        /*0580*/ 	.word	0x00000238
        /*0584*/ 	.short	0x0100
        /*0586*/ 	.byte	0x09
	.zero		1


	//   ....[70]....
        /*0588*/ 	.word	0x00000b90
        /*058c*/ 	.word	0x000000ff
        /*0590*/ 	.word	0x00000220
        /*0594*/ 	.short	0x0100
        /*0596*/ 	.byte	0x09
	.zero		1


	//   ....[71]....
        /*0598*/ 	.word	0x00000ba0
        /*059c*/ 	.word	0x000000ff
        /*05a0*/ 	.word	0x00000240
        /*05a4*/ 	.short	0x0100
        /*05a6*/ 	.byte	0x09
	.zero		1


	//   ....[72]....
        /*05a8*/ 	.word	0x00000bb0
        /*05ac*/ 	.word	0x000000ff
        /*05b0*/ 	.word	0x00000228
        /*05b4*/ 	.short	0x0100
        /*05b6*/ 	.byte	0x09
	.zero		1


	//   ....[73]....
        /*05b8*/ 	.word	0x00000bc0
        /*05bc*/ 	.word	0x000000ff
        /*05c0*/ 	.word	0x00000248
        /*05c4*/ 	.short	0x0100
        /*05c6*/ 	.byte	0x09
	.zero		1


	//   ....[74]....
        /*05c8*/ 	.word	0x00000ca0
        /*05cc*/ 	.word	0x000000ff
        /*05d0*/ 	.word	0x00000250
        /*05d4*/ 	.short	0x0100
        /*05d6*/ 	.byte	0x08
	.zero		1


	//   ....[75]....
        /*05d8*/ 	.word	0x00000cb0
        /*05dc*/ 	.word	0x000000ff
        /*05e0*/ 	.word	0x00000258
        /*05e4*/ 	.short	0x0100
        /*05e6*/ 	.byte	0x08
	.zero		1


	//   ....[76]....
        /*05e8*/ 	.word	0x00000de0
        /*05ec*/ 	.word	0x000000ff
        /*05f0*/ 	.word	0x00000260
        /*05f4*/ 	.short	0x0100
        /*05f6*/ 	.byte	0x08
	.zero		1


	//   ....[77]....
        /*05f8*/ 	.word	0x00000df0
        /*05fc*/ 	.word	0x000000ff
        /*0600*/ 	.word	0x00000270
        /*0604*/ 	.short	0x0100
        /*0606*/ 	.byte	0x08
	.zero		1


	//   ....[78]....
        /*0608*/ 	.word	0x00000e00
        /*060c*/ 	.word	0x000000ff
        /*0610*/ 	.word	0x00000268
        /*0614*/ 	.short	0x0100
        /*0616*/ 	.byte	0x08
	.zero		1


	//   ....[79]....
        /*0618*/ 	.word	0x00000e10
        /*061c*/ 	.word	0x000000ff
        /*0620*/ 	.word	0x00000278
        /*0624*/ 	.short	0x0100
        /*0626*/ 	.byte	0x08
	.zero		1


	//   ....[80]....
        /*0628*/ 	.word	0x00000f30
        /*062c*/ 	.word	0x000000ff
        /*0630*/ 	.word	0x00000280
        /*0634*/ 	.short	0x0100
        /*0636*/ 	.byte	0x09
	.zero		1


	//   ....[81]....
        /*0638*/ 	.word	0x00000f40
        /*063c*/ 	.word	0x000000ff
        /*0640*/ 	.word	0x000002a0
        /*0644*/ 	.short	0x0100
        /*0646*/ 	.byte	0x09
	.zero		1


	//   ....[82]....
        /*0648*/ 	.word	0x00000f50
        /*064c*/ 	.word	0x000000ff
        /*0650*/ 	.word	0x00000288
        /*0654*/ 	.short	0x0100
        /*0656*/ 	.byte	0x09
	.zero		1


	//   ....[83]....
        /*0658*/ 	.word	0x00000f60
        /*065c*/ 	.word	0x000000ff
        /*0660*/ 	.word	0x000002a8
        /*0664*/ 	.short	0x0100
        /*0666*/ 	.byte	0x09
	.zero		1


	//   ....[84]....
        /*0668*/ 	.word	0x00000f70
        /*066c*/ 	.word	0x000000ff
        /*0670*/ 	.word	0x00000290
        /*0674*/ 	.short	0x0100
        /*0676*/ 	.byte	0x09
	.zero		1


	//   ....[85]....
        /*0678*/ 	.word	0x00000f80
        /*067c*/ 	.word	0x000000ff
        /*0680*/ 	.word	0x000002b0
        /*0684*/ 	.short	0x0100
        /*0686*/ 	.byte	0x09
	.zero		1


	//   ....[86]....
        /*0688*/ 	.word	0x00000f90
        /*068c*/ 	.word	0x000000ff
        /*0690*/ 	.word	0x00000298
        /*0694*/ 	.short	0x0100
        /*0696*/ 	.byte	0x09
	.zero		1


	//   ....[87]....
        /*0698*/ 	.word	0x00000fa0
        /*069c*/ 	.word	0x000000ff
        /*06a0*/ 	.word	0x000002b8
        /*06a4*/ 	.short	0x0100
        /*06a6*/ 	.byte	0x09
	.zero		1


	//   ....[88]....
        /*06a8*/ 	.word	0x00001090
        /*06ac*/ 	.word	0x000000ff
        /*06b0*/ 	.word	0x000002c0
        /*06b4*/ 	.short	0x0100
        /*06b6*/ 	.byte	0x08
	.zero		1


	//   ....[89]....
        /*06b8*/ 	.word	0x000010a0
        /*06bc*/ 	.word	0x000000ff
        /*06c0*/ 	.word	0x000002d0
        /*06c4*/ 	.short	0x0100
        /*06c6*/ 	.byte	0x08
	.zero		1


	//   ....[90]....
        /*06c8*/ 	.word	0x000010b0
        /*06cc*/ 	.word	0x000000ff
        /*06d0*/ 	.word	0x000002c8
        /*06d4*/ 	.short	0x0100
        /*06d6*/ 	.byte	0x08
	.zero		1


	//   ....[91]....
        /*06d8*/ 	.word	0x000010c0
        /*06dc*/ 	.word	0x000000ff
        /*06e0*/ 	.word	0x000002d8
        /*06e4*/ 	.short	0x0100
        /*06e6*/ 	.byte	0x08
	.zero		1


	//   ....[92]....
        /*06e8*/ 	.word	0x000011b0
        /*06ec*/ 	.word	0x000000ff
        /*06f0*/ 	.word	0x000002e0
        /*06f4*/ 	.short	0x0100
        /*06f6*/ 	.byte	0x07
	.zero		1


	//   ....[93]....
        /*06f8*/ 	.word	0x00001bc0
        /*06fc*/ 	.word	0x00000003
        /*0700*/ 	.word	0x000002d0
        /*0704*/ 	.short	0x010a
        /*0706*/ 	.byte	0xff
	.zero		1


	//   ....[94]....
        /*0708*/ 	.word	0x00001bf0
        /*070c*/ 	.word	0x00000003
        /*0710*/ 	.word	0x000002c0
        /*0714*/ 	.short	0x0101
        /*0716*/ 	.byte	0xff
	.zero		1


	//   ....[95]....
        /*0718*/ 	.word	0x00001cf0
        /*071c*/ 	.word	0x000000ff
        /*0720*/ 	.word	0x00000108
        /*0724*/ 	.short	0x010a
        /*0726*/ 	.byte	0x08
	.zero		1


	//   ....[96]....
        /*0728*/ 	.word	0x00001dc0
        /*072c*/ 	.word	0x000000ff
        /*0730*/ 	.word	0x00000108
        /*0734*/ 	.short	0x010a
        /*0736*/ 	.byte	0x21
	.zero		1


	//   ....[97]....
        /*0738*/ 	.word	0x00001f70
        /*073c*/ 	.word	0x000000ff
        /*0740*/ 	.word	0x00000108
        /*0744*/ 	.short	0x010a
        /*0746*/ 	.byte	0x08
	.zero		1


	//   ....[98]....
        /*0748*/ 	.word	0x00002070
        /*074c*/ 	.word	0x000000ff
        /*0750*/ 	.word	0x00000258
        /*0754*/ 	.short	0x0101
        /*0756*/ 	.byte	0x06
	.zero		1


	//   ....[99]....
        /*0758*/ 	.word	0x00002090
        /*075c*/ 	.word	0x000000ff
        /*0760*/ 	.word	0x00000108
        /*0764*/ 	.short	0x010a
        /*0766*/ 	.byte	0x08
	.zero		1


	//   ....[100]....
        /*0768*/ 	.word	0x00002110
        /*076c*/ 	.word	0x000000ff
        /*0770*/ 	.word	0x00000108
        /*0774*/ 	.short	0x010a
        /*0776*/ 	.byte	0x11
	.zero		1


	//   ....[101]....
        /*0778*/ 	.word	0x000022a0
        /*077c*/ 	.word	0x000000ff
        /*0780*/ 	.word	0x00000108
        /*0784*/ 	.short	0x010a
        /*0786*/ 	.byte	0x08
	.zero		1


	//   ....[102]....
        /*0788*/ 	.word	0x000023f0
        /*078c*/ 	.word	0x00000002
        /*0790*/ 	.word	0x00000260
        /*0794*/ 	.short	0x010a
        /*0796*/ 	.byte	0xff
	.zero		1


	//   ....[103]....
        /*0798*/ 	.word	0x000024b0
        /*079c*/ 	.word	0x00000002
        /*07a0*/ 	.word	0x00000000
        /*07a4*/ 	.short	0x0101
        /*07a6*/ 	.byte	0xff
	.zero		1


	//   ....[104]....
        /*07a8*/ 	.word	0x00002a10
        /*07ac*/ 	.word	0x000000ff
        /*07b0*/ 	.word	0x00000000
        /*07b4*/ 	.short	0x010a
        /*07b6*/ 	.byte	0x04
	.zero		1


	//   ....[105]....
        /*07b8*/ 	.word	0x00002aa0
        /*07bc*/ 	.word	0x000000ff
        /*07c0*/ 	.word	0x00000000
        /*07c4*/ 	.short	0x010a
        /*07c6*/ 	.byte	0x04
	.zero		1


	//   ....[106]....
        /*07c8*/ 	.word	0x00002b30
        /*07cc*/ 	.word	0x000000ff
        /*07d0*/ 	.word	0x00000000
        /*07d4*/ 	.short	0x010a
        /*07d6*/ 	.byte	0x04
	.zero		1


	//   ....[107]....
        /*07d8*/ 	.word	0x00002bc0
        /*07dc*/ 	.word	0x000000ff
        /*07e0*/ 	.word	0x00000000
        /*07e4*/ 	.short	0x010a
        /*07e6*/ 	.byte	0x04
	.zero		1


	//   ....[108]....
        /*07e8*/ 	.word	0x00002c50
        /*07ec*/ 	.word	0x000000ff
        /*07f0*/ 	.word	0x00000000
        /*07f4*/ 	.short	0x010a
        /*07f6*/ 	.byte	0x04
	.zero		1


	//   ....[109]....
        /*07f8*/ 	.word	0x00002ce0
        /*07fc*/ 	.word	0x000000ff
        /*0800*/ 	.word	0x00000000
        /*0804*/ 	.short	0x010a
        /*0806*/ 	.byte	0x04
	.zero		1


	//   ....[110]....
        /*0808*/ 	.word	0x00002d70
        /*080c*/ 	.word	0x000000ff
        /*0810*/ 	.word	0x00000000
        /*0814*/ 	.short	0x010a
        /*0816*/ 	.byte	0x04
	.zero		1


	//   ....[111]....
        /*0818*/ 	.word	0x00002e00
        /*081c*/ 	.word	0x000000ff
        /*0820*/ 	.word	0x00000000
        /*0824*/ 	.short	0x010a
        /*0826*/ 	.byte	0x04
	.zero		1


	//   ....[112]....
        /*0828*/ 	.word	0x00002e90
        /*082c*/ 	.word	0x000000ff
        /*0830*/ 	.word	0x00000000
        /*0834*/ 	.short	0x010a
        /*0836*/ 	.byte	0x04
	.zero		1


	//   ....[113]....
        /*0838*/ 	.word	0x00002f20
        /*083c*/ 	.word	0x000000ff
        /*0840*/ 	.word	0x00000000
        /*0844*/ 	.short	0x010a
        /*0846*/ 	.byte	0x04
	.zero		1


	//   ....[114]....
        /*0848*/ 	.word	0x00002fb0
        /*084c*/ 	.word	0x000000ff
        /*0850*/ 	.word	0x00000000
        /*0854*/ 	.short	0x010a
        /*0856*/ 	.byte	0x04
	.zero		1


	//   ....[115]....
        /*0858*/ 	.word	0x00003040
        /*085c*/ 	.word	0x000000ff
        /*0860*/ 	.word	0x00000000
        /*0864*/ 	.short	0x010a
        /*0866*/ 	.byte	0x04
	.zero		1


	//   ....[116]....
        /*0868*/ 	.word	0x000030d0
        /*086c*/ 	.word	0x000000ff
        /*0870*/ 	.word	0x00000000
        /*0874*/ 	.short	0x010a
        /*0876*/ 	.byte	0x04
	.zero		1


	//   ....[117]....
        /*0878*/ 	.word	0x00003160
        /*087c*/ 	.word	0x000000ff
        /*0880*/ 	.word	0x00000000
        /*0884*/ 	.short	0x010a
        /*0886*/ 	.byte	0x04
	.zero		1


	//   ....[118]....
        /*0888*/ 	.word	0x000031f0
        /*088c*/ 	.word	0x000000ff
        /*0890*/ 	.word	0x00000000
        /*0894*/ 	.short	0x010a
        /*0896*/ 	.byte	0x04
	.zero		1


	//   ....[119]....
        /*0898*/ 	.word	0x00003280
        /*089c*/ 	.word	0x000000ff
        /*08a0*/ 	.word	0x00000000
        /*08a4*/ 	.short	0x010a
        /*08a6*/ 	.byte	0x04
	.zero		1


	//   ....[120]....
        /*08a8*/ 	.word	0x00003310
        /*08ac*/ 	.word	0x000000ff
        /*08b0*/ 	.word	0x00000000
        /*08b4*/ 	.short	0x010a
        /*08b6*/ 	.byte	0x04
	.zero		1


	//   ....[121]....
        /*08b8*/ 	.word	0x000033a0
        /*08bc*/ 	.word	0x000000ff
        /*08c0*/ 	.word	0x00000000
        /*08c4*/ 	.short	0x010a
        /*08c6*/ 	.byte	0x04
	.zero		1


	//   ....[122]....
        /*08c8*/ 	.word	0x00003430
        /*08cc*/ 	.word	0x000000ff
        /*08d0*/ 	.word	0x00000000
        /*08d4*/ 	.short	0x010a
        /*08d6*/ 	.byte	0x04
	.zero		1


	//   ....[123]....
        /*08d8*/ 	.word	0x000034c0
        /*08dc*/ 	.word	0x000000ff
        /*08e0*/ 	.word	0x00000000
        /*08e4*/ 	.short	0x010a
        /*08e6*/ 	.byte	0x04
	.zero		1


	//   ....[124]....
        /*08e8*/ 	.word	0x00003550
        /*08ec*/ 	.word	0x000000ff
        /*08f0*/ 	.word	0x00000000
        /*08f4*/ 	.short	0x010a
        /*08f6*/ 	.byte	0x04
	.zero		1


	//   ....[125]....
        /*08f8*/ 	.word	0x000035e0
        /*08fc*/ 	.word	0x000000ff
        /*0900*/ 	.word	0x00000000
        /*0904*/ 	.short	0x010a
        /*0906*/ 	.byte	0x04
	.zero		1


	//   ....[126]....
        /*0908*/ 	.word	0x00003670
        /*090c*/ 	.word	0x000000ff
        /*0910*/ 	.word	0x00000000
        /*0914*/ 	.short	0x010a
        /*0916*/ 	.byte	0x04
	.zero		1


	//   ....[127]....
        /*0918*/ 	.word	0x00003700
        /*091c*/ 	.word	0x000000ff
        /*0920*/ 	.word	0x00000000
        /*0924*/ 	.short	0x010a
        /*0926*/ 	.byte	0x04
	.zero		1


	//   ....[128]....
        /*0928*/ 	.word	0x00003790
        /*092c*/ 	.word	0x000000ff
        /*0930*/ 	.word	0x00000000
        /*0934*/ 	.short	0x010a
        /*0936*/ 	.byte	0x04
	.zero		1


	//   ....[129]....
        /*0938*/ 	.word	0x00003820
        /*093c*/ 	.word	0x000000ff
        /*0940*/ 	.word	0x00000000
        /*0944*/ 	.short	0x010a
        /*0946*/ 	.byte	0x04
	.zero		1


	//   ....[130]....
        /*0948*/ 	.word	0x000038b0
        /*094c*/ 	.word	0x000000ff
        /*0950*/ 	.word	0x00000000
        /*0954*/ 	.short	0x010a
        /*0956*/ 	.byte	0x04
	.zero		1


	//   ....[131]....
        /*0958*/ 	.word	0x00003940
        /*095c*/ 	.word	0x000000ff
        /*0960*/ 	.word	0x00000000
        /*0964*/ 	.short	0x010a
        /*0966*/ 	.byte	0x04
	.zero		1


	//   ....[132]....
        /*0968*/ 	.word	0x000039d0
        /*096c*/ 	.word	0x000000ff
        /*0970*/ 	.word	0x00000000
        /*0974*/ 	.short	0x010a
        /*0976*/ 	.byte	0x04
	.zero		1


	//   ....[133]....
        /*0978*/ 	.word	0x00003a60
        /*097c*/ 	.word	0x000000ff
        /*0980*/ 	.word	0x00000000
        /*0984*/ 	.short	0x010a
        /*0986*/ 	.byte	0x04
	.zero		1


	//   ....[134]....
        /*0988*/ 	.word	0x00003af0
        /*098c*/ 	.word	0x000000ff
        /*0990*/ 	.word	0x00000000
        /*0994*/ 	.short	0x010a
        /*0996*/ 	.byte	0x04
	.zero		1


	//   ....[135]....
        /*0998*/ 	.word	0x00003b80
        /*099c*/ 	.word	0x000000ff
        /*09a0*/ 	.word	0x00000000
        /*09a4*/ 	.short	0x010a
        /*09a6*/ 	.byte	0x04
	.zero		1


	//   ....[136]....
        /*09a8*/ 	.word	0x00003c20
        /*09ac*/ 	.word	0x00000000
        /*09b0*/ 	.word	0x00000000
        /*09b4*/ 	.short	0x010a
        /*09b6*/ 	.byte	0xff
	.zero		1


	//   ....[137]....
        /*09b8*/ 	.word	0x00003d50
        /*09bc*/ 	.word	0x00000000
        /*09c0*/ 	.word	0x000002c0
        /*09c4*/ 	.short	0x010a
        /*09c6*/ 	.byte	0xff
	.zero		1


	//   ....[138]....
        /*09c8*/ 	.word	0x00003dc0
        /*09cc*/ 	.word	0x00000004
        /*09d0*/ 	.word	0x00000000
        /*09d4*/ 	.short	0x0101
        /*09d6*/ 	.byte	0xff
	.zero		1


	//   ....[139]....
        /*09d8*/ 	.word	0x00003de0
        /*09dc*/ 	.word	0x000000ff
        /*09e0*/ 	.word	0x00000270
        /*09e4*/ 	.short	0x010a
        /*09e6*/ 	.byte	0x05
	.zero		1


	//   ....[140]....
        /*09e8*/ 	.word	0x00003f00
        /*09ec*/ 	.word	0x00000000
        /*09f0*/ 	.word	0x00000260
        /*09f4*/ 	.short	0x010a
        /*09f6*/ 	.byte	0xff
	.zero		1


	//   ....[141]....
        /*09f8*/ 	.word	0x00004000
        /*09fc*/ 	.word	0x00000000
        /*0a00*/ 	.word	0x00000000
        /*0a04*/ 	.short	0x0101
        /*0a06*/ 	.byte	0xff
	.zero		1


	//   ....[142]....
        /*0a08*/ 	.word	0x00004090
        /*0a0c*/ 	.word	0x000000ff
        /*0a10*/ 	.word	0x00000270
        /*0a14*/ 	.short	0x0106
        /*0a16*/ 	.byte	0x05
	.zero		1


	//   ....[143]....
        /*0a18*/ 	.word	0x000040b0
        /*0a1c*/ 	.word	0x000000ff
        /*0a20*/ 	.word	0x00000270
        /*0a24*/ 	.short	0x010a
        /*0a26*/ 	.byte	0x05
	.zero		1


	//   ....[144]....
        /*0a28*/ 	.word	0x00004140
        /*0a2c*/ 	.word	0x000000ff
        /*0a30*/ 	.word	0x00000270
        /*0a34*/ 	.short	0x0106
        /*0a36*/ 	.byte	0x04
	.zero		1


	//   ....[145]....
        /*0a38*/ 	.word	0x00004180
        /*0a3c*/ 	.word	0x00000000
        /*0a40*/ 	.word	0x00000270
        /*0a44*/ 	.short	0x010a
        /*0a46*/ 	.byte	0xff
	.zero		1


	//   ....[146]....
        /*0a48*/ 	.word	0x000043c0
        /*0a4c*/ 	.word	0x000000ff
        /*0a50*/ 	.word	0x00000008
        /*0a54*/ 	.short	0x010a
        /*0a56*/ 	.byte	0x06
	.zero		1


	//   ....[147]....
        /*0a58*/ 	.word	0x000043e0
        /*0a5c*/ 	.word	0x000000ff
        /*0a60*/ 	.word	0x00000008
        /*0a64*/ 	.short	0x010a
        /*0a66*/ 	.byte	0x06
	.zero		1


	//   ....[148]....
        /*0a68*/ 	.word	0x00004570
        /*0a6c*/ 	.word	0x000000ff
        /*0a70*/ 	.word	0x00000008
        /*0a74*/ 	.short	0x010a
        /*0a76*/ 	.byte	0x06
	.zero		1


	//   ....[149]....
        /*0a78*/ 	.word	0x00004590
        /*0a7c*/ 	.word	0x000000ff
        /*0a80*/ 	.word	0x00000008
        /*0a84*/ 	.short	0x010a
        /*0a86*/ 	.byte	0x06
	.zero		1


	//   ....[150]....
        /*0a88*/ 	.word	0x00004650
        /*0a8c*/ 	.word	0x000000ff
        /*0a90*/ 	.word	0x00000000
        /*0a94*/ 	.short	0x0101
        /*0a96*/ 	.byte	0x07
	.zero		1


	//   ....[151]....
        /*0a98*/ 	.word	0x00004930
        /*0a9c*/ 	.word	0x00000000
        /*0aa0*/ 	.word	0x00000260
        /*0aa4*/ 	.short	0x010a
        /*0aa6*/ 	.byte	0xff
	.zero		1


	//   ....[152]....
        /*0aa8*/ 	.word	0x000049f0
        /*0aac*/ 	.word	0x00000000
        /*0ab0*/ 	.word	0x00000000
        /*0ab4*/ 	.short	0x0101
        /*0ab6*/ 	.byte	0xff
	.zero		1


	//   ....[153]....
        /*0ab8*/ 	.word	0x00004aa0
        /*0abc*/ 	.word	0x000000ff
        /*0ac0*/ 	.word	0x00000000
        /*0ac4*/ 	.short	0x010a
        /*0ac6*/ 	.byte	0x06
	.zero		1


	//   ....[154]....
        /*0ac8*/ 	.word	0x00004ab0
        /*0acc*/ 	.word	0x000000ff
        /*0ad0*/ 	.word	0x000002a0
        /*0ad4*/ 	.short	0x010a
        /*0ad6*/ 	.byte	0x0b
	.zero		1


	//   ....[155]....
        /*0ad8*/ 	.word	0x00004b70
        /*0adc*/ 	.word	0x000000ff
        /*0ae0*/ 	.word	0x00000000
        /*0ae4*/ 	.short	0x010a
        /*0ae6*/ 	.byte	0x09
	.zero		1


	//   ....[156]....
        /*0ae8*/ 	.word	0x00004cb0
        /*0aec*/ 	.word	0x000000ff
        /*0af0*/ 	.word	0x00000000
        /*0af4*/ 	.short	0x010a
        /*0af6*/ 	.byte	0x06
	.zero		1


	//   ....[157]....
        /*0af8*/ 	.word	0x00004eb0
        /*0afc*/ 	.word	0x000000ff
        /*0b00*/ 	.word	0x00000000
        /*0b04*/ 	.short	0x010a
        /*0b06*/ 	.byte	0x07
	.zero		1


	//   ....[158]....
        /*0b08*/ 	.word	0x00004f40
        /*0b0c*/ 	.word	0x000000ff
        /*0b10*/ 	.word	0x00000000
        /*0b14*/ 	.short	0x010a
        /*0b16*/ 	.byte	0x07
	.zero		1


	//   ....[159]....
        /*0b18*/ 	.word	0x00004fd0
        /*0b1c*/ 	.word	0x000000ff
        /*0b20*/ 	.word	0x00000000
        /*0b24*/ 	.short	0x010a
        /*0b26*/ 	.byte	0x07
	.zero		1


	//   ....[160]....
        /*0b28*/ 	.word	0x00005070
        /*0b2c*/ 	.word	0x00000000
        /*0b30*/ 	.word	0x00000000
        /*0b34*/ 	.short	0x010a
        /*0b36*/ 	.byte	0xff
	.zero		1


	//   ....[161]....
        /*0b38*/ 	.word	0x000050b0
        /*0b3c*/ 	.word	0x00000000
        /*0b40*/ 	.word	0x00000000
        /*0b44*/ 	.short	0x010a
        /*0b46*/ 	.byte	0xff
	.zero		1


	//   ....[162]....
        /*0b48*/ 	.word	0x00005120
        /*0b4c*/ 	.word	0x000000ff
        /*0b50*/ 	.word	0x00000000
        /*0b54*/ 	.short	0x0101
        /*0b56*/ 	.byte	0x05
	.zero		1


	//   ....[163]....
        /*0b58*/ 	.word	0x00005160
        /*0b5c*/ 	.word	0x000000ff
        /*0b60*/ 	.word	0x000002e0
        /*0b64*/ 	.short	0x010a
        /*0b66*/ 	.byte	0x08
	.zero		1


	//   ....[164]....
        /*0b68*/ 	.word	0x000051b0
        /*0b6c*/ 	.word	0x000000ff
        /*0b70*/ 	.word	0x00000000
        /*0b74*/ 	.short	0x0101
        /*0b76*/ 	.byte	0x05
	.zero		1


	//   ....[165]....
        /*0b78*/ 	.word	0x00005600
        /*0b7c*/ 	.word	0x00000000
        /*0b80*/ 	.word	0x00000260
        /*0b84*/ 	.short	0x010a
        /*0b86*/ 	.byte	0xff
	.zero		1


	//   ....[166]....
        /*0b88*/ 	.word	0x000056c0
        /*0b8c*/ 	.word	0x00000000
        /*0b90*/ 	.word	0x00000000
        /*0b94*/ 	.short	0x0101
        /*0b96*/ 	.byte	0xff
	.zero		1


	//   ....[167]....
        /*0b98*/ 	.word	0x000059e0
        /*0b9c*/ 	.word	0x000000ff
        /*0ba0*/ 	.word	0x00000258
        /*0ba4*/ 	.short	0x010a
        /*0ba6*/ 	.byte	0x07
	.zero		1


	//   ....[168]....
        /*0ba8*/ 	.word	0x00005bd0
        /*0bac*/ 	.word	0x000000ff
        /*0bb0*/ 	.word	0x00000230
        /*0bb4*/ 	.short	0x010a
        /*0bb6*/ 	.byte	0x07
	.zero		1


	//   ....[169]....
        /*0bb8*/ 	.word	0x00005dc0
        /*0bbc*/ 	.word	0x000000ff
        /*0bc0*/ 	.word	0x00000210
        /*0bc4*/ 	.short	0x010b
        /*0bc6*/ 	.byte	0x07
	.zero		1


	//   ....[170]....
        /*0bc8*/ 	.word	0x00005dd0
        /*0bcc*/ 	.word	0x000000ff
        /*0bd0*/ 	.word	0x00000000
        /*0bd4*/ 	.short	0x0101
        /*0bd6*/ 	.byte	0x0e
	.zero		1


	//   ....[171]....
        /*0bd8*/ 	.word	0x00005df0
        /*0bdc*/ 	.word	0x000000ff
        /*0be0*/ 	.word	0x00000238
        /*0be4*/ 	.short	0x010a
        /*0be6*/ 	.byte	0x07
	.zero		1


	//   ....[172]....
        /*0be8*/ 	.word	0x00005fa0
        /*0bec*/ 	.word	0x000000ff
        /*0bf0*/ 	.word	0x00000218
        /*0bf4*/ 	.short	0x010b
        /*0bf6*/ 	.byte	0x07
	.zero		1


	//   ....[173]....
        /*0bf8*/ 	.word	0x00005fb0
        /*0bfc*/ 	.word	0x000000ff
        /*0c00*/ 	.word	0x00000000
        /*0c04*/ 	.short	0x0101
        /*0c06*/ 	.byte	0x0e
	.zero		1


	//   ....[174]....
        /*0c08*/ 	.word	0x00005fc0
        /*0c0c*/ 	.word	0x000000ff
        /*0c10*/ 	.word	0x00000240
        /*0c14*/ 	.short	0x010a
        /*0c16*/ 	.byte	0x07
	.zero		1


	//   ....[175]....
        /*0c18*/ 	.word	0x000061f0
        /*0c1c*/ 	.word	0x000000ff
        /*0c20*/ 	.word	0x00000220
        /*0c24*/ 	.short	0x010b
        /*0c26*/ 	.byte	0x07
	.zero		1


	//   ....[176]....
        /*0c28*/ 	.word	0x00006260
        /*0c2c*/ 	.word	0x000000ff
        /*0c30*/ 	.word	0x00000000
        /*0c34*/ 	.short	0x0101
        /*0c36*/ 	.byte	0x0e
	.zero		1


	//   ....[177]....
        /*0c38*/ 	.word	0x000062a0
        /*0c3c*/ 	.word	0x000000ff
        /*0c40*/ 	.word	0x00000248
        /*0c44*/ 	.short	0x010a
        /*0c46*/ 	.byte	0x07
	.zero		1


	//   ....[178]....
        /*0c48*/ 	.word	0x000064d0
        /*0c4c*/ 	.word	0x000000ff
        /*0c50*/ 	.word	0x00000228
        /*0c54*/ 	.short	0x010b
        /*0c56*/ 	.byte	0x07
	.zero		1


	//   ....[179]....
        /*0c58*/ 	.word	0x000064f0
        /*0c5c*/ 	.word	0x000000ff
        /*0c60*/ 	.word	0x00000000
        /*0c64*/ 	.short	0x0101
        /*0c66*/ 	.byte	0x0d
	.zero		1


	//   ....[180]....
        /*0c68*/ 	.word	0x00006520
        /*0c6c*/ 	.word	0x000000ff
        /*0c70*/ 	.word	0x00000230
        /*0c74*/ 	.short	0x010a
        /*0c76*/ 	.byte	0x07
	.zero		1


	//   ....[181]....
        /*0c78*/ 	.word	0x00006540
        /*0c7c*/ 	.word	0x000000ff
        /*0c80*/ 	.word	0x00000238
        /*0c84*/ 	.short	0x010a
        /*0c86*/ 	.byte	0x07
	.zero		1


	//   ....[182]....
        /*0c88*/ 	.word	0x00006560
        /*0c8c*/ 	.word	0x000000ff
        /*0c90*/ 	.word	0x00000240
        /*0c94*/ 	.short	0x010a
        /*0c96*/ 	.byte	0x07
	.zero		1


	//   ....[183]....
        /*0c98*/ 	.word	0x000065a0
        /*0c9c*/ 	.word	0x00000000
        /*0ca0*/ 	.word	0x00000248
        /*0ca4*/ 	.short	0x010a
        /*0ca6*/ 	.byte	0xff
	.zero		1


	//   ....[184]....
        /*0ca8*/ 	.word	0x000068e0
        /*0cac*/ 	.word	0x00000000
        /*0cb0*/ 	.word	0x00000260
        /*0cb4*/ 	.short	0x010a
        /*0cb6*/ 	.byte	0xff
	.zero		1


	//   ....[185]....
        /*0cb8*/ 	.word	0x000069f0
        /*0cbc*/ 	.word	0x00000000
        /*0cc0*/ 	.word	0x00000000
        /*0cc4*/ 	.short	0x0101
        /*0cc6*/ 	.byte	0xff
	.zero		1


	//   ....[186]....
        /*0cc8*/ 	.word	0x00007400
        /*0ccc*/ 	.word	0x00000003
        /*0cd0*/ 	.word	0x00000210
        /*0cd4*/ 	.short	0x010a
        /*0cd6*/ 	.byte	0xff
	.zero		1


	//   ....[187]....
        /*0cd8*/ 	.word	0x00007450
        /*0cdc*/ 	.word	0x0000006a
        /*0ce0*/ 	.word	0x00000280
        /*0ce4*/ 	.short	0x010a
        /*0ce6*/ 	.byte	0xff
	.zero		1


	//   ....[188]....
        /*0ce8*/ 	.word	0x00007570
        /*0cec*/ 	.word	0x00000003
        /*0cf0*/ 	.word	0x00000210
        /*0cf4*/ 	.short	0x010a
        /*0cf6*/ 	.byte	0xff
	.zero		1


	//   ....[189]....
        /*0cf8*/ 	.word	0x00007690
        /*0cfc*/ 	.word	0x00000000
        /*0d00*/ 	.word	0x00000000
        /*0d04*/ 	.short	0x0101
        /*0d06*/ 	.byte	0xff
	.zero		1


	//   ....[190]....
        /*0d08*/ 	.word	0x00007710
        /*0d0c*/ 	.word	0x0000006a
        /*0d10*/ 	.word	0x00000280
        /*0d14*/ 	.short	0x010a
        /*0d16*/ 	.byte	0xff
	.zero		1


	//   ....[191]....
        /*0d18*/ 	.word	0x000082f0
        /*0d1c*/ 	.word	0x00000037
        /*0d20*/ 	.word	0x00000210
        /*0d24*/ 	.short	0x010a
        /*0d26*/ 	.byte	0xff
	.zero		1


	//   ....[192]....
        /*0d28*/ 	.word	0x000083a0
        /*0d2c*/ 	.word	0x00000037
        /*0d30*/ 	.word	0x00000210
        /*0d34*/ 	.short	0x010a
        /*0d36*/ 	.byte	0xff
	.zero		1


	//   ....[193]....
        /*0d38*/ 	.word	0x000084c0
        /*0d3c*/ 	.word	0x00000000
        /*0d40*/ 	.word	0x00000000
        /*0d44*/ 	.short	0x0101
        /*0d46*/ 	.byte	0xff
	.zero		1


	//   ....[194]....
        /*0d48*/ 	.word	0x00009070
        /*0d4c*/ 	.word	0x00000049
        /*0d50*/ 	.word	0x00000210
        /*0d54*/ 	.short	0x010a
        /*0d56*/ 	.byte	0xff
	.zero		1


	//   ....[195]....
        /*0d58*/ 	.word	0x00009120
        /*0d5c*/ 	.word	0x00000049
        /*0d60*/ 	.word	0x00000210
        /*0d64*/ 	.short	0x010a
        /*0d66*/ 	.byte	0xff
	.zero		1


	//   ....[196]....
        /*0d68*/ 	.word	0x00009240
        /*0d6c*/ 	.word	0x00000002
        /*0d70*/ 	.word	0x00000000
        /*0d74*/ 	.short	0x0101
        /*0d76*/ 	.byte	0xff
	.zero		1


	//   ....[197]....
        /*0d78*/ 	.word	0x00009e10
        /*0d7c*/ 	.word	0x0000004c
        /*0d80*/ 	.word	0x00000210
        /*0d84*/ 	.short	0x010a
        /*0d86*/ 	.byte	0xff
	.zero		1


	//   ....[198]....
        /*0d88*/ 	.word	0x00009ec0
        /*0d8c*/ 	.word	0x0000004c
        /*0d90*/ 	.word	0x00000210
        /*0d94*/ 	.short	0x010a
        /*0d96*/ 	.byte	0xff
	.zero		1


	//   ....[199]....
        /*0d98*/ 	.word	0x00009fe0
        /*0d9c*/ 	.word	0x00000000
        /*0da0*/ 	.word	0x00000000
        /*0da4*/ 	.short	0x0101
        /*0da6*/ 	.byte	0xff
	.zero		1


	//   ....[200]....
        /*0da8*/ 	.word	0x0000a2a0
        /*0dac*/ 	.word	0x0000006a
        /*0db0*/ 	.word	0x00000000
        /*0db4*/ 	.short	0x0101
        /*0db6*/ 	.byte	0xff
	.zero		1


	//   ....[201]....
        /*0db8*/ 	.word	0x0000ad00
        /*0dbc*/ 	.word	0x00000003
        /*0dc0*/ 	.word	0x000002d0
        /*0dc4*/ 	.short	0x010a
        /*0dc6*/ 	.byte	0xff
	.zero		1


	//   ....[202]....
        /*0dc8*/ 	.word	0x0000ad60
        /*0dcc*/ 	.word	0x00000002
        /*0dd0*/ 	.word	0x00000108
        /*0dd4*/ 	.short	0x010a
        /*0dd6*/ 	.byte	0xff
	.zero		1


	//   ....[203]....
        /*0dd8*/ 	.word	0x0000adc0
        /*0ddc*/ 	.word	0x00000002
        /*0de0*/ 	.word	0x00000108
        /*0de4*/ 	.short	0x010a
        /*0de6*/ 	.byte	0xff
	.zero		1


	//   ....[204]....
        /*0de8*/ 	.word	0x0000ae10
        /*0dec*/ 	.word	0x00000002
        /*0df0*/ 	.word	0x00000260
        /*0df4*/ 	.short	0x010a
        /*0df6*/ 	.byte	0xff
	.zero		1


	//   ....[205]....
        /*0df8*/ 	.word	0x0000ae70
        /*0dfc*/ 	.word	0x00000000
        /*0e00*/ 	.word	0x00000000
        /*0e04*/ 	.short	0x010a
        /*0e06*/ 	.byte	0xff
	.zero		1


	//   ....[206]....
        /*0e08*/ 	.word	0x0000aed0
        /*0e0c*/ 	.word	0x00000000
        /*0e10*/ 	.word	0x00000000
        /*0e14*/ 	.short	0x010a
        /*0e16*/ 	.byte	0xff
	.zero		1


	//   ....[207]....
        /*0e18*/ 	.word	0x0000af30
        /*0e1c*/ 	.word	0x00000000
        /*0e20*/ 	.word	0x00000000
        /*0e24*/ 	.short	0x010a
        /*0e26*/ 	.byte	0xff
	.zero		1


	//   ....[208]....
        /*0e28*/ 	.word	0x0000af90
        /*0e2c*/ 	.word	0x00000000
        /*0e30*/ 	.word	0x00000000
        /*0e34*/ 	.short	0x010a
        /*0e36*/ 	.byte	0xff
	.zero		1


	//   ....[209]....
        /*0e38*/ 	.word	0x0000aff0
        /*0e3c*/ 	.word	0x00000000
        /*0e40*/ 	.word	0x00000000
        /*0e44*/ 	.short	0x010a
        /*0e46*/ 	.byte	0xff
	.zero		1


	//   ....[210]....
        /*0e48*/ 	.word	0x0000b050
        /*0e4c*/ 	.word	0x00000000
        /*0e50*/ 	.word	0x00000000
        /*0e54*/ 	.short	0x010a
        /*0e56*/ 	.byte	0xff
	.zero		1


	//   ....[211]....
        /*0e58*/ 	.word	0x0000b0b0
        /*0e5c*/ 	.word	0x00000000
        /*0e60*/ 	.word	0x00000000
        /*0e64*/ 	.short	0x010a
        /*0e66*/ 	.byte	0xff
	.zero		1


	//   ....[212]....
        /*0e68*/ 	.word	0x0000b110
        /*0e6c*/ 	.word	0x00000000
        /*0e70*/ 	.word	0x00000000
        /*0e74*/ 	.short	0x010a
        /*0e76*/ 	.byte	0xff
	.zero		1


	//   ....[213]....
        /*0e78*/ 	.word	0x0000b170
        /*0e7c*/ 	.word	0x00000000
        /*0e80*/ 	.word	0x00000000
        /*0e84*/ 	.short	0x010a
        /*0e86*/ 	.byte	0xff
	.zero		1


	//   ....[214]....
        /*0e88*/ 	.word	0x0000b1d0
        /*0e8c*/ 	.word	0x00000000
        /*0e90*/ 	.word	0x00000000
        /*0e94*/ 	.short	0x010a
        /*0e96*/ 	.byte	0xff
	.zero		1


	//   ....[215]....
        /*0e98*/ 	.word	0x0000b230
        /*0e9c*/ 	.word	0x00000000
        /*0ea0*/ 	.word	0x00000000
        /*0ea4*/ 	.short	0x010a
        /*0ea6*/ 	.byte	0xff
	.zero		1


	//   ....[216]....
        /*0ea8*/ 	.word	0x0000b290
        /*0eac*/ 	.word	0x00000000
        /*0eb0*/ 	.word	0x00000000
        /*0eb4*/ 	.short	0x010a
        /*0eb6*/ 	.byte	0xff
	.zero		1


	//   ....[217]....
        /*0eb8*/ 	.word	0x0000b2f0
        /*0ebc*/ 	.word	0x00000000
        /*0ec0*/ 	.word	0x00000000
        /*0ec4*/ 	.short	0x010a
        /*0ec6*/ 	.byte	0xff
	.zero		1


	//   ....[218]....
        /*0ec8*/ 	.word	0x0000b350
        /*0ecc*/ 	.word	0x00000000
        /*0ed0*/ 	.word	0x00000000
        /*0ed4*/ 	.short	0x010a
        /*0ed6*/ 	.byte	0xff
	.zero		1


	//   ....[219]....
        /*0ed8*/ 	.word	0x0000b3b0
        /*0edc*/ 	.word	0x00000000
        /*0ee0*/ 	.word	0x00000000
        /*0ee4*/ 	.short	0x010a
        /*0ee6*/ 	.byte	0xff
	.zero		1


	//   ....[220]....
        /*0ee8*/ 	.word	0x0000b410
        /*0eec*/ 	.word	0x00000000
        /*0ef0*/ 	.word	0x00000000
        /*0ef4*/ 	.short	0x010a
        /*0ef6*/ 	.byte	0xff
	.zero		1


	//   ....[221]....
        /*0ef8*/ 	.word	0x0000b470
        /*0efc*/ 	.word	0x00000000
        /*0f00*/ 	.word	0x00000000
        /*0f04*/ 	.short	0x010a
        /*0f06*/ 	.byte	0xff
	.zero		1


	//   ....[222]....
        /*0f08*/ 	.word	0x0000b4d0
        /*0f0c*/ 	.word	0x00000000
        /*0f10*/ 	.word	0x00000000
        /*0f14*/ 	.short	0x010a
        /*0f16*/ 	.byte	0xff
	.zero		1


	//   ....[223]....
        /*0f18*/ 	.word	0x0000b530
        /*0f1c*/ 	.word	0x00000000
        /*0f20*/ 	.word	0x00000000
        /*0f24*/ 	.short	0x010a
        /*0f26*/ 	.byte	0xff
	.zero		1


	//   ....[224]....
        /*0f28*/ 	.word	0x0000b590
        /*0f2c*/ 	.word	0x00000000
        /*0f30*/ 	.word	0x00000000
        /*0f34*/ 	.short	0x010a
        /*0f36*/ 	.byte	0xff
	.zero		1


	//   ....[225]....
        /*0f38*/ 	.word	0x0000b5f0
        /*0f3c*/ 	.word	0x00000000
        /*0f40*/ 	.word	0x00000000
        /*0f44*/ 	.short	0x010a
        /*0f46*/ 	.byte	0xff
	.zero		1


	//   ....[226]....
        /*0f48*/ 	.word	0x0000b650
        /*0f4c*/ 	.word	0x00000000
        /*0f50*/ 	.word	0x00000000
        /*0f54*/ 	.short	0x010a
        /*0f56*/ 	.byte	0xff
	.zero		1


	//   ....[227]....
        /*0f58*/ 	.word	0x0000b6b0
        /*0f5c*/ 	.word	0x00000000
        /*0f60*/ 	.word	0x00000000
        /*0f64*/ 	.short	0x010a
        /*0f66*/ 	.byte	0xff
	.zero		1


	//   ....[228]....
        /*0f68*/ 	.word	0x0000b710
        /*0f6c*/ 	.word	0x00000000
        /*0f70*/ 	.word	0x00000000
        /*0f74*/ 	.short	0x010a
        /*0f76*/ 	.byte	0xff
	.zero		1


	//   ....[229]....
        /*0f78*/ 	.word	0x0000b770
        /*0f7c*/ 	.word	0x00000000
        /*0f80*/ 	.word	0x00000000
        /*0f84*/ 	.short	0x010a
        /*0f86*/ 	.byte	0xff
	.zero		1


	//   ....[230]....
        /*0f88*/ 	.word	0x0000b7d0
        /*0f8c*/ 	.word	0x00000000
        /*0f90*/ 	.word	0x00000000
        /*0f94*/ 	.short	0x010a
        /*0f96*/ 	.byte	0xff
	.zero		1


	//   ....[231]....
        /*0f98*/ 	.word	0x0000b830
        /*0f9c*/ 	.word	0x00000000
        /*0fa0*/ 	.word	0x00000000
        /*0fa4*/ 	.short	0x010a
        /*0fa6*/ 	.byte	0xff
	.zero		1


	//   ....[232]....
        /*0fa8*/ 	.word	0x0000b890
        /*0fac*/ 	.word	0x00000000
        /*0fb0*/ 	.word	0x00000000
        /*0fb4*/ 	.short	0x010a
        /*0fb6*/ 	.byte	0xff
	.zero		1


	//   ....[233]....
        /*0fb8*/ 	.word	0x0000b8f0
        /*0fbc*/ 	.word	0x00000000
        /*0fc0*/ 	.word	0x00000000
        /*0fc4*/ 	.short	0x010a
        /*0fc6*/ 	.byte	0xff
	.zero		1


	//   ....[234]....
        /*0fc8*/ 	.word	0x0000b950
        /*0fcc*/ 	.word	0x00000000
        /*0fd0*/ 	.word	0x00000000
        /*0fd4*/ 	.short	0x010a
        /*0fd6*/ 	.byte	0xff
	.zero		1


	//   ....[235]....
        /*0fd8*/ 	.word	0x0000b9b0
        /*0fdc*/ 	.word	0x00000000
        /*0fe0*/ 	.word	0x00000000
        /*0fe4*/ 	.short	0x010a
        /*0fe6*/ 	.byte	0xff
	.zero		1


	//   ....[236]....
        /*0fe8*/ 	.word	0x0000ba10
        /*0fec*/ 	.word	0x00000000
        /*0ff0*/ 	.word	0x00000000
        /*0ff4*/ 	.short	0x010a
        /*0ff6*/ 	.byte	0xff
	.zero		1


	//   ....[237]....
        /*0ff8*/ 	.word	0x0000ba60
        /*0ffc*/ 	.word	0x00000000
        /*1000*/ 	.word	0x000002c0
        /*1004*/ 	.short	0x010a
        /*1006*/ 	.byte	0xff
	.zero		1


	//   ....[238]....
        /*1008*/ 	.word	0x0000bac0
        /*100c*/ 	.word	0x00000000
        /*1010*/ 	.word	0x00000270
        /*1014*/ 	.short	0x010a
        /*1016*/ 	.byte	0xff
	.zero		1


	//   ....[239]....
        /*1018*/ 	.word	0x0000bb10
        /*101c*/ 	.word	0x00000000
        /*1020*/ 	.word	0x00000260
        /*1024*/ 	.short	0x010a
        /*1026*/ 	.byte	0xff
	.zero		1


	//   ....[240]....
        /*1028*/ 	.word	0x0000bb70
        /*102c*/ 	.word	0x00000000
        /*1030*/ 	.word	0x00000270
        /*1034*/ 	.short	0x010a
        /*1036*/ 	.byte	0xff
	.zero		1


	//   ....[241]....
        /*1038*/ 	.word	0x0000bbd0
        /*103c*/ 	.word	0x00000004
        /*1040*/ 	.word	0x00000008
        /*1044*/ 	.short	0x010a
        /*1046*/ 	.byte	0xff
	.zero		1


	//   ....[242]....
        /*1048*/ 	.word	0x0000bcb0
        /*104c*/ 	.word	0x00000002
        /*1050*/ 	.word	0x00000008
        /*1054*/ 	.short	0x010a
        /*1056*/ 	.byte	0xff
	.zero		1


	//   ....[243]....
        /*1058*/ 	.word	0x0000bd00
        /*105c*/ 	.word	0x00000000
        /*1060*/ 	.word	0x00000260
        /*1064*/ 	.short	0x010a
        /*1066*/ 	.byte	0xff
	.zero		1


	//   ....[244]....
        /*1068*/ 	.word	0x0000bd60
        /*106c*/ 	.word	0x00000000
        /*1070*/ 	.word	0x000002a0
        /*1074*/ 	.short	0x010a
        /*1076*/ 	.byte	0xff
	.zero		1


	//   ....[245]....
        /*1078*/ 	.word	0x0000bdc0
        /*107c*/ 	.word	0x00000000
        /*1080*/ 	.word	0x00000000
        /*1084*/ 	.short	0x010a
        /*1086*/ 	.byte	0xff
	.zero		1


	//   ....[246]....
        /*1088*/ 	.word	0x0000be20
        /*108c*/ 	.word	0x00000000
        /*1090*/ 	.word	0x00000000
        /*1094*/ 	.short	0x010a
        /*1096*/ 	.byte	0xff
	.zero		1


	//   ....[247]....
        /*1098*/ 	.word	0x0000be80
        /*109c*/ 	.word	0x00000000
        /*10a0*/ 	.word	0x00000000
        /*10a4*/ 	.short	0x010a
        /*10a6*/ 	.byte	0xff
	.zero		1


	//   ....[248]....
        /*10a8*/ 	.word	0x0000bee0
        /*10ac*/ 	.word	0x00000000
        /*10b0*/ 	.word	0x00000000
        /*10b4*/ 	.short	0x010a
        /*10b6*/ 	.byte	0xff
	.zero		1


	//   ....[249]....
        /*10b8*/ 	.word	0x0000bf40
        /*10bc*/ 	.word	0x00000000
        /*10c0*/ 	.word	0x000002e0
        /*10c4*/ 	.short	0x010a
        /*10c6*/ 	.byte	0xff
	.zero		1


	//   ....[250]....
        /*10c8*/ 	.word	0x0000bf90
        /*10cc*/ 	.word	0x00000000
        /*10d0*/ 	.word	0x00000260
        /*10d4*/ 	.short	0x010a
        /*10d6*/ 	.byte	0xff
	.zero		1


	//   ....[251]....
        /*10d8*/ 	.word	0x0000bff0
        /*10dc*/ 	.word	0x00000000
        /*10e0*/ 	.word	0x00000258
        /*10e4*/ 	.short	0x010a
        /*10e6*/ 	.byte	0xff
	.zero		1


	//   ....[252]....
        /*10e8*/ 	.word	0x0000c050
        /*10ec*/ 	.word	0x00000003
        /*10f0*/ 	.word	0x00000230
        /*10f4*/ 	.short	0x010a
        /*10f6*/ 	.byte	0xff
	.zero		1


	//   ....[253]....
        /*10f8*/ 	.word	0x0000c0b0
        /*10fc*/ 	.word	0x00000003
        /*1100*/ 	.word	0x00000238
        /*1104*/ 	.short	0x010a
        /*1106*/ 	.byte	0xff
	.zero		1


	//   ....[254]....
        /*1108*/ 	.word	0x0000c110
        /*110c*/ 	.word	0x00000003
        /*1110*/ 	.word	0x00000240
        /*1114*/ 	.short	0x010a
        /*1116*/ 	.byte	0xff
	.zero		1


	//   ....[255]....
        /*1118*/ 	.word	0x0000c170
        /*111c*/ 	.word	0x00000003
        /*1120*/ 	.word	0x00000248
        /*1124*/ 	.short	0x010a
        /*1126*/ 	.byte	0xff
	.zero		1


	//   ....[0]....
        /*1128*/ 	.word	0x0000c1d0
        /*112c*/ 	.word	0x00000000
        /*1130*/ 	.word	0x00000230
        /*1134*/ 	.short	0x010a
        /*1136*/ 	.byte	0xff
	.zero		1


	//   ....[1]....
        /*1138*/ 	.word	0x0000c230
        /*113c*/ 	.word	0x00000000
        /*1140*/ 	.word	0x00000238
        /*1144*/ 	.short	0x010a
        /*1146*/ 	.byte	0xff
	.zero		1


	//   ....[2]....
        /*1148*/ 	.word	0x0000c290
        /*114c*/ 	.word	0x00000000
        /*1150*/ 	.word	0x00000240
        /*1154*/ 	.short	0x010a
        /*1156*/ 	.byte	0xff
	.zero		1


	//   ....[3]....
        /*1158*/ 	.word	0x0000c2e0
        /*115c*/ 	.word	0x00000000
        /*1160*/ 	.word	0x00000260
        /*1164*/ 	.short	0x010a
        /*1166*/ 	.byte	0xff
	.zero		1


	//   ....[4]....
        /*1168*/ 	.word	0x0000c330
        /*116c*/ 	.word	0x00000003
        /*1170*/ 	.word	0x00000210
        /*1174*/ 	.short	0x010a
        /*1176*/ 	.byte	0xff
	.zero		1


	//   ....[5]....
        /*1178*/ 	.word	0x0000c380
        /*117c*/ 	.word	0x0000006a
        /*1180*/ 	.word	0x00000280
        /*1184*/ 	.short	0x010a
        /*1186*/ 	.byte	0xff
	.zero		1


	//   ....[6]....
        /*1188*/ 	.word	0x0000c3d0
        /*118c*/ 	.word	0x00000037
        /*1190*/ 	.word	0x00000210
        /*1194*/ 	.short	0x010a
        /*1196*/ 	.byte	0xff
	.zero		1


	//   ....[7]....
        /*1198*/ 	.word	0x0000c420
        /*119c*/ 	.word	0x00000049
        /*11a0*/ 	.word	0x00000210
        /*11a4*/ 	.short	0x010a
        /*11a6*/ 	.byte	0xff
	.zero		1


	//   ....[8]....
        /*11a8*/ 	.word	0x0000c470
        /*11ac*/ 	.word	0x0000004c
        /*11b0*/ 	.word	0x00000210
        /*11b4*/ 	.short	0x010a
        /*11b6*/ 	.byte	0xff
	.zero		1


	//----- nvinfo : EIATTR_NUM_MBARRIERS
	.align		4
.L_48:
        /*11b8*/ 	.byte	0x03, 0x38
        /*11ba*/ 	.short	0x005d


	//----- nvinfo : EIATTR_EXIT_INSTR_OFFSETS
	.align		4
        /*11bc*/ 	.byte	0x04, 0x1c
        /*11be*/ 	.short	(.L_50 - .L_49)


	//   ....[0]....
.L_49:
        /*11c0*/ 	.word	0x00003c50


	//   ....[1]....
        /*11c4*/ 	.word	0x00004150


	//   ....[2]....
        /*11c8*/ 	.word	0x000041b0


	//   ....[3]....
        /*11cc*/ 	.word	0x000053e0


	//   ....[4]....
        /*11d0*/ 	.word	0x000065d0


	//   ....[5]....
        /*11d4*/ 	.word	0x00006610


	//   ....[6]....
        /*11d8*/ 	.word	0x0000acf0


	//----- nvinfo : EIATTR_MAX_THREADS
	.align		4
.L_50:
        /*11dc*/ 	.byte	0x04, 0x05
        /*11de*/ 	.short	(.L_52 - .L_51)
.L_51:
        /*11e0*/ 	.word	0x00000100
        /*11e4*/ 	.word	0x00000001
        /*11e8*/ 	.word	0x00000001


	//----- nvinfo : EIATTR_CRS_STACK_SIZE
	.align		4
.L_52:
        /*11ec*/ 	.byte	0x04, 0x1e
        /*11ee*/ 	.short	(.L_54 - .L_53)
.L_53:
        /*11f0*/ 	.word	0x00000000


	//----- nvinfo : EIATTR_CBANK_PARAM_SIZE
	.align		4
.L_54:
        /*11f4*/ 	.byte	0x03, 0x19
        /*11f6*/ 	.short	0x0800


	//----- nvinfo : EIATTR_PARAM_CBANK
	.align		4
        /*11f8*/ 	.byte	0x04, 0x0a
        /*11fa*/ 	.short	(.L_56 - .L_55)
	.align		4
.L_55:
        /*11fc*/ 	.word	index@(.nv.constant0._ZN7cutlass13device_kernelINS_4gemm6kernel13GemmUniversalIN4cute5tupleIJiiiiEEENS1_10collective13CollectiveMmaINS1_35MainloopSm100TmaUmmaWarpSpecializedILi33ELi2ELi4ENS5_IJNS4_1CILi2EEENSA_ILi1EEESC_EEEEENS5_IJNSA_ILi128EEENSA_ILi256EEENSA_ILi32EEEEEEaNS5_IJlSC_lEEEaSJ_NS4_8TiledMMAINS4_8MMA_AtomIJNS4_21SM100_MMA_S8_2x1SM_SSIaaiLi128ELi256ELNS4_4UMMA5MajorE0ELSO_0ELNSN_8SaturateE0EEEEEENS4_6LayoutINS5_IJSC_SC_SC_EEENS5_IJNSA_ILi0EEESU_SU_EEEEENS5_IJNS4_10UnderscoreESX_SX_EEEEENS4_18SM100_TMA_2SM_LOADENS4_14ComposedLayoutINS4_7SwizzleILi1ELi4ELi3EEENS4_18smem_ptr_flag_bitsILi8EEENSS_INS5_IJNSA_ILi8EEESH_EEENS5_IJSH_SC_EEEEEEEvNS4_8identityES10_S1A_vS1B_EENS_8epilogue10collective18CollectiveEpilogueINS1D_23Sm100TmaWarpSpecializedILi4ELi2ELi32ELb0ELb0EEEJNS5_IJNSA_ILi64EEESG_SH_EEENS5_IJNSS_IS1I_SC_EENSS_INS5_IJSH_SB_EEENS5_IJSC_SF_EEEEEEEEaSJ_aSJ_NS1D_6fusion15FusionCallbacksIS1H_NS1P_17LinearCombinationIaiaiLNS_15FloatRoundStyleE2EEES1J_S1O_JEEENS4_5SM1004TMEM4LOAD26SM100_TMEM_LOAD_32dp32b32xENS4_13SM90_TMA_LOADES1A_NS4_39AutoVectorizingCopyWithAssumedAlignmentILi128EEENS4_14SM90_TMA_STOREES1A_S21_S21_EEEvvEEEEvNT_6ParamsE)
        /*1200*/ 	.short	0x0380
        /*1202*/ 	.short	0x0800


	//----- nvinfo : EIATTR_SW_WAR
	.align		4
.L_56:
        /*1204*/ 	.byte	0x04, 0x36
        /*1206*/ 	.short	(.L_58 - .L_57)
.L_57:
        /*1208*/ 	.word	0x00000008
.L_58:


//--------------------- .nv.callgraph             --------------------------
	.section	.nv.callgraph,"",@"SHT_CUDA_CALLGRAPH"
	.align	4
	.sectionentsize	8
	.align		4
        /*0000*/ 	.word	0x00000000
	.align		4
        /*0004*/ 	.word	0xffffffff
	.align		4
        /*0008*/ 	.word	index@(_ZN7cutlass13device_kernelINS_4gemm6kernel13GemmUniversalIN4cute5tupleIJiiiiEEENS1_10collective13CollectiveMmaINS1_35MainloopSm100TmaUmmaWarpSpecializedILi33ELi2ELi4ENS5_IJNS4_1CILi2EEENSA_ILi1EEESC_EEEEENS5_IJNSA_ILi128EEENSA_ILi256EEENSA_ILi32EEEEEEaNS5_IJlSC_lEEEaSJ_NS4_8TiledMMAINS4_8MMA_AtomIJNS4_21SM100_MMA_S8_2x1SM_SSIaaiLi128ELi256ELNS4_4UMMA5MajorE0ELSO_0ELNSN_8SaturateE0EEEEEENS4_6LayoutINS5_IJSC_SC_SC_EEENS5_IJNSA_ILi0EEESU_SU_EEEEENS5_IJNS4_10UnderscoreESX_SX_EEEEENS4_18SM100_TMA_2SM_LOADENS4_14ComposedLayoutINS4_7SwizzleILi1ELi4ELi3EEENS4_18smem_ptr_flag_bitsILi8EEENSS_INS5_IJNSA_ILi8EEESH_EEENS5_IJSH_SC_EEEEEEEvNS4_8identityES10_S1A_vS1B_EENS_8epilogue10collective18CollectiveEpilogueINS1D_23Sm100TmaWarpSpecializedILi4ELi2ELi32ELb0ELb0EEEJNS5_IJNSA_ILi64EEESG_SH_EEENS5_IJNSS_IS1I_SC_EENSS_INS5_IJSH_SB_EEENS5_IJSC_SF_EEEEEEEEaSJ_aSJ_NS1D_6fusion15FusionCallbacksIS1H_NS1P_17LinearCombinationIaiaiLNS_15FloatRoundStyleE2EEES1J_S1O_JEEENS4_5SM1004TMEM4LOAD26SM100_TMEM_LOAD_32dp32b32xENS4_13SM90_TMA_LOADES1A_NS4_39AutoVectorizingCopyWithAssumedAlignmentILi128EEENS4_14SM90_TMA_STOREES1A_S21_S21_EEEvvEEEEvNT_6ParamsE)
	.align		4
        /*000c*/ 	.word	index@(__assertfail)
	.align		4
        /*0010*/ 	.word	0x00000000
	.align		4
        /*0014*/ 	.word	0xfffffffe
	.align		4
        /*0018*/ 	.word	0x00000000
	.align		4
        /*001c*/ 	.word	0xfffffffd
	.align		4
        /*0020*/ 	.word	0x00000000
	.align		4
        /*0024*/ 	.word	0xfffffffc


//--------------------- .nv.constant4             --------------------------
	.section	.nv.constant4,"a",@progbits
	.align	8
	.align		8
.nv.constant4:
        /*0000*/ 	.dword	__assertfail
	.align		8
        /*0008*/ 	.dword	__unnamed_1
	.align		8
        /*0010*/ 	.dword	__unnamed_2
	.align		8
        /*0018*/ 	.dword	__unnamed_3
	.align		8
        /*0020*/ 	.dword	_ZN40_INTERNAL_6c9e39cb_4_k_cu_f95b58d3_104734cuda3std3__45__cpo5beginE
	.align		8
        /*0028*/ 	.dword	_ZN40_INTERNAL_6c9e39cb_4_k_cu_f95b58d3_104734cuda3std3__45__cpo3endE
	.align		8
        /*0030*/ 	.dword	_ZN40_INTERNAL_6c9e39cb_4_k_cu_f95b58d3_104734cuda3std3__45__cpo6cbeginE
	.align		8
        /*0038*/ 	.dword	_ZN40_INTERNAL_6c9e39cb_4_k_cu_f95b58d3_104734cuda3std3__45__cpo4cendE
	.align		8
        /*0040*/ 	.dword	_ZN40_INTERNAL_6c9e39cb_4_k_cu_f95b58d3_104734cuda3std3__442_GLOBAL__N__6c9e39cb_4_k_cu_f95b58d3_104736ignoreE
	.align		8
        /*0048*/ 	.dword	_ZN40_INTERNAL_6c9e39cb_4_k_cu_f95b58d3_104734cuda3std3__419piecewise_constructE
	.align		8
        /*0050*/ 	.dword	_ZN40_INTERNAL_6c9e39cb_4_k_cu_f95b58d3_104734cuda3std3__48in_placeE
	.align		8
        /*0058*/ 	.dword	_ZN40_INTERNAL_6c9e39cb_4_k_cu_f95b58d3_104734cuda3std6ranges3__45__cpo4swapE
	.align		8
        /*0060*/ 	.dword	_ZN40_INTERNAL_6c9e39cb_4_k_cu_f95b58d3_104734cuda3std6ranges3__45__cpo9iter_moveE
	.align		8
        /*0068*/ 	.dword	_ZN40_INTERNAL_6c9e39cb_4_k_cu_f95b58d3_104734cute7productE
	.align		8
        /*0070*/ 	.dword	_ZN40_INTERNAL_6c9e39cb_4_k_cu_f95b58d3_104734cute1_E
	.align		8
        /*0078*/ 	.dword	$str$25
	.align		8
        /*0080*/ 	.dword	$str$26
	.align		8
        /*0088*/ 	.dword	$str$27
	.align		8
        /*0090*/ 	.dword	$str$28


//--------------------- .text._ZN7cutlass13device_kernelINS_4gemm6kernel13GemmUniversalIN4cute5tupleIJiiiiEEENS1_10collective13CollectiveMmaINS1_35MainloopSm100TmaUmmaWarpSpecializedILi33ELi2ELi4ENS5_IJNS4_1CILi2EEENSA_ILi1EEESC_EEEEENS5_IJNSA_ILi128EEENSA_ILi256EEENSA_ILi32EEEEEEaNS5_IJlSC_lEEEaSJ_NS4_8TiledMMAINS4_8MMA_AtomIJNS4_21SM100_MMA_S8_2x1SM_SSIaaiLi128ELi256ELNS4_4UMMA5MajorE0ELSO_0ELNSN_8SaturateE0EEEEEENS4_6LayoutINS5_IJSC_SC_SC_EEENS5_IJNSA_ILi0EEESU_SU_EEEEENS5_IJNS4_10UnderscoreESX_SX_EEEEENS4_18SM100_TMA_2SM_LOADENS4_14ComposedLayoutINS4_7SwizzleILi1ELi4ELi3EEENS4_18smem_ptr_flag_bitsILi8EEENSS_INS5_IJNSA_ILi8EEESH_EEENS5_IJSH_SC_EEEEEEEvNS4_8identityES10_S1A_vS1B_EENS_8epilogue10collective18CollectiveEpilogueINS1D_23Sm100TmaWarpSpecializedILi4ELi2ELi32ELb0ELb0EEEJNS5_IJNSA_ILi64EEESG_SH_EEENS5_IJNSS_IS1I_SC_EENSS_INS5_IJSH_SB_EEENS5_IJSC_SF_EEEEEEEEaSJ_aSJ_NS1D_6fusion15FusionCallbacksIS1H_NS1P_17LinearCombinationIaiaiLNS_15FloatRoundStyleE2EEES1J_S1O_JEEENS4_5SM1004TMEM4LOAD26SM100_TMEM_LOAD_32dp32b32xENS4_13SM90_TMA_LOADES1A_NS4_39AutoVectorizingCopyWithAssumedAlignmentILi128EEENS4_14SM90_TMA_STOREES1A_S21_S21_EEEvvEEEEvNT_6ParamsE --------------------------
	.section	.text._ZN7cutlass13device_kernelINS_4gemm6kernel13GemmUniversalIN4cute5tupleIJiiiiEEENS1_10collective13CollectiveMmaINS1_35MainloopSm100TmaUmmaWarpSpecializedILi33ELi2ELi4ENS5_IJNS4_1CILi2EEENSA_ILi1EEESC_EEEEENS5_IJNSA_ILi128EEENSA_ILi256EEENSA_ILi32EEEEEEaNS5_IJlSC_lEEEaSJ_NS4_8TiledMMAINS4_8MMA_AtomIJNS4_21SM100_MMA_S8_2x1SM_SSIaaiLi128ELi256ELNS4_4UMMA5MajorE0ELSO_0ELNSN_8SaturateE0EEEEEENS4_6LayoutINS5_IJSC_SC_SC_EEENS5_IJNSA_ILi0EEESU_SU_EEEEENS5_IJNS4_10UnderscoreESX_SX_EEEEENS4_18SM100_TMA_2SM_LOADENS4_14ComposedLayoutINS4_7SwizzleILi1ELi4ELi3EEENS4_18smem_ptr_flag_bitsILi8EEENSS_INS5_IJNSA_ILi8EEESH_EEENS5_IJSH_SC_EEEEEEEvNS4_8identityES10_S1A_vS1B_EENS_8epilogue10collective18CollectiveEpilogueINS1D_23Sm100TmaWarpSpecializedILi4ELi2ELi32ELb0ELb0EEEJNS5_IJNSA_ILi64EEESG_SH_EEENS5_IJNSS_IS1I_SC_EENSS_INS5_IJSH_SB_EEENS5_IJSC_SF_EEEEEEEEaSJ_aSJ_NS1D_6fusion15FusionCallbacksIS1H_NS1P_17LinearCombinationIaiaiLNS_15FloatRoundStyleE2EEES1J_S1O_JEEENS4_5SM1004TMEM4LOAD26SM100_TMEM_LOAD_32dp32b32xENS4_13SM90_TMA_LOADES1A_NS4_39AutoVectorizingCopyWithAssumedAlignmentILi128EEENS4_14SM90_TMA_STOREES1A_S21_S21_EEEvvEEEEvNT_6ParamsE,"ax",@progbits
	.align	128
.text._ZN7cutlass13device_kernelINS_4gemm6kernel13GemmUniversalIN4cute5tupleIJiiiiEEENS1_10collective13CollectiveMmaINS1_35MainloopSm100TmaUmmaWarpSpecializedILi33ELi2ELi4ENS5_IJNS4_1CILi2EEENSA_ILi1EEESC_EEEEENS5_IJNSA_ILi128EEENSA_ILi256EEENSA_ILi32EEEEEEaNS5_IJlSC_lEEEaSJ_NS4_8TiledMMAINS4_8MMA_AtomIJNS4_21SM100_MMA_S8_2x1SM_SSIaaiLi128ELi256ELNS4_4UMMA5MajorE0ELSO_0ELNSN_8SaturateE0EEEEEENS4_6LayoutINS5_IJSC_SC_SC_EEENS5_IJNSA_ILi0EEESU_SU_EEEEENS5_IJNS4_10UnderscoreESX_SX_EEEEENS4_18SM100_TMA_2SM_LOADENS4_14ComposedLayoutINS4_7SwizzleILi1ELi4ELi3EEENS4_18smem_ptr_flag_bitsILi8EEENSS_INS5_IJNSA_ILi8EEESH_EEENS5_IJSH_SC_EEEEEEEvNS4_8identityES10_S1A_vS1B_EENS_8epilogue10collective18CollectiveEpilogueINS1D_23Sm100TmaWarpSpecializedILi4ELi2ELi32ELb0ELb0EEEJNS5_IJNSA_ILi64EEESG_SH_EEENS5_IJNSS_IS1I_SC_EENSS_INS5_IJSH_SB_EEENS5_IJSC_SF_EEEEEEEEaSJ_aSJ_NS1D_6fusion15FusionCallbacksIS1H_NS1P_17LinearCombinationIaiaiLNS_15FloatRoundStyleE2EEES1J_S1O_JEEENS4_5SM1004TMEM4LOAD26SM100_TMEM_LOAD_32dp32b32xENS4_13SM90_TMA_LOADES1A_NS4_39AutoVectorizingCopyWithAssumedAlignmentILi128EEENS4_14SM90_TMA_STOREES1A_S21_S21_EEEvvEEEEvNT_6ParamsE:
        .type           _ZN7cutlass13device_kernelINS_4gemm6kernel13GemmUniversalIN4cute5tupleIJiiiiEEENS1_10collective13CollectiveMmaINS1_35MainloopSm100TmaUmmaWarpSpecializedILi33ELi2ELi4ENS5_IJNS4_1CILi2EEENSA_ILi1EEESC_EEEEENS5_IJNSA_ILi128EEENSA_ILi256EEENSA_ILi32EEEEEEaNS5_IJlSC_lEEEaSJ_NS4_8TiledMMAINS4_8MMA_AtomIJNS4_21SM100_MMA_S8_2x1SM_SSIaaiLi128ELi256ELNS4_4UMMA5MajorE0ELSO_0ELNSN_8SaturateE0EEEEEENS4_6LayoutINS5_IJSC_SC_SC_EEENS5_IJNSA_ILi0EEESU_SU_EEEEENS5_IJNS4_10UnderscoreESX_SX_EEEEENS4_18SM100_TMA_2SM_LOADENS4_14ComposedLayoutINS4_7SwizzleILi1ELi4ELi3EEENS4_18smem_ptr_flag_bitsILi8EEENSS_INS5_IJNSA_ILi8EEESH_EEENS5_IJSH_SC_EEEEEEEvNS4_8identityES10_S1A_vS1B_EENS_8epilogue10collective18CollectiveEpilogueINS1D_23Sm100TmaWarpSpecializedILi4ELi2ELi32ELb0ELb0EEEJNS5_IJNSA_ILi64EEESG_SH_EEENS5_IJNSS_IS1I_SC_EENSS_INS5_IJSH_SB_EEENS5_IJSC_SF_EEEEEEEEaSJ_aSJ_NS1D_6fusion15FusionCallbacksIS1H_NS1P_17LinearCombinationIaiaiLNS_15FloatRoundStyleE2EEES1J_S1O_JEEENS4_5SM1004TMEM4LOAD26SM100_TMEM_LOAD_32dp32b32xENS4_13SM90_TMA_LOADES1A_NS4_39AutoVectorizingCopyWithAssumedAlignmentILi128EEENS4_14SM90_TMA_STOREES1A_S21_S21_EEEvvEEEEvNT_6ParamsE,@function
        .size           _ZN7cutlass13device_kernelINS_4gemm6kernel13GemmUniversalIN4cute5tupleIJiiiiEEENS1_10collective13CollectiveMmaINS1_35MainloopSm100TmaUmmaWarpSpecializedILi33ELi2ELi4ENS5_IJNS4_1CILi2EEENSA_ILi1EEESC_EEEEENS5_IJNSA_ILi128EEENSA_ILi256EEENSA_ILi32EEEEEEaNS5_IJlSC_lEEEaSJ_NS4_8TiledMMAINS4_8MMA_AtomIJNS4_21SM100_MMA_S8_2x1SM_SSIaaiLi128ELi256ELNS4_4UMMA5MajorE0ELSO_0ELNSN_8SaturateE0EEEEEENS4_6LayoutINS5_IJSC_SC_SC_EEENS5_IJNSA_ILi0EEESU_SU_EEEEENS5_IJNS4_10UnderscoreESX_SX_EEEEENS4_18SM100_TMA_2SM_LOADENS4_14ComposedLayoutINS4_7SwizzleILi1ELi4ELi3EEENS4_18smem_ptr_flag_bitsILi8EEENSS_INS5_IJNSA_ILi8EEESH_EEENS5_IJSH_SC_EEEEEEEvNS4_8identityES10_S1A_vS1B_EENS_8epilogue10collective18CollectiveEpilogueINS1D_23Sm100TmaWarpSpecializedILi4ELi2ELi32ELb0ELb0EEEJNS5_IJNSA_ILi64EEESG_SH_EEENS5_IJNSS_IS1I_SC_EENSS_INS5_IJSH_SB_EEENS5_IJSC_SF_EEEEEEEEaSJ_aSJ_NS1D_6fusion15FusionCallbacksIS1H_NS1P_17LinearCombinationIaiaiLNS_15FloatRoundStyleE2EEES1J_S1O_JEEENS4_5SM1004TMEM4LOAD26SM100_TMEM_LOAD_32dp32b32xENS4_13SM90_TMA_LOADES1A_NS4_39AutoVectorizingCopyWithAssumedAlignmentILi128EEENS4_14SM90_TMA_STOREES1A_S21_S21_EEEvvEEEEvNT_6ParamsE,(.L_x_279 - _ZN7cutlass13device_kernelINS_4gemm6kernel13GemmUniversalIN4cute5tupleIJiiiiEEENS1_10collective13CollectiveMmaINS1_35MainloopSm100TmaUmmaWarpSpecializedILi33ELi2ELi4ENS5_IJNS4_1CILi2EEENSA_ILi1EEESC_EEEEENS5_IJNSA_ILi128EEENSA_ILi256EEENSA_ILi32EEEEEEaNS5_IJlSC_lEEEaSJ_NS4_8TiledMMAINS4_8MMA_AtomIJNS4_21SM100_MMA_S8_2x1SM_SSIaaiLi128ELi256ELNS4_4UMMA5MajorE0ELSO_0ELNSN_8SaturateE0EEEEEENS4_6LayoutINS5_IJSC_SC_SC_EEENS5_IJNSA_ILi0EEESU_SU_EEEEENS5_IJNS4_10UnderscoreESX_SX_EEEEENS4_18SM100_TMA_2SM_LOADENS4_14ComposedLayoutINS4_7SwizzleILi1ELi4ELi3EEENS4_18smem_ptr_flag_bitsILi8EEENSS_INS5_IJNSA_ILi8EEESH_EEENS5_IJSH_SC_EEEEEEEvNS4_8identityES10_S1A_vS1B_EENS_8epilogue10collective18CollectiveEpilogueINS1D_23Sm100TmaWarpSpecializedILi4ELi2ELi32ELb0ELb0EEEJNS5_IJNSA_ILi64EEESG_SH_EEENS5_IJNSS_IS1I_SC_EENSS_INS5_IJSH_SB_EEENS5_IJSC_SF_EEEEEEEEaSJ_aSJ_NS1D_6fusion15FusionCallbacksIS1H_NS1P_17LinearCombinationIaiaiLNS_15FloatRoundStyleE2EEES1J_S1O_JEEENS4_5SM1004TMEM4LOAD26SM100_TMEM_LOAD_32dp32b32xENS4_13SM90_TMA_LOADES1A_NS4_39AutoVectorizingCopyWithAssumedAlignmentILi128EEENS4_14SM90_TMA_STOREES1A_S21_S21_EEEvvEEEEvNT_6ParamsE)
        .other          _ZN7cutlass13device_kernelINS_4gemm6kernel13GemmUniversalIN4cute5tupleIJiiiiEEENS1_10collective13CollectiveMmaINS1_35MainloopSm100TmaUmmaWarpSpecializedILi33ELi2ELi4ENS5_IJNS4_1CILi2EEENSA_ILi1EEESC_EEEEENS5_IJNSA_ILi128EEENSA_ILi256EEENSA_ILi32EEEEEEaNS5_IJlSC_lEEEaSJ_NS4_8TiledMMAINS4_8MMA_AtomIJNS4_21SM100_MMA_S8_2x1SM_SSIaaiLi128ELi256ELNS4_4UMMA5MajorE0ELSO_0ELNSN_8SaturateE0EEEEEENS4_6LayoutINS5_IJSC_SC_SC_EEENS5_IJNSA_ILi0EEESU_SU_EEEEENS5_IJNS4_10UnderscoreESX_SX_EEEEENS4_18SM100_TMA_2SM_LOADENS4_14ComposedLayoutINS4_7SwizzleILi1ELi4ELi3EEENS4_18smem_ptr_flag_bitsILi8EEENSS_INS5_IJNSA_ILi8EEESH_EEENS5_IJSH_SC_EEEEEEEvNS4_8identityES10_S1A_vS1B_EENS_8epilogue10collective18CollectiveEpilogueINS1D_23Sm100TmaWarpSpecializedILi4ELi2ELi32ELb0ELb0EEEJNS5_IJNSA_ILi64EEESG_SH_EEENS5_IJNSS_IS1I_SC_EENSS_INS5_IJSH_SB_EEENS5_IJSC_SF_EEEEEEEEaSJ_aSJ_NS1D_6fusion15FusionCallbacksIS1H_NS1P_17LinearCombinationIaiaiLNS_15FloatRoundStyleE2EEES1J_S1O_JEEENS4_5SM1004TMEM4LOAD26SM100_TMEM_LOAD_32dp32b32xENS4_13SM90_TMA_LOADES1A_NS4_39AutoVectorizingCopyWithAssumedAlignmentILi128EEENS4_14SM90_TMA_STOREES1A_S21_S21_EEEvvEEEEvNT_6ParamsE,@"STO_CUDA_ENTRY STV_DEFAULT"
_ZN7cutlass13device_kernelINS_4gemm6kernel13GemmUniversalIN4cute5tupleIJiiiiEEENS1_10collective13CollectiveMmaINS1_35MainloopSm100TmaUmmaWarpSpecializedILi33ELi2ELi4ENS5_IJNS4_1CILi2EEENSA_ILi1EEESC_EEEEENS5_IJNSA_ILi128EEENSA_ILi256EEENSA_ILi32EEEEEEaNS5_IJlSC_lEEEaSJ_NS4_8TiledMMAINS4_8MMA_AtomIJNS4_21SM100_MMA_S8_2x1SM_SSIaaiLi128ELi256ELNS4_4UMMA5MajorE0ELSO_0ELNSN_8SaturateE0EEEEEENS4_6LayoutINS5_IJSC_SC_SC_EEENS5_IJNSA_ILi0EEESU_SU_EEEEENS5_IJNS4_10UnderscoreESX_SX_EEEEENS4_18SM100_TMA_2SM_LOADENS4_14ComposedLayoutINS4_7SwizzleILi1ELi4ELi3EEENS4_18smem_ptr_flag_bitsILi8EEENSS_INS5_IJNSA_ILi8EEESH_EEENS5_IJSH_SC_EEEEEEEvNS4_8identityES10_S1A_vS1B_EENS_8epilogue10collective18CollectiveEpilogueINS1D_23Sm100TmaWarpSpecializedILi4ELi2ELi32ELb0ELb0EEEJNS5_IJNSA_ILi64EEESG_SH_EEENS5_IJNSS_IS1I_SC_EENSS_INS5_IJSH_SB_EEENS5_IJSC_SF_EEEEEEEEaSJ_aSJ_NS1D_6fusion15FusionCallbacksIS1H_NS1P_17LinearCombinationIaiaiLNS_15FloatRoundStyleE2EEES1J_S1O_JEEENS4_5SM1004TMEM4LOAD26SM100_TMEM_LOAD_32dp32b32xENS4_13SM90_TMA_LOADES1A_NS4_39AutoVectorizingCopyWithAssumedAlignmentILi128EEENS4_14SM90_TMA_STOREES1A_S21_S21_EEEvvEEEEvNT_6ParamsE:
[----:B------:R-:W1:Y:S01]  /*0000*/  LDC R1, c[0x0][0x37c] ;  /* 0x0000df00ff017b82 */ /* 0x000e620000000800 */
[----:B------:R-:W2:Y:S01]  /*0010*/  S2R R104, SR_TID.X ;  /* 0x0000000000687919 */ /* 0x000ea20000002100 */
[----:B------:R-:W3:Y:S06]  /*0020*/  LDCU.64 UR6, c[0x0][0x890] ;  /* 0x00011200ff0677ac */ /* 0x000eec0008000a00 */
[----:B------:R-:W4:Y:S01]  /*0030*/  S2UR UR37, SR_CgaCtaId ;  /* 0x00000000002579c3 */ /* 0x000f220000008800 */
[----:B------:R-:W-:Y:S02]  /*0040*/  PRMT R91, RZ, 0x7610, R91 ;  /* 0x00007610ff5b7816 */ /* 0x000fe4000000005b */
[----:B------:R-:W-:Y:S01]  /*0050*/  ELECT P1, URZ, PT ;  /* 0x0000000000ff782f */ /* 0x000fe20003820000 */
[----:B------:R-:W1:Y:S01]  /*0060*/  LDCU.64 UR46, c[0x0][0x358] ;  /* 0x00006b00ff2e77ac */ /* 0x000e620008000a00 */
[----:B---3--:R-:W-:-:S04]  /*0070*/  UISETP.NE.U32.AND UP0, UPT, UR6, URZ, UPT ;  /* 0x000000ff0600728c */ /* 0x008fc8000bf05070 */
[----:B------:R-:W-:Y:S02]  /*0080*/  UISETP.NE.AND.EX UP0, UPT, UR7, URZ, UPT, UP0 ;  /* 0x000000ff0700728c */ /* 0x000fe4000bf05300 */
[----:B----4-:R-:W-:Y:S02]  /*0090*/  ULOP3.LUT UR5, UR37, 0x1, URZ, 0xc0, !UPT ;  /* 0x0000000125057892 */ /* 0x010fe4000f8ec0ff */
[----:B------:R-:W-:Y:S01]  /*00a0*/  ULOP3.LUT UR4, UR37, 0x1, URZ, 0x3c, !UPT ;  /* 0x0000000125047892 */ /* 0x000fe2000f8e3cff */
[----:B--2---:R-:W-:-:S05]  /*00b0*/  SHF.R.U32.HI R97, RZ, 0x5, R104 ;  /* 0x00000005ff617819 */ /* 0x004fca0000011668 */
[----:B------:R-:W2:Y:S02]  /*00c0*/  SHFL.IDX PT, R0, R97, RZ, 0x1f ;  /* 0x00001fff61007589 */ /* 0x000ea400000e0000 */
[----:B--2---:R-:W-:Y:S01]  /*00d0*/  R2UR UR10, R0 ;  /* 0x00000000000a72ca */ /* 0x004fe200000e0000 */
[----:B-1----:R-:W-:-:S14]  /*00e0*/  BRA.U UP0, `(.L_x_0) ;  /* 0x00000001002c7547 */ /* 0x002fdc000b800000 */
[----:B------:R-:W1:Y:S02]  /*00f0*/  LDCU.64 UR8, c[0x0][0x888] ;  /* 0x00011100ff0877ac */ /* 0x000e640008000a00 */
[----:B-1----:R-:W-:-:S04]  /*0100*/  UISETP.NE.U32.AND UP0, UPT, UR8, URZ, UPT ;  /* 0x000000ff0800728c */ /* 0x002fc8000bf05070 */
[----:B------:R-:W-:-:S09]  /*0110*/  UISETP.NE.AND.EX UP0, UPT, UR9, URZ, UPT, UP0 ;  /* 0x000000ff0900728c */ /* 0x000fd2000bf05300 */
[----:B------:R-:W-:Y:S05]  /*0120*/  BRA.U !UP0, `(.L_x_1) ;  /* 0x0000000108107547 */ /* 0x000fea000b800000 */
[----:B------:R-:W1:Y:S02]  /*0130*/  LDC.64 R50, c[0x0][0x888] ;  /* 0x00022200ff327b82 */ /* 0x000e640000000a00 */
[----:B-1----:R1:W5:Y:S01]  /*0140*/  LDG.E R50, desc[UR46][R50.64] ;  /* 0x0000002e32327981 */ /* 0x002362000c1e1900 */
[----:B------:R-:W-:Y:S01]  /*0150*/  HFMA2 R91, -RZ, RZ, 0, 5.9604644775390625e-08 ;  /* 0x00000001ff5b7431 */ /* 0x000fe200000001ff */
[----:B------:R-:W-:Y:S05]  /*0160*/  BRA `(.L_x_0) ;  /* 0x00000000000c7947 */ /* 0x000fea0003800000 */
.L_x_1:
[----:B------:R-:W1:Y:S01]  /*0170*/  LDCU UR8, c[0x0][0x880] ;  /* 0x00011000ff0877ac */ /* 0x000e620008000800 */
[----:B------:R-:W-:Y:S01]  /*0180*/  HFMA2 R91, -RZ, RZ, 0, 5.9604644775390625e-08 ;  /* 0x00000001ff5b7431 */ /* 0x000fe200000001ff */
[----:B-1----:R-:W-:-:S07]  /*0190*/  MOV R50, UR8 ;  /* 0x0000000800327c02 */ /* 0x002fce0008000f00 */
.L_x_0:
[----:B------:R-:W2:Y:S02]  /*01a0*/  LDCU.64 UR8, c[0x0][0x8b0] ;  /* 0x00011600ff0877ac */ /* 0x000ea40008000a00 */
[----:B--2---:R-:W-:-:S04]  /*01b0*/  UISETP.NE.U32.AND UP0, UPT, UR8, URZ, UPT ;  /* 0x000000ff0800728c */ /* 0x004fc8000bf05070 */
[----:B------:R-:W-:-:S09]  /*01c0*/  UISETP.NE.AND.EX UP0, UPT, UR9, URZ, UPT, UP0 ;  /* 0x000000ff0900728c */ /* 0x000fd2000bf05300 */
[----:B------:R-:W-:Y:S05]  /*01d0*/  BRA.U UP0, `(.L_x_2) ;  /* 0x0000000100247547 */ /* 0x000fea000b800000 */
[----:B------:R-:W2:Y:S02]  /*01e0*/  LDCU.64 UR8, c[0x0][0x8a8] ;  /* 0x00011500ff0877ac */ /* 0x000ea40008000a00 */
[----:B--2---:R-:W-:-:S04]  /*01f0*/  UISETP.NE.U32.AND UP0, UPT, UR8, URZ, UPT ;  /* 0x000000ff0800728c */ /* 0x004fc8000bf05070 */
[----:B------:R-:W-:-:S09]  /*0200*/  UISETP.NE.AND.EX UP0, UPT, UR9, URZ, UPT, UP0 ;  /* 0x000000ff0900728c */ /* 0x000fd2000bf05300 */
[----:B------:R-:W-:Y:S05]  /*0210*/  BRA.U !UP0, `(.L_x_3) ;  /* 0x00000001080c7547 */ /* 0x000fea000b800000 */
[----:B------:R-:W2:Y:S02]  /*0220*/  LDC.64 R46, c[0x0][0x8a8] ;  /* 0x00022a00ff2e7b82 */ /* 0x000ea40000000a00 */
[----:B--2---:R2:W5:Y:S01]  /*0230*/  LDG.E R46, desc[UR46][R46.64] ;  /* 0x0000002e2e2e7981 */ /* 0x004562000c1e1900 */
[----:B------:R-:W-:Y:S05]  /*0240*/  BRA `(.L_x_2) ;  /* 0x0000000000087947 */ /* 0x000fea0003800000 */
.L_x_3:
[----:B------:R-:W2:Y:S02]  /*0250*/  LDCU UR8, c[0x0][0x8a0] ;  /* 0x00011400ff0877ac */ /* 0x000ea40008000800 */
[----:B--2---:R-:W-:Y:S02]  /*0260*/  MOV R46, UR8 ;  /* 0x00000008002e7c02 */ /* 0x004fe40008000f00 */
.L_x_2:
[----:B------:R-:W-:Y:S01]  /*0270*/  IMAD.U32 R0, RZ, RZ, UR10 ;  /* 0x0000000aff007e24 */ /* 0x000fe2000f8e00ff */
[----:B------:R-:W-:Y:S04]  /*0280*/  BSSY.RECONVERGENT B0, `(.L_x_4) ;  /* 0x000000c000007945 */ /* 0x000fe80003800200 */
[C---:B------:R-:W-:Y:S02]  /*0290*/  ISETP.NE.OR P2, PT, R0.reuse, 0x1, !P1 ;  /* 0x000000010000780c */ /* 0x040fe40004f45670 */
[----:B------:R-:W-:-:S11]  /*02a0*/  ISETP.NE.OR P0, PT, R0, 0x3, !P1 ;  /* 0x000000030000780c */ /* 0x000fd60004f05670 */
[----:B------:R-:W-:Y:S05]  /*02b0*/  @P2 BRA `(.L_x_5) ;  /* 0x0000000000202947 */ /* 0x000fea0003800000 */
[----:B------:R-:W3:Y:S02]  /*02c0*/  LDCU.64 UR8, c[0x0][0x348] ;  /* 0x00006900ff0877ac */ /* 0x000ee40008000a00 */
[----:B---3--:R-:W-:Y:S02]  /*02d0*/  UIADD3 UR12, UP1, UPT, UR8, 0x80, URZ ;  /* 0x00000080080c7890 */ /* 0x008fe4000ff3e0ff */
[----:B------:R-:W-:Y:S02]  /*02e0*/  UIADD3 UR8, UP0, UPT, UR8, 0x180, URZ ;  /* 0x0000018008087890 */ /* 0x000fe4000ff1e0ff */
[----:B------:R-:W-:Y:S02]  /*02f0*/  UIADD3.X UR13, UPT, UPT, URZ, UR9, URZ, UP1, !UPT ;  /* 0x00000009ff0d7290 */ /* 0x000fe40008ffe4ff */
[----:B------:R-:W-:-:S07]  /*0300*/  UIADD3.X UR9, UPT, UPT, URZ, UR9, URZ, UP0, !UPT ;  /* 0x00000009ff097290 */ /* 0x000fce00087fe4ff */
[----:B------:R3:W-:Y:S02]  /*0310*/  UTMACCTL.PF [UR12] ;  /* 0x000000000c0079b9 */ /* 0x0007e40008040000 */
[----:B------:R3:W-:Y:S02]  /*0320*/  UTMACCTL.PF [UR8] ;  /* 0x00000000080079b9 */ /* 0x0007e40008040000 */
[----:B---3--:R-:W-:Y:S01]  /*0330*/  NOP ;  /* 0x0000000000007918 */ /* 0x008fe20000000000 */
.L_x_5:
[----:B------:R-:W-:Y:S05]  /*0340*/  BSYNC.RECONVERGENT B0 ;  /* 0x0000000000007941 */ /* 0x000fea0003800200 */
.L_x_4:
[----:B------:R-:W-:Y:S04]  /*0350*/  BSSY.RECONVERGENT B0, `(.L_x_6) ;  /* 0x000000a000007945 */ /* 0x000fe80003800200 */
        /* <DEDUP_REMOVED lines=9> */
.L_x_7:
[----:B------:R-:W-:Y:S05]  /*03f0*/  BSYNC.RECONVERGENT B0 ;  /* 0x0000000000007941 */ /* 0x000fea0003800200 */
.L_x_6:
[----:B------:R-:W3:Y:S01]  /*0400*/  LDCU.64 UR8, c[0x0][0x888] ;  /* 0x00011100ff0877ac */ /* 0x000ee20008000a00 */
[----:B------:R-:W-:Y:S02]  /*0410*/  UISETP.EQ.U32.AND UP1, UPT, UR6, URZ, UPT ;  /* 0x000000ff0600728c */ /* 0x000fe4000bf22070 */
[----:B------:R-:W-:Y:S02]  /*0420*/  UPLOP3.LUT UP5, UPT, UPT, UPT, UPT, 0x80, 0x8 ;  /* 0x000000000008789c */ /* 0x000fe40003faf070 */
[----:B---3--:R-:W-:-:S04]  /*0430*/  UISETP.NE.U32.AND UP0, UPT, UR8, URZ, UPT ;  /* 0x000000ff0800728c */ /* 0x008fc8000bf05070 */
[----:B------:R-:W-:-:S04]  /*0440*/  UISETP.NE.AND.EX UP0, UPT, UR9, URZ, UPT, UP0 ;  /* 0x000000ff0900728c */ /* 0x000fc8000bf05300 */
[----:B------:R-:W-:-:S04]  /*0450*/  UISETP.EQ.OR.EX UP2, UPT, UR7, URZ, !UP0, UP1 ;  /* 0x000000ff0700728c */ /* 0x000fc8000c742710 */
[----:B------:R-:W-:-:S05]  /*0460*/  UP2UR UR50, UPR, URZ, 0x4 ;  /* 0x00000004ff327883 */ /* 0x000fca0008000000 */
[----:B------:R-:W-:Y:S07]  /*0470*/  BRA.U !UP2, `(.L_x_8) ;  /* 0x000000010a207547 */ /* 0x000fee000b800000 */
[----:B-----5:R-:W-:Y:S01]  /*0480*/  R2UR UR8, R50 ;  /* 0x00000000320872ca */ /* 0x020fe200000e0000 */
[----:B------:R-:W-:Y:S02]  /*0490*/  UISETP.NE.U32.AND UP2, UPT, UR6, URZ, UPT ;  /* 0x000000ff0600728c */ /* 0x000fe4000bf45070 */
[----:B------:R-:W-:Y:S02]  /*04a0*/  USEL UR6, URZ, 0xffffffff, UP0 ;  /* 0xffffffffff067887 */ /* 0x000fe40008000000 */
[----:B------:R-:W-:-:S08]  /*04b0*/  UISETP.NE.AND.EX UP2, UPT, UR7, URZ, UPT, UP2 ;  /* 0x000000ff0700728c */ /* 0x000fd0000bf45320 */
[----:B------:R-:W-:-:S04]  /*04c0*/  UISETP.NE.AND UP1, UPT, UR8, URZ, UPT ;  /* 0x000000ff0800728c */ /* 0x000fc8000bf25270 */
[----:B------:R-:W-:-:S04]  /*04d0*/  @!UP2 USEL UR6, URZ, 0xffffffff, UP1 ;  /* 0xffffffffff06a887 */ /* 0x000fc80008800000 */
[----:B------:R-:W-:-:S04]  /*04e0*/  ULOP3.LUT UR6, UR6, 0x1, URZ, 0xc0, !UPT ;  /* 0x0000000106067892 */ /* 0x000fc8000f8ec0ff */
[----:B------:R-:W-:-:S11]  /*04f0*/  UISETP.NE.U32.AND UP5, UPT, UR6, 0x1, UPT ;  /* 0x000000010600788c */ /* 0x000fd6000bfa5070 */
.L_x_8:
[----:B------:R-:W3:Y:S01]  /*0500*/  SHFL.IDX PT, R0, R97, RZ, 0x1f ;  /* 0x00001fff61007589 */ /* 0x000ee200000e0000 */
[----:B------:R-:W-:-:S04]  /*0510*/  UISETP.NE.AND UP1, UPT, UR10, 0x2, UPT ;  /* 0x000000020a00788c */ /* 0x000fc8000bf25270 */
[----:B------:R-:W-:Y:S02]  /*0520*/  UISETP.EQ.AND UP2, UPT, UR5, URZ, !UP1 ;  /* 0x000000ff0500728c */ /* 0x000fe4000cf42270 */
[----:B------:R-:W-:-:S04]  /*0530*/  USEL UR6, URZ, 0x1, UP1 ;  /* 0x00000001ff067887 */ /* 0x000fc80008800000 */
[----:B------:R-:W-:Y:S02]  /*0540*/  PLOP3.LUT P5, PT, P1, PT, UP2, 0x80, 0x8 ;  /* 0x000000000008781c */ /* 0x000fe40000faf028 */
[----:B---3--:R-:W-:-:S13]  /*0550*/  ISETP.NE.AND P0, PT, R0, RZ, PT ;  /* 0x000000ff0000720c */ /* 0x008fda0003f05270 */
[----:B------:R-:W-:Y:S05]  /*0560*/  @P0 BRA `(.L_x_9) ;  /* 0x0000000400380947 */ /* 0x000fea0003800000 */
[----:B------:R-:W-:Y:S01]  /*0570*/  ELECT P0, URZ, PT ;  /* 0x0000000000ff782f */ /* 0x000fe20003800000 */
[----:B------:R-:W-:-:S12]  /*0580*/  BSSY.RECONVERGENT B0, `(.L_x_9) ;  /* 0x000004c000007945 */ /* 0x000fd80003800200 */
[----:B------:R-:W-:Y:S05]  /*0590*/  @!P0 BRA `(.L_x_10) ;  /* 0x0000000400288947 */ /* 0x000fea0003800000 */
[----:B------:R-:W-:Y:S01]  /*05a0*/  UMOV UR8, 0x400 ;  /* 0x0000040000087882 */ /* 0x000fe20000000000 */
[----:B------:R-:W-:Y:S01]  /*05b0*/  UMOV UR7, 0x1 ;  /* 0x0000000100077882 */ /* 0x000fe20000000000 */
[----:B------:R-:W-:Y:S02]  /*05c0*/  ULEA UR8, UR37, UR8, 0x18 ;  /* 0x0000000825087291 */ /* 0x000fe4000f8ec0ff */
[----:B------:R-:W-:-:S04]  /*05d0*/  UIADD3 UR12, UPT, UPT, -UR7, 0x100000, URZ ;  /* 0x00100000070c7890 */ /* 0x000fc8000fffe1ff */
[----:B------:R-:W-:Y:S02]  /*05e0*/  USHF.L.U32 UR13, UR12, 0xb, URZ ;  /* 0x0000000b0c0d7899 */ /* 0x000fe400080006ff */
[----:B------:R-:W-:Y:S01]  /*05f0*/  USHF.L.U32 UR12, UR12, 0x1, URZ ;  /* 0x000000010c0c7899 */ /* 0x000fe200080006ff */
[----:B------:R-:W3:Y:S11]  /*0600*/  FENCE.VIEW.ASYNC.S ;  /* 0x00000000000073c6 */ /* 0x000ef60000000000 */
[----:B---3--:R3:W4:Y:S01]  /*0610*/  SYNCS.EXCH.64 URZ, [UR8], UR12 ;  /* 0x0000000c08ff75b2 */ /* 0x0087220008000100 */
[----:B------:R3:W1:Y:S01]  /*0620*/  SYNCS.EXCH.64 URZ, [UR8+0x108], UR12 ;  /* 0x0001080c08ff75b2 */ /* 0x0006620008000100 */
        /* <DEDUP_REMOVED lines=63> */
[----:B------:R3:W1:Y:S02]  /*0a20*/  SYNCS.EXCH.64 URZ, [UR8+0x208], UR12 ;  /* 0x0002080c08ff75b2 */ /* 0x0006640008000100 */
[----:B---34-:R-:W-:Y:S01]  /*0a30*/  NOP ;  /* 0x0000000000007918 */ /* 0x018fe20000000000 */
.L_x_10:
[----:B------:R-:W-:Y:S05]  /*0a40*/  BSYNC.RECONVERGENT B0 ;  /* 0x0000000000007941 */ /* 0x000fea0003800200 */
.L_x_9:
[----:B------:R-:W3:Y:S01]  /*0a50*/  SHFL.IDX PT, R0, R97, RZ, 0x1f ;  /* 0x00001fff61007589 */ /* 0x000ee200000e0000 */
[----:B------:R-:W-:Y:S01]  /*0a60*/  NOP ;  /* 0x0000000000007918 */ /* 0x000fe20000000000 */
[----:B---3--:R-:W-:-:S13]  /*0a70*/  ISETP.NE.AND P0, PT, R0, 0x1, PT ;  /* 0x000000010000780c */ /* 0x008fda0003f05270 */
[----:B------:R-:W-:Y:S05]  /*0a80*/  @P0 BRA `(.L_x_11) ;  /* 0x0000000000540947 */ /* 0x000fea0003800000 */
[----:B------:R-:W-:Y:S01]  /*0a90*/  UMOV UR9, 0x400 ;  /* 0x0000040000097882 */ /* 0x000fe20000000000 */
[----:B------:R-:W-:Y:S01]  /*0aa0*/  UMOV UR8, 0x20 ;  /* 0x0000002000087882 */ /* 0x000fe20000000000 */
[----:B------:R-:W-:Y:S01]  /*0ab0*/  UMOV UR7, 0x80 ;  /* 0x0000008000077882 */ /* 0x000fe20000000000 */
[----:B------:R-:W-:Y:S02]  /*0ac0*/  ULEA UR9, UR37, UR9, 0x18 ;  /* 0x0000000925097291 */ /* 0x000fe4000f8ec0ff */
[----:B------:R-:W-:-:S04]  /*0ad0*/  UIADD3 UR12, UPT, UPT, -UR8, 0x100000, URZ ;  /* 0x00100000080c7890 */ /* 0x000fc8000fffe1ff */
[----:B------:R-:W-:Y:S02]  /*0ae0*/  USHF.L.U32 UR13, UR12, 0xb, URZ ;  /* 0x0000000b0c0d7899 */ /* 0x000fe400080006ff */
[----:B------:R-:W-:Y:S02]  /*0af0*/  USHF.L.U32 UR12, UR12, 0x1, URZ ;  /* 0x000000010c0c7899 */ /* 0x000fe400080006ff */
[----:B------:R-:W-:-:S04]  /*0b00*/  UIADD3 UR14, UPT, UPT, -UR7, 0x100000, URZ ;  /* 0x00100000070e7890 */ /* 0x000fc8000fffe1ff */
[----:B------:R-:W-:Y:S02]  /*0b10*/  USHF.L.U32 UR15, UR14, 0xb, URZ ;  /* 0x0000000b0e0f7899 */ /* 0x000fe400080006ff */
[----:B------:R-:W-:Y:S01]  /*0b20*/  USHF.L.U32 UR14, UR14, 0x1, URZ ;  /* 0x000000010e0e7899 */ /* 0x000fe200080006ff */
[----:B------:R-:W-:Y:S01]  /*0b30*/  ELECT P0, URZ, PT ;  /* 0x0000000000ff782f */ /* 0x000fe20003800000 */
[----:B------:R-:W3:Y:S02]  /*0b40*/  FENCE.VIEW.ASYNC.S ;  /* 0x00000000000073c6 */ /* 0x000ee40000000000 */
[----:B---3--:R3:W4:Y:S08]  /*0b50*/  SYNCS.EXCH.64 URZ, [UR9+0x210], UR12 ;  /* 0x0002100c09ff75b2 */ /* 0x0087300008000100 */
[----:B------:R3:W1:Y:S01]  /*0b60*/  SYNCS.EXCH.64 URZ, [UR9+0x230], UR14 ;  /* 0x0002300e09ff75b2 */ /* 0x0006620008000100 */
[----:B------:R3:W1:Y:S01]  /*0b70*/  SYNCS.EXCH.64 URZ, [UR9+0x218], UR12 ;  /* 0x0002180c09ff75b2 */ /* 0x0006620008000100 */
[----:B------:R3:W1:Y:S01]  /*0b80*/  SYNCS.EXCH.64 URZ, [UR9+0x238], UR14 ;  /* 0x0002380e09ff75b2 */ /* 0x0006620008000100 */
[----:B------:R3:W1:Y:S01]  /*0b90*/  SYNCS.EXCH.64 URZ, [UR9+0x220], UR12 ;  /* 0x0002200c09ff75b2 */ /* 0x0006620008000100 */
[----:B------:R3:W1:Y:S01]  /*0ba0*/  SYNCS.EXCH.64 URZ, [UR9+0x240], UR14 ;  /* 0x0002400e09ff75b2 */ /* 0x0006620008000100 */
[----:B------:R3:W1:Y:S01]  /*0bb0*/  SYNCS.EXCH.64 URZ, [UR9+0x228], UR12 ;  /* 0x0002280c09ff75b2 */ /* 0x0006620008000100 */
[----:B------:R3:W1:Y:S01]  /*0bc0*/  SYNCS.EXCH.64 URZ, [UR9+0x248], UR14 ;  /* 0x0002480e09ff75b2 */ /* 0x0006620008000100 */
[----:B------:R-:W-:Y:S01]  /*0bd0*/  NOP ;  /* 0x0000000000007918 */ /* 0x000fe20000000000 */
.L_x_11:
[----:B------:R-:W2:Y:S01]  /*0be0*/  SHFL.IDX PT, R0, R97, RZ, 0x1f ;  /* 0x00001fff61007589 */ /* 0x000ea200000e0000 */
[----:B------:R-:W-:Y:S01]  /*0bf0*/  NOP ;  /* 0x0000000000007918 */ /* 0x000fe20000000000 */
[----:B--2---:R-:W-:-:S13]  /*0c00*/  ISETP.NE.AND P0, PT, R0, 0x3, PT ;  /* 0x000000030000780c */ /* 0x004fda0003f05270 */
[----:B------:R-:W-:Y:S05]  /*0c10*/  @P0 BRA `(.L_x_12) ;  /* 0x00000000002c0947 */ /* 0x000fea0003800000 */
[----:B------:R-:W-:Y:S01]  /*0c20*/  UMOV UR8, 0x400 ;  /* 0x0000040000087882 */ /* 0x000fe20000000000 */
[----:B------:R-:W-:Y:S01]  /*0c30*/  UMOV UR7, 0x20 ;  /* 0x0000002000077882 */ /* 0x000fe20000000000 */
[----:B------:R-:W-:Y:S02]  /*0c40*/  ULEA UR8, UR37, UR8, 0x18 ;  /* 0x0000000825087291 */ /* 0x000fe4000f8ec0ff */
[----:B---3--:R-:W-:-:S04]  /*0c50*/  UIADD3 UR12, UPT, UPT, -UR7, 0x100000, URZ ;  /* 0x00100000070c7890 */ /* 0x008fc8000fffe1ff */
[----:B------:R-:W-:Y:S02]  /*0c60*/  USHF.L.U32 UR13, UR12, 0xb, URZ ;  /* 0x0000000b0c0d7899 */ /* 0x000fe400080006ff */
[----:B------:R-:W-:Y:S01]  /*0c70*/  USHF.L.U32 UR12, UR12, 0x1, URZ ;  /* 0x000000010c0c7899 */ /* 0x000fe200080006ff */
[----:B------:R-:W-:Y:S01]  /*0c80*/  ELECT P0, URZ, PT ;  /* 0x0000000000ff782f */ /* 0x000fe20003800000 */
[----:B------:R-:W2:Y:S10]  /*0c90*/  FENCE.VIEW.ASYNC.S ;  /* 0x00000000000073c6 */ /* 0x000eb40000000000 */
[----:B--2---:R2:W3:Y:S01]  /*0ca0*/  SYNCS.EXCH.64 URZ, [UR8+0x250], UR12 ;  /* 0x0002500c08ff75b2 */ /* 0x0044e20008000100 */
[----:B------:R2:W1:Y:S01]  /*0cb0*/  SYNCS.EXCH.64 URZ, [UR8+0x258], UR12 ;  /* 0x0002580c08ff75b2 */ /* 0x0004620008000100 */
[----:B------:R-:W-:Y:S01]  /*0cc0*/  NOP ;  /* 0x0000000000007918 */ /* 0x000fe20000000000 */
.L_x_12:
[----:B------:R-:W4:Y:S01]  /*0cd0*/  SHFL.IDX PT, R0, R97, RZ, 0x1f ;  /* 0x00001fff61007589 */ /* 0x000f2200000e0000 */
[----:B------:R-:W-:Y:S01]  /*0ce0*/  NOP ;  /* 0x0000000000007918 */ /* 0x000fe20000000000 */
[----:B----4-:R-:W-:-:S13]  /*0cf0*/  ISETP.NE.AND P0, PT, R0, 0x4, PT ;  /* 0x000000040000780c */ /* 0x010fda0003f05270 */
[----:B------:R-:W-:Y:S05]  /*0d00*/  @P0 BRA `(.L_x_13) ;  /* 0x0000000000480947 */ /* 0x000fea0003800000 */
[----:B---3--:R-:W-:Y:S01]  /*0d10*/  UMOV UR9, 0x1e0 ;  /* 0x000001e000097882 */ /* 0x008fe20000000000 */
[----:B--2---:R-:W-:Y:S01]  /*0d20*/  UMOV UR8, 0x400 ;  /* 0x0000040000087882 */ /* 0x004fe20000000000 */
[----:B------:R-:W-:Y:S01]  /*0d30*/  USEL UR9, UR9, 0x1a0, UP5 ;  /* 0x000001a009097887 */ /* 0x000fe2000a800000 */
        /* <DEDUP_REMOVED lines=9> */
[----:B------:R-:W2:Y:S02]  /*0dd0*/  FENCE.VIEW.ASYNC.S ;  /* 0x00000000000073c6 */ /* 0x000ea40000000000 */
[----:B--2---:R4:W2:Y:S08]  /*0de0*/  SYNCS.EXCH.64 URZ, [UR8+0x260], UR12 ;  /* 0x0002600c08ff75b2 */ /* 0x0048b00008000100 */
[----:B------:R4:W3:Y:S01]  /*0df0*/  SYNCS.EXCH.64 URZ, [UR8+0x270], UR14 ;  /* 0x0002700e08ff75b2 */ /* 0x0008e20008000100 */
[----:B------:R4:W1:Y:S01]  /*0e00*/  SYNCS.EXCH.64 URZ, [UR8+0x268], UR12 ;  /* 0x0002680c08ff75b2 */ /* 0x0008620008000100 */
[----:B------:R4:W1:Y:S02]  /*0e10*/  SYNCS.EXCH.64 URZ, [UR8+0x278], UR14 ;  /* 0x0002780e08ff75b2 */ /* 0x0008640008000100 */
[----:B----4-:R-:W-:Y:S01]  /*0e20*/  NOP ;  /* 0x0000000000007918 */ /* 0x010fe20000000000 */
.L_x_13:
[----:B------:R-:W4:Y:S01]  /*0e30*/  SHFL.IDX PT, R0, R97, RZ, 0x1f ;  /* 0x00001fff61007589 */ /* 0x000f2200000e0000 */
[----:B------:R-:W-:Y:S01]  /*0e40*/  NOP ;  /* 0x0000000000007918 */ /* 0x000fe20000000000 */
[----:B----4-:R-:W-:-:S13]  /*0e50*/  ISETP.NE.AND P0, PT, R0, 0x5, PT ;  /* 0x000000050000780c */ /* 0x010fda0003f05270 */
[----:B------:R-:W-:Y:S05]  /*0e60*/  @P0 BRA `(.L_x_14) ;  /* 0x0000000000540947 */ /* 0x000fea0003800000 */
[----:B---3--:R-:W-:Y:S01]  /*0e70*/  UMOV UR9, 0x400 ;  /* 0x0000040000097882 */ /* 0x008fe20000000000 */
[----:B--2---:R-:W-:Y:S01]  /*0e80*/  UMOV UR8, 0x1 ;  /* 0x0000000100087882 */ /* 0x004fe20000000000 */
        /* <DEDUP_REMOVED lines=13> */
[----:B------:R4:W1:Y:S01]  /*0f60*/  SYNCS.EXCH.64 URZ, [UR9+0x2a8], UR14 ;  /* 0x0002a80e09ff75b2 */ /* 0x0008620008000100 */
[----:B------:R4:W1:Y:S01]  /*0f70*/  SYNCS.EXCH.64 URZ, [UR9+0x290], UR12 ;  /* 0x0002900c09ff75b2 */ /* 0x0008620008000100 */
[----:B------:R4:W1:Y:S01]  /*0f80*/  SYNCS.EXCH.64 URZ, [UR9+0x2b0], UR14 ;  /* 0x0002b00e09ff75b2 */ /* 0x0008620008000100 */
[----:B------:R4:W1:Y:S01]  /*0f90*/  SYNCS.EXCH.64 URZ, [UR9+0x298], UR12 ;  /* 0x0002980c09ff75b2 */ /* 0x0008620008000100 */
[----:B------:R4:W1:Y:S02]  /*0fa0*/  SYNCS.EXCH.64 URZ, [UR9+0x2b8], UR14 ;  /* 0x0002b80e09ff75b2 */ /* 0x0008640008000100 */
[----:B----4-:R-:W-:Y:S01]  /*0fb0*/  NOP ;  /* 0x0000000000007918 */ /* 0x010fe20000000000 */
.L_x_14:
[----:B------:R-:W4:Y:S01]  /*0fc0*/  SHFL.IDX PT, R0, R97, RZ, 0x1f ;  /* 0x00001fff61007589 */ /* 0x000f2200000e0000 */
[----:B------:R-:W-:Y:S01]  /*0fd0*/  ISETP.NE.OR P1, PT, RZ, UR10, !P1 ;  /* 0x0000000aff007c0c */ /* 0x000fe2000cf25670 */
[----:B------:R-:W-:Y:S01]  /*0fe0*/  NOP ;  /* 0x0000000000007918 */ /* 0x000fe20000000000 */
[----:B----4-:R-:W-:-:S13]  /*0ff0*/  ISETP.NE.AND P0, PT, R0, 0x3, PT ;  /* 0x000000030000780c */ /* 0x010fda0003f05270 */
[----:B------:R-:W-:Y:S05]  /*1000*/  @P0 BRA `(.L_x_15) ;  /* 0x0000000000340947 */ /* 0x000fea0003800000 */
[----:B--2---:R-:W-:Y:S01]  /*1010*/  UMOV UR8, 0x400 ;  /* 0x0000040000087882 */ /* 0x004fe20000000000 */
[----:B------:R-:W-:Y:S01]  /*1020*/  UMOV UR7, 0x20 ;  /* 0x0000002000077882 */ /* 0x000fe20000000000 */
[----:B------:R-:W-:Y:S02]  /*1030*/  ULEA UR8, UR37, UR8, 0x18 ;  /* 0x0000000825087291 */ /* 0x000fe4000f8ec0ff */
[----:B---3--:R-:W-:-:S04]  /*1040*/  UIADD3 UR12, UPT, UPT, -UR7, 0x100000, URZ ;  /* 0x00100000070c7890 */ /* 0x008fc8000fffe1ff */
[----:B------:R-:W-:Y:S02]  /*1050*/  USHF.L.U32 UR13, UR12, 0xb, URZ ;  /* 0x0000000b0c0d7899 */ /* 0x000fe400080006ff */
[----:B------:R-:W-:Y:S01]  /*1060*/  USHF.L.U32 UR12, UR12, 0x1, URZ ;  /* 0x000000010c0c7899 */ /* 0x000fe200080006ff */
[----:B------:R-:W-:Y:S01]  /*1070*/  ELECT P0, URZ, PT ;  /* 0x0000000000ff782f */ /* 0x000fe20003800000 */
[----:B------:R-:W2:Y:S10]  /*1080*/  FENCE.VIEW.ASYNC.S ;  /* 0x00000000000073c6 */ /* 0x000eb40000000000 */
[----:B--2---:R4:W2:Y:S01]  /*1090*/  SYNCS.EXCH.64 URZ, [UR8+0x2c0], UR12 ;  /* 0x0002c00c08ff75b2 */ /* 0x0048a20008000100 */
[----:B------:R4:W3:Y:S01]  /*10a0*/  SYNCS.EXCH.64 URZ, [UR8+0x2d0], UR12 ;  /* 0x0002d00c08ff75b2 */ /* 0x0008e20008000100 */
[----:B------:R4:W1:Y:S01]  /*10b0*/  SYNCS.EXCH.64 URZ, [UR8+0x2c8], UR12 ;  /* 0x0002c80c08ff75b2 */ /* 0x0008620008000100 */
[----:B------:R4:W1:Y:S02]  /*10c0*/  SYNCS.EXCH.64 URZ, [UR8+0x2d8], UR12 ;  /* 0x0002d80c08ff75b2 */ /* 0x0008640008000100 */
[----:B----4-:R-:W-:Y:S01]  /*10d0*/  NOP ;  /* 0x0000000000007918 */ /* 0x010fe20000000000 */
.L_x_15:
[----:B------:R-:W-:Y:S01]  /*10e0*/  VOTEU.ALL UP1, P1 ;  /* 0x0000000000ff7886 */ /* 0x000fe20000820000 */
[----:B--2---:R-:W2:Y:S01]  /*10f0*/  LDCU UR8, c[0x0][0x36c] ;  /* 0x00006d80ff0877ac */ /* 0x004ea20008000800 */
[----:B------:R-:W-:Y:S01]  /*1100*/  NOP ;  /* 0x0000000000007918 */ /* 0x000fe20000000000 */
[----:B------:R-:W-:Y:S01]  /*1110*/  LOP3.LUT R10, R104, 0x1f, RZ, 0xc0, !PT ;  /* 0x0000001f680a7812 */ /* 0x000fe200078ec0ff */
[----:B---3--:R-:W-:Y:S01]  /*1120*/  UMOV UR12, 0x20 ;  /* 0x00000020000c7882 */ /* 0x008fe20000000000 */
[----:B------:R-:W-:Y:S01]  /*1130*/  @!UP1 UMOV UR7, 0x400 ;  /* 0x0000040000079882 */ /* 0x000fe20000000000 */
[----:B------:R-:W-:-:S04]  /*1140*/  @!UP1 UIADD3 UR12, UPT, UPT, -UR12, 0x100000, URZ ;  /* 0x001000000c0c9890 */ /* 0x000fc8000fffe1ff */
[----:B------:R-:W-:Y:S02]  /*1150*/  @!UP1 USHF.L.U32 UR13, UR12, 0xb, URZ ;  /* 0x0000000b0c0d9899 */ /* 0x000fe400080006ff */
[----:B------:R-:W-:Y:S02]  /*1160*/  @!UP1 USHF.L.U32 UR12, UR12, 0x1, URZ ;  /* 0x000000010c0c9899 */ /* 0x000fe400080006ff */
[----:B------:R-:W-:Y:S01]  /*1170*/  @!UP1 ULEA UR7, UR37, UR7, 0x18 ;  /* 0x0000000725079291 */ /* 0x000fe2000f8ec0ff */
[----:B------:R-:W-:Y:S01]  /*1180*/  VOTEU.ALL UP1, P1 ;  /* 0x0000000000ff7886 */ /* 0x000fe20000820000 */
[----:B------:R-:W-:Y:S01]  /*1190*/  UISETP.NE.AND UP4, UPT, UR10, URZ, UPT ;  /* 0x000000ff0a00728c */ /* 0x000fe2000bf85270 */
[----:B------:R-:W3:Y:S09]  /*11a0*/  FENCE.VIEW.ASYNC.S ;  /* 0x00000000000073c6 */ /* 0x000ef20000000000 */
[----:B---3--:R3:W4:Y:S01]  /*11b0*/  @!UP1 SYNCS.EXCH.64 URZ, [UR7+0x2e0], UR12 ;  /* 0x0002e00c07ff95b2 */ /* 0x0087220008000100 */
[----:B--2---:R-:W-:-:S09]  /*11c0*/  UISETP.EQ.U32.AND UP1, UPT, UR8, 0x1, UPT ;  /* 0x000000010800788c */ /* 0x004fd2000bf22070 */
[----:B------:R-:W-:Y:S05]  /*11d0*/  BRA.U !UP1, `(.L_x_16) ;  /* 0x0000000109087547 */ /* 0x000fea000b800000 */
[----:B-1--4-:R-:W-:Y:S01]  /*11e0*/  UCGABAR_ARV ;  /* 0x00000000000079c7 */ /* 0x012fe20008000000 */
[----:B------:R-:W-:Y:S05]  /*11f0*/  BRA `(.L_x_17) ;  /* 0x0000000000047947 */ /* 0x000fea0003800000 */
.L_x_16:
[----:B-1--4-:R-:W-:Y:S01]  /*1200*/  NOP ;  /* 0x0000000000007918 */ /* 0x012fe20000000000 */
.L_x_17:
[----:B------:R-:W1:Y:S01]  /*1210*/  S2R R20, SR_CTAID.Y ;  /* 0x0000000000147919 */ /* 0x000e620000002600 */
[----:B------:R-:W-:-:S05]  /*1220*/  CS2R.32 R90, SR_CgaSize ;  /* 0x00000000005a7805 */ /* 0x000fca0000008a00 */
[----:B------:R-:W-:-:S05]  /*1230*/  IMAD R90, R90, -0xa0, RZ ;  /* 0xffffff605a5a7824 */ /* 0x000fca00078e02ff */
[----:B---3--:R-:W-:-:S14]  /*1240*/  R2UR UR7, R90 ;  /* 0x000000005a0772ca */ /* 0x008fdc00000e0000 */
[----:B------:R-:W2:Y:S01]  /*1250*/  LDCU UR7, c[0x0][UR7+0x2b4] ;  /* 0x00005680070777ac */ /* 0x000ea20008000800 */
[----:B------:R-:W-:-:S05]  /*1260*/  CS2R.32 R0, SR_CgaSize ;  /* 0x0000000000007805 */ /* 0x000fca0000008a00 */
[----:B------:R-:W-:-:S06]  /*1270*/  IMAD R0, R0, -0xa0, RZ ;  /* 0xffffff6000007824 */ /* 0x000fcc00078e02ff */
[----:B------:R-:W3:Y:S01]  /*1280*/  LDC R0, c[0x0][R0+0x2a4] ;  /* 0x0000a90000007b82 */ /* 0x000ee20000000800 */
[----:B------:R-:W-:Y:S01]  /*1290*/  PRMT R8, RZ, 0x7610, R8 ;  /* 0x00007610ff087816 */ /* 0x000fe20000000008 */
[----:B------:R-:W4:Y:S01]  /*12a0*/  S2R R11, SR_CTAID.X ;  /* 0x00000000000b7919 */ /* 0x000f220000002500 */
[----:B------:R-:W-:-:S05]  /*12b0*/  CS2R.32 R90, SR_CgaSize ;  /* 0x00000000005a7805 */ /* 0x000fca0000008a00 */
[----:B------:R-:W-:-:S05]  /*12c0*/  IMAD R90, R90, -0xa0, RZ ;  /* 0xffffff605a5a7824 */ /* 0x000fca00078e02ff */
[----:B------:R-:W-:-:S14]  /*12d0*/  R2UR UR8, R90 ;  /* 0x000000005a0872ca */ /* 0x000fdc00000e0000 */
[----:B------:R-:W3:Y:S01]  /*12e0*/  LDCU UR8, c[0x0][UR8+0x2b0] ;  /* 0x00005600080877ac */ /* 0x000ee20008000800 */
[----:B------:R-:W-:Y:S01]  /*12f0*/  UISETP.NE.AND UP2, UPT, UR10, 0x2, UPT ;  /* 0x000000020a00788c */ /* 0x000fe2000bf45270 */
[----:B------:R-:W2:Y:S01]  /*1300*/  LDC R9, c[0x0][0xb24] ;  /* 0x0002c900ff097b82 */ /* 0x000ea20000000800 */
[----:B------:R-:W-:-:S05]  /*1310*/  CS2R.32 R2, SR_CgaSize ;  /* 0x0000000000027805 */ /* 0x000fca0000008a00 */
[----:B------:R-:W-:-:S06]  /*1320*/  IMAD R2, R2, -0xa0, RZ ;  /* 0xffffff6002027824 */ /* 0x000fcc00078e02ff */
[----:B------:R-:W3:Y:S08]  /*1330*/  LDC R2, c[0x0][R2+0x2a0] ;  /* 0x0000a80002027b82 */ /* 0x000ef00000000800 */
[----:B------:R-:W3:Y:S01]  /*1340*/  LDC R40, c[0x0][0xb24] ;  /* 0x0002c900ff287b82 */ /* 0x000ee20000000800 */
[----:B-1----:R-:W-:-:S07]  /*1350*/  I2FP.F32.U32 R3, R20 ;  /* 0x0000001400037245 */ /* 0x002fce0000201000 */
[----:B------:R-:W1:Y:S01]  /*1360*/  S2UR UR36, SR_CTAID.Z ;  /* 0x00000000002479c3 */ /* 0x000e620000002700 */
[----:B--2---:R-:W-:Y:S01]  /*1370*/  ISETP.GE.AND P0, PT, R9, 0x1, PT ;  /* 0x000000010900780c */ /* 0x004fe20003f06270 */
[----:B----4-:R-:W-:Y:S01]  /*1380*/  IMAD.MOV.U32 R21, RZ, RZ, R11 ;  /* 0x000000ffff157224 */ /* 0x010fe200078e000b */
[----:B------:R-:W-:Y:S01]  /*1390*/  I2FP.F32.U32 R4, R11 ;  /* 0x0000000b00047245 */ /* 0x000fe20000201000 */
[----:B------:R-:W-:Y:S01]  /*13a0*/  FMUL R3, R3, UR7 ;  /* 0x0000000703037c20 */ /* 0x000fe20008400000 */
[----:B------:R-:W2:Y:S03]  /*13b0*/  LDCU UR7, c[0x0][0xb30] ;  /* 0x00016600ff0777ac */ /* 0x000ea60008000800 */
[----:B---3--:R-:W-:Y:S01]  /*13c0*/  FMUL R4, R4, UR8 ;  /* 0x0000000804047c20 */ /* 0x008fe20008400000 */
[----:B------:R-:W3:Y:S08]  /*13d0*/  F2I.U32.TRUNC.NTZ R83, R3 ;  /* 0x0000000300537305 */ /* 0x000ef0000020f000 */
[----:B------:R-:W4:Y:S01]  /*13e0*/  F2I.U32.TRUNC.NTZ R90, R4 ;  /* 0x00000004005a7305 */ /* 0x000f22000020f000 */
[----:B--2---:R-:W-:Y:S01]  /*13f0*/  UISETP.NE.AND UP3, UPT, UR7, 0x1, UPT ;  /* 0x000000010700788c */ /* 0x004fe2000bf65270 */
[----:B---3--:R-:W-:-:S05]  /*1400*/  IADD3 R83, PT, PT, -R83, RZ, RZ ;  /* 0x000000ff53537210 */ /* 0x008fca0007ffe1ff */
[----:B------:R-:W-:Y:S01]  /*1410*/  IMAD R83, R0, R83, R20 ;  /* 0x0000005300537224 */ /* 0x000fe200078e0214 */
[----:B------:R-:W-:Y:S01]  /*1420*/  PRMT R0, RZ, 0x7610, R0 ;  /* 0x00007610ff007816 */ /* 0x000fe20000000000 */
[----:B----4-:R-:W-:-:S04]  /*1430*/  IMAD.MOV R90, RZ, RZ, -R90 ;  /* 0x000000ffff5a7224 */ /* 0x010fc800078e0a5a */
[----:B------:R-:W-:Y:S01]  /*1440*/  IMAD R90, R2, R90, R11 ;  /* 0x0000005a025a7224 */ /* 0x000fe200078e020b */
[----:B-1----:R-:W-:Y:S06]  /*1450*/  BRA.U UP4, `(.L_x_18) ;  /* 0x0000000104247547 */ /* 0x002fec000b800000 */
[----:B------:R-:W-:Y:S01]  /*1460*/  ISETP.NE.AND P1, PT, R83, RZ, PT ;  /* 0x000000ff5300720c */ /* 0x000fe20003f25270 */
[----:B------:R-:W-:Y:S01]  /*1470*/  IMAD.MOV.U32 R0, RZ, RZ, 0x3 ;  /* 0x00000003ff007424 */ /* 0x000fe200078e00ff */
[C---:B------:R-:W-:Y:S02]  /*1480*/  LOP3.LUT R3, R90.reuse, 0xfffffffe, RZ, 0xc0, !PT ;  /* 0xfffffffe5a037812 */ /* 0x040fe400078ec0ff */
[----:B------:R-:W-:Y:S02]  /*1490*/  ISETP.LT.U32.OR P1, PT, R90, 0x2, !P1 ;  /* 0x000000025a00780c */ /* 0x000fe40004f21470 */
[----:B------:R-:W-:Y:S02]  /*14a0*/  SHF.L.U32 R0, R0, R3, RZ ;  /* 0x0000000300007219 */ /* 0x000fe400000006ff */
[----:B------:R-:W-:Y:S02]  /*14b0*/  SEL R5, RZ, 0x1, !P1 ;  /* 0x00000001ff057807 */ /* 0x000fe40004800000 */
[----:B------:R-:W-:-:S05]  /*14c0*/  SEL R2, RZ, 0x2, !P1 ;  /* 0x00000002ff027807 */ /* 0x000fca0004800000 */
[----:B------:R-:W-:-:S05]  /*14d0*/  IMAD.IADD R2, R5, 0x1, R2 ;  /* 0x0000000105027824 */ /* 0x000fca00078e0202 */
[----:B------:R-:W-:Y:S02]  /*14e0*/  PRMT R8, R2, 0x7610, R8 ;  /* 0x0000761002087816 */ /* 0x000fe40000000008 */
.L_x_18:
[----:B------:R-:W-:Y:S05]  /*14f0*/  @!P0 BRA `(.L_x_19) ;  /* 0x0000000000b88947 */ /* 0x000fea0003800000 */
[----:B------:R-:W1:Y:S01]  /*1500*/  LDC.64 R4, c[0x0][0xb18] ;  /* 0x0002c600ff047b82 */ /* 0x000e620000000a00 */
[----:B------:R-:W-:-:S07]  /*1510*/  ISETP.NE.AND P0, PT, R9, 0x1, PT ;  /* 0x000000010900780c */ /* 0x000fce0003f05270 */
[----:B------:R-:W2:Y:S08]  /*1520*/  LDC R14, c[0x0][0xb0c] ;  /* 0x0002c300ff0e7b82 */ /* 0x000eb00000000800 */
[----:B------:R-:W3:Y:S08]  /*1530*/  LDC R13, c[0x0][0x370] ;  /* 0x0000dc00ff0d7b82 */ /* 0x000ef00000000800 */
[----:B------:R-:W4:Y:S01]  /*1540*/  LDC R16, c[0x0][0x374] ;  /* 0x0000dd00ff107b82 */ /* 0x000f220000000800 */
[----:B-1----:R-:W-:-:S07]  /*1550*/  ISETP.NE.AND P1, PT, R4, 0x1, PT ;  /* 0x000000010400780c */ /* 0x002fce0003f25270 */
[----:B------:R-:W3:Y:S01]  /*1560*/  LDC.64 R6, c[0x0][0xb10] ;  /* 0x0002c400ff067b82 */ /* 0x000ee20000000a00 */
[----:B--2---:R-:W-:-:S07]  /*1570*/  ISETP.NE.AND P2, PT, R14, 0x1, PT ;  /* 0x000000010e00780c */ /* 0x004fce0003f45270 */
[----:B------:R-:W1:Y:S08]  /*1580*/  LDC R12, c[0x0][0xb20] ;  /* 0x0002c800ff0c7b82 */ /* 0x000e700000000800 */
[----:B------:R-:W2:Y:S01]  /*1590*/  LDC.64 R2, c[0x0][0xb28] ;  /* 0x0002ca00ff027b82 */ /* 0x000ea20000000a00 */
[----:B----4-:R-:W-:-:S04]  /*15a0*/  IMAD.HI.U32 R15, R16, R5, RZ ;  /* 0x00000005100f7227 */ /* 0x010fc800078e00ff */
[----:B------:R-:W-:-:S04]  /*15b0*/  IMAD.HI.U32 R5, R20, R5, RZ ;  /* 0x0000000514057227 */ /* 0x000fc800078e00ff */
[----:B---3--:R-:W-:-:S04]  /*15c0*/  IMAD.HI.U32 R18, R13, R6, RZ ;  /* 0x000000060d127227 */ /* 0x008fc800078e00ff */
[C---:B------:R-:W-:Y:S01]  /*15d0*/  IMAD.HI.U32 R22, R11.reuse, R6, RZ ;  /* 0x000000060b167227 */ /* 0x040fe200078e00ff */
[-C--:B------:R-:W-:Y:S02]  /*15e0*/  @P2 SHF.R.U32.HI R13, RZ, R7.reuse, R18 ;  /* 0x00000007ff0d2219 */ /* 0x080fe40000011612 */
[-C--:B-1----:R-:W-:Y:S02]  /*15f0*/  @P1 SHF.R.U32.HI R16, RZ, R12.reuse, R15 ;  /* 0x0000000cff101219 */ /* 0x082fe4000001160f */
[----:B------:R-:W-:Y:S02]  /*1600*/  SHF.R.U32.HI R5, RZ, R12, R5 ;  /* 0x0000000cff057219 */ /* 0x000fe40000011605 */
[----:B------:R-:W-:Y:S02]  /*1610*/  SHF.R.U32.HI R22, RZ, R7, R22 ;  /* 0x00000007ff167219 */ /* 0x000fe40000011616 */
[----:B------:R-:W-:Y:S01]  /*1620*/  SEL R5, R20, R5, !P1 ;  /* 0x0000000514057207 */ /* 0x000fe20004800000 */
[----:B--2---:R-:W-:Y:S01]  /*1630*/  IMAD.HI.U32 R18, R16, R2, RZ ;  /* 0x0000000210127227 */ /* 0x004fe200078e00ff */
[----:B------:R-:W-:-:S02]  /*1640*/  SEL R21, R11, R22, !P2 ;  /* 0x000000160b157207 */ /* 0x000fc40005000000 */
[----:B------:R-:W-:Y:S01]  /*1650*/  IADD3 R7, PT, PT, -R5, RZ, RZ ;  /* 0x000000ff05077210 */ /* 0x000fe20007ffe1ff */
[----:B------:R-:W-:Y:S01]  /*1660*/  IMAD.HI.U32 R6, R13, R2, RZ ;  /* 0x000000020d067227 */ /* 0x000fe200078e00ff */
[----:B------:R-:W-:-:S03]  /*1670*/  @P0 SHF.R.U32.HI R16, RZ, R3, R18 ;  /* 0x00000003ff100219 */ /* 0x000fc60000011612 */
[----:B------:R-:W-:Y:S01]  /*1680*/  IMAD R7, R4, R7, R20 ;  /* 0x0000000704077224 */ /* 0x000fe200078e0214 */
[----:B------:R-:W-:Y:S01]  /*1690*/  @P0 SHF.R.U32.HI R13, RZ, R3, R6 ;  /* 0x00000003ff0d0219 */ /* 0x000fe20000011606 */
[----:B------:R-:W-:-:S04]  /*16a0*/  IMAD R16, R16, R9, RZ ;  /* 0x0000000910107224 */ /* 0x000fc800078e02ff */
[----:B------:R-:W-:Y:S01]  /*16b0*/  IMAD R6, R13, R9, RZ ;  /* 0x000000090d067224 */ /* 0x000fe200078e02ff */
[----:B------:R-:W-:-:S04]  /*16c0*/  ISETP.GE.AND P1, PT, R5, R16, PT ;  /* 0x000000100500720c */ /* 0x000fc80003f26270 */
[----:B------:R-:W-:Y:S01]  /*16d0*/  ISETP.GE.OR P1, PT, R21, R6, P1 ;  /* 0x000000061500720c */ /* 0x000fe20000f26670 */
[----:B------:R-:W-:-:S05]  /*16e0*/  IMAD.HI.U32 R6, R5, R2, RZ ;  /* 0x0000000205067227 */ /* 0x000fca00078e00ff */
[----:B------:R-:W-:-:S04]  /*16f0*/  SHF.R.U32.HI R6, RZ, R3, R6 ;  /* 0x00000003ff067219 */ /* 0x000fc80000011606 */
[----:B------:R-:W-:-:S03]  /*1700*/  SEL R6, R5, R6, !P0 ;  /* 0x0000000605067207 */ /* 0x000fc60004000000 */
[----:B------:R-:W-:Y:S01]  /*1710*/  @!P1 IMAD.HI.U32 R12, R21, R2, RZ ;  /* 0x00000002150c9227 */ /* 0x000fe200078e00ff */
[----:B------:R-:W-:-:S04]  /*1720*/  IADD3 R2, PT, PT, -R6, RZ, RZ ;  /* 0x000000ff06027210 */ /* 0x000fc80007ffe1ff */
[----:B------:R-:W-:Y:S01]  /*1730*/  @!P1 SHF.R.U32.HI R12, RZ, R3, R12 ;  /* 0x00000003ff0c9219 */ /* 0x000fe2000001160c */
[----:B------:R-:W-:-:S03]  /*1740*/  IMAD R2, R9, R2, R5 ;  /* 0x0000000209027224 */ /* 0x000fc600078e0205 */
[----:B------:R-:W-:-:S05]  /*1750*/  @!P1 SEL R3, R21, R12, !P0 ;  /* 0x0000000c15039207 */ /* 0x000fca0004000000 */
[--C-:B------:R-:W-:Y:S02]  /*1760*/  @!P1 IMAD.IADD R6, R6, 0x1, -R3.reuse ;  /* 0x0000000106069824 */ /* 0x100fe400078e0a03 */
[----:B------:R-:W-:Y:S01]  /*1770*/  @!P1 IMAD R3, R2, R13, R3 ;  /* 0x0000000d02039224 */ /* 0x000fe200078e0203 */
[----:B------:R-:W-:Y:S01]  /*1780*/  IADD3 R2, PT, PT, -R21, RZ, RZ ;  /* 0x000000ff15027210 */ /* 0x000fe20007ffe1ff */
[----:B------:R-:W-:Y:S02]  /*1790*/  @!P1 IMAD R5, R6, R9, R21 ;  /* 0x0000000906059224 */ /* 0x000fe400078e0215 */
[----:B------:R-:W-:Y:S02]  /*17a0*/  @!P1 IMAD.MOV.U32 R21, RZ, RZ, R3 ;  /* 0x000000ffff159224 */ /* 0x000fe400078e0003 */
[----:B------:R-:W-:Y:S02]  /*17b0*/  IMAD R2, R14, R2, R11 ;  /* 0x000000020e027224 */ /* 0x000fe400078e020b */
[----:B------:R-:W-:-:S02]  /*17c0*/  IMAD R20, R5, R4, R7 ;  /* 0x0000000405147224 */ /* 0x000fc400078e0207 */
[----:B------:R-:W-:Y:S02]  /*17d0*/  IMAD R21, R21, R14, R2 ;  /* 0x0000000e15157224 */ /* 0x000fe400078e0202 */
.L_x_19:
[----:B------:R-:W-:Y:S05]  /*17e0*/  BRA.U UP3, `(.L_x_20) ;  /* 0x0000000103407547 */ /* 0x000fea000b800000 */
[----:B------:R-:W1:Y:S08]  /*17f0*/  LDC.64 R4, c[0x0][0xb10] ;  /* 0x0002c400ff047b82 */ /* 0x000e700000000a00 */
[----:B------:R-:W2:Y:S08]  /*1800*/  LDC.64 R2, c[0x0][0xb18] ;  /* 0x0002c600ff027b82 */ /* 0x000eb00000000a00 */
[----:B------:R-:W3:Y:S08]  /*1810*/  LDC R6, c[0x0][0xb20] ;  /* 0x0002c800ff067b82 */ /* 0x000ef00000000800 */
[----:B------:R-:W4:Y:S01]  /*1820*/  LDC R12, c[0x0][0xb0c] ;  /* 0x0002c300ff0c7b82 */ /* 0x000f220000000800 */
[----:B-1----:R-:W-:-:S05]  /*1830*/  IMAD.HI.U32 R4, R21, R4, RZ ;  /* 0x0000000415047227 */ /* 0x002fca00078e00ff */
[----:B------:R-:W-:Y:S01]  /*1840*/  SHF.R.U32.HI R4, RZ, R5, R4 ;  /* 0x00000005ff047219 */ /* 0x000fe20000011604 */
[----:B--2---:R-:W-:Y:S01]  /*1850*/  IMAD.HI.U32 R3, R20, R3, RZ ;  /* 0x0000000314037227 */ /* 0x004fe200078e00ff */
[----:B------:R-:W-:-:S04]  /*1860*/  ISETP.NE.AND P0, PT, R2, 0x1, PT ;  /* 0x000000010200780c */ /* 0x000fc80003f05270 */
[----:B---3--:R-:W-:-:S04]  /*1870*/  SHF.R.U32.HI R3, RZ, R6, R3 ;  /* 0x00000006ff037219 */ /* 0x008fc80000011603 */
[----:B------:R-:W-:Y:S02]  /*1880*/  SEL R3, R20, R3, !P0 ;  /* 0x0000000314037207 */ /* 0x000fe40004000000 */
[----:B----4-:R-:W-:-:S04]  /*1890*/  ISETP.NE.AND P1, PT, R12, 0x1, PT ;  /* 0x000000010c00780c */ /* 0x010fc80003f25270 */
[----:B------:R-:W-:-:S05]  /*18a0*/  SEL R6, R21, R4, !P1 ;  /* 0x0000000415067207 */ /* 0x000fca0004800000 */
[----:B------:R-:W-:Y:S02]  /*18b0*/  IMAD.IADD R4, R3, 0x1, -R6 ;  /* 0x0000000103047824 */ /* 0x000fe400078e0a06 */
[----:B------:R-:W-:Y:S02]  /*18c0*/  IMAD.IADD R3, R6, 0x1, -R3 ;  /* 0x0000000106037824 */ /* 0x000fe400078e0a03 */
[----:B------:R-:W-:Y:S02]  /*18d0*/  IMAD R21, R4, R12, R21 ;  /* 0x0000000c04157224 */ /* 0x000fe400078e0215 */
[----:B------:R-:W-:Y:S02]  /*18e0*/  IMAD R20, R3, R2, R20 ;  /* 0x0000000203147224 */ /* 0x000fe400078e0214 */
.L_x_20:
[----:B------:R-:W-:Y:S05]  /*18f0*/  BRA.U !UP1, `(.L_x_21) ;  /* 0x00000001090c7547 */ /* 0x000fea000b800000 */
[----:B------:R-:W-:Y:S01]  /*1900*/  UCGABAR_WAIT ;  /* 0x0000000000007dc7 */ /* 0x000fe20008000000 */
[----:B------:R-:W-:Y:S01]  /*1910*/  CCTL.IVALL ;  /* 0x00000000ff00798f */ /* 0x000fe20002000000 */
[----:B------:R-:W-:Y:S05]  /*1920*/  BRA `(.L_x_22) ;  /* 0x0000000000047947 */ /* 0x000fea0003800000 */
.L_x_21:
[----:B------:R-:W-:Y:S06]  /*1930*/  BAR.SYNC.DEFER_BLOCKING 0x0 ;  /* 0x0000000000007b1d */ /* 0x000fec0000010000 */
.L_x_22:
[----:B------:R-:W-:Y:S05]  /*1940*/  BRA.U UP2, `(.L_x_23) ;  /* 0x0000002102c87547 */ /* 0x000fea000b800000 */
[----:B------:R-:W1:Y:S01]  /*1950*/  LDCU UR4, c[0x0][0x38c] ;  /* 0x00007180ff0477ac */ /* 0x000e620008000800 */
[----:B------:R-:W2:Y:S01]  /*1960*/  LDC R9, c[0x0][0x370] ;  /* 0x0000dc00ff097b82 */ /* 0x000ea20000000800 */
[C---:B------:R-:W-:Y:S01]  /*1970*/  IMAD.SHL.U32 R17, R11.reuse, 0x80, RZ ;  /* 0x000000800b117824 */ /* 0x040fe200078e00ff */
[----:B------:R-:W-:Y:S01]  /*1980*/  PLOP3.LUT P1, PT, PT, PT, UP5, 0x80, 0x8 ;  /* 0x000000000008781c */ /* 0x000fe20003f2f058 */
[----:B------:R-:W-:Y:S01]  /*1990*/  UISETP.NE.AND UP1, UPT, UR10, URZ, UPT ;  /* 0x000000ff0a00728c */ /* 0x000fe2000bf25270 */
[----:B------:R-:W-:Y:S01]  /*19a0*/  ISETP.NE.AND P4, PT, R10, RZ, P5 ;  /* 0x000000ff0a00720c */ /* 0x000fe20002f85270 */
[----:B------:R-:W-:Y:S01]  /*19b0*/  IMAD.SHL.U32 R16, R11, 0x40, RZ ;  /* 0x000000400b107824 */ /* 0x000fe200078e00ff */
[----:B------:R-:W-:Y:S01]  /*19c0*/  PLOP3.LUT P1, PT, P1, PT, PT, 0x8, 0x80 ;  /* 0x000000000080781c */ /* 0x000fe20000f2e170 */
[----:B------:R-:W-:Y:S01]  /*19d0*/  IMAD.MOV.U32 R15, RZ, RZ, 0x1 ;  /* 0x00000001ff0f7424 */ /* 0x000fe200078e00ff */
[----:B------:R-:W3:Y:S01]  /*19e0*/  LDC R0, c[0x0][0x374] ;  /* 0x0000dd00ff007b82 */ /* 0x000ee20000000800 */
[----:B------:R-:W-:Y:S01]  /*19f0*/  IMAD.MOV.U32 R14, RZ, RZ, RZ ;  /* 0x000000ffff0e7224 */ /* 0x000fe200078e00ff */
[----:B------:R-:W-:Y:S01]  /*1a00*/  CS2R R12, SRZ ;  /* 0x00000000000c7805 */ /* 0x000fe2000001ff00 */
[----:B------:R-:W-:Y:S01]  /*1a10*/  IMAD.MOV.U32 R10, RZ, RZ, 0x1 ;  /* 0x00000001ff0a7424 */ /* 0x000fe200078e00ff */
[----:B------:R-:W-:Y:S01]  /*1a20*/  LOP3.LUT R17, R17, 0x80, RZ, 0xc0, !PT ;  /* 0x0000008011117812 */ /* 0x000fe200078ec0ff */
[----:B------:R-:W4:Y:S01]  /*1a30*/  LDCU.64 UR14, c[0x0][0x348] ;  /* 0x00006900ff0e77ac */ /* 0x000f220008000a00 */
[----:B-1----:R-:W-:-:S02]  /*1a40*/  UIADD3 UR5, UPT, UPT, UR4, 0x1f, URZ ;  /* 0x0000001f04057890 */ /* 0x002fc4000fffe0ff */
[----:B------:R-:W-:Y:S02]  /*1a50*/  USEL UR22, UR6, 0x2, UP1 ;  /* 0x0000000206167887 */ /* 0x000fe40008800000 */
[----:B------:R-:W-:Y:S01]  /*1a60*/  USHF.R.S32.HI UR7, URZ, 0x1f, UR5 ;  /* 0x0000001fff077899 */ /* 0x000fe20008011405 */
[----:B------:R-:W-:-:S03]  /*1a70*/  UMOV UR23, URZ ;  /* 0x000000ff00177c82 */ /* 0x000fc60008000000 */
[----:B------:R-:W-:Y:S02]  /*1a80*/  ULEA.HI UR7, UR7, UR5, URZ, 0x5 ;  /* 0x0000000507077291 */ /* 0x000fe4000f8f28ff */
[----:B------:R-:W-:Y:S02]  /*1a90*/  UIADD3 UR5, UPT, UPT, UR4, -0x1, URZ ;  /* 0xffffffff04057890 */ /* 0x000fe4000fffe0ff */
[----:B------:R-:W-:Y:S02]  /*1aa0*/  USHF.R.S32.HI UR7, URZ, 0x5, UR7 ;  /* 0x00000005ff077899 */ /* 0x000fe40008011407 */
[----:B------:R-:W-:Y:S02]  /*1ab0*/  UISETP.GE.U32.AND UP2, UPT, UR5, -0x3f, UPT ;  /* 0xffffffc10500788c */ /* 0x000fe4000bf46070 */
[----:B------:R-:W-:Y:S02]  /*1ac0*/  UISETP.LT.U32.AND UP0, UPT, UR7, 0x21, UPT ;  /* 0x000000210700788c */ /* 0x000fe4000bf01070 */
[----:B------:R-:W-:-:S02]  /*1ad0*/  UIADD3 UR4, UPT, UPT, UR4, 0x3e, URZ ;  /* 0x0000003e04047890 */ /* 0x000fc4000fffe0ff */
[----:B------:R-:W-:-:S04]  /*1ae0*/  USEL UR5, UR7, 0x21, UP0 ;  /* 0x0000002107057887 */ /* 0x000fc80008000000 */
[----:B------:R-:W-:Y:S02]  /*1af0*/  UIADD3 UR21, UPT, UPT, UR5, -0x1, URZ ;  /* 0xffffffff05157890 */ /* 0x000fe4000fffe0ff */
[----:B------:R-:W-:Y:S02]  /*1b00*/  @UP2 UIADD3 UR21, UPT, UPT, UR5, URZ, URZ ;  /* 0x000000ff05152290 */ /* 0x000fe4000fffe0ff */
[----:B------:R-:W-:Y:S02]  /*1b10*/  UIADD3 UR24, UPT, UPT, UR7, -UR5, URZ ;  /* 0x8000000507187290 */ /* 0x000fe4000fffe0ff */
[----:B------:R-:W-:Y:S02]  /*1b20*/  UIADD3 UR13, UPT, UPT, UR21, 0x1, URZ ;  /* 0x00000001150d7890 */ /* 0x000fe4000fffe0ff */
[----:B--2-4-:R-:W-:-:S12]  /*1b30*/  UIADD3 UR21, UPT, UPT, -UR21, URZ, URZ ;  /* 0x000000ff15157290 */ /* 0x014fd8000fffe1ff */
.L_x_43:
[----:B------:R-:W-:Y:S01]  /*1b40*/  UISETP.NE.AND UP0, UPT, UR37, URZ, UPT ;  /* 0x000000ff2500728c */ /* 0x000fe2000bf05270 */
[----:B------:R-:W1:Y:S08]  /*1b50*/  S2UR UR37, SR_CgaCtaId ;  /* 0x00000000002579c3 */ /* 0x000e700000008800 */
[----:B------:R-:W-:Y:S05]  /*1b60*/  BRA.U UP0, `(.L_x_24) ;  /* 0x0000000100347547 */ /* 0x000fea000b800000 */
[----:B------:R-:W2:Y:S01]  /*1b70*/  S2R R2, SR_CgaCtaId ;  /* 0x0000000000027919 */ /* 0x000ea20000008800 */
[----:B------:R-:W-:-:S04]  /*1b80*/  MOV R3, 0x400 ;  /* 0x0000040000037802 */ /* 0x000fc80000000f00 */
[----:B--2---:R-:W-:Y:S02]  /*1b90*/  LEA R3, R2, R3, 0x18 ;  /* 0x0000000302037211 */ /* 0x004fe400078ec0ff */
[----:B------:R-:W-:-:S03]  /*1ba0*/  SHF.L.U32 R2, R10, 0x1f, RZ ;  /* 0x0000001f0a027819 */ /* 0x000fc600000006ff */
[----:B------:R-:W-:-:S04]  /*1bb0*/  IMAD R3, R12, 0x8, R3 ;  /* 0x000000080c037824 */ /* 0x000fc800078e0203 */
[----:B------:R-:W2:Y:S02]  /*1bc0*/  SYNCS.PHASECHK.TRANS64.TRYWAIT P0, [R3+URZ+0x2d0], R2 ;  /* 0x0002d002030075a7 */ /* 0x000ea400080011ff */
[----:B--2---:R-:W-:Y:S05]  /*1bd0*/  @!P0 BRA `(.L_x_25) ;  /* 0x0000009000488947 */ /* 0x004fea0003800000 */
.L_x_173:
[----:B------:R-:W-:Y:S01]  /*1be0*/  VIADD R12, R12, 0x1 ;  /* 0x000000010c0c7836 */ /* 0x000fe20000000000 */
[----:B------:R2:W-:Y:S04]  /*1bf0*/  SYNCS.ARRIVE.TRANS64.A1T0 RZ, [R3+URZ+0x2c0], RZ ;  /* 0x0002c0ff03ff79a7 */ /* 0x0005e800081000ff */
[----:B------:R-:W-:-:S04]  /*1c00*/  ISETP.NE.AND P0, PT, R12, 0x2, PT ;  /* 0x000000020c00780c */ /* 0x000fc80003f05270 */
[----:B------:R-:W-:Y:S02]  /*1c10*/  SEL R12, R12, RZ, P0 ;  /* 0x000000ff0c0c7207 */ /* 0x000fe40000000000 */
[----:B--2---:R-:W-:-:S04]  /*1c20*/  SEL R3, RZ, 0x1, P0 ;  /* 0x00000001ff037807 */ /* 0x004fc80000000000 */
[----:B------:R-:W-:-:S07]  /*1c30*/  LOP3.LUT R10, R10, R3, RZ, 0x3c, !PT ;  /* 0x000000030a0a7212 */ /* 0x000fce00078e3cff */
.L_x_24:
[----:B------:R-:W-:Y:S01]  /*1c40*/  UMOV UR6, 0x400 ;  /* 0x0000040000067882 */ /* 0x000fe20000000000 */
[----:B------:R-:W-:Y:S01]  /*1c50*/  LEA.HI R3, R21, R21, RZ, 0x1 ;  /* 0x0000001515037211 */ /* 0x000fe200078f08ff */
[----:B-1----:R-:W-:Y:S01]  /*1c60*/  ULEA UR6, UR37, UR6, 0x18 ;  /* 0x0000000625067291 */ /* 0x002fe2000f8ec0ff */
[----:B------:R-:W-:Y:S01]  /*1c70*/  SHF.L.U32 R2, R15, 0x1f, RZ ;  /* 0x0000001f0f027819 */ /* 0x000fe200000006ff */
[----:B------:R-:W-:Y:S01]  /*1c80*/  UISETP.GE.U32.AND UP0, UPT, UR4, 0x3f, UPT ;  /* 0x0000003f0400788c */ /* 0x000fe2000bf06070 */
[----:B------:R-:W-:Y:S01]  /*1c90*/  R2UR UR35, R16 ;  /* 0x00000000102372ca */ /* 0x000fe200000e0000 */
[----:B------:R-:W-:Y:S01]  /*1ca0*/  ULEA UR8, UR23, UR6, 0x3 ;  /* 0x0000000617087291 */ /* 0x000fe2000f8e18ff */
[----:B------:R-:W-:Y:S01]  /*1cb0*/  IMAD.SHL.U32 R3, R3, 0x40, RZ ;  /* 0x0000004003037824 */ /* 0x000fe200078e00ff */
[----:B------:R-:W-:Y:S01]  /*1cc0*/  R2UR UR11, R17 ;  /* 0x00000000110b72ca */ /* 0x000fe200000e0000 */
[----:B------:R-:W-:-:S03]  /*1cd0*/  UMOV UR25, URZ ;  /* 0x000000ff00197c82 */ /* 0x000fc60008000000 */
[----:B------:R-:W-:-:S03]  /*1ce0*/  LOP3.LUT R3, R3, 0xffffff80, RZ, 0xc0, !PT ;  /* 0xffffff8003037812 */ /* 0x000fc600078ec0ff */
[----:B------:R1:W2:Y:S01]  /*1cf0*/  SYNCS.PHASECHK.TRANS64.TRYWAIT P0, [UR8+0x108], R2 ;  /* 0x00010802ff0075a7 */ /* 0x0002a20008001108 */
[----:B------:R-:W-:Y:S02]  /*1d00*/  R2UR UR9, R3 ;  /* 0x00000000030972ca */ /* 0x000fe400000e0000 */
[----:B------:R-:W-:-:S11]  /*1d10*/  R2UR UR8, R20 ;  /* 0x00000000140872ca */ /* 0x000fd600000e0000 */
[----:B------:R-:W-:Y:S02]  /*1d20*/  ULOP3.LUT UR35, UR9, 0x40, UR35, 0xf8, !UPT ;  /* 0x0000004009237892 */ /* 0x000fe4000f8ef823 */
[----:B------:R-:W-:Y:S01]  /*1d30*/  ULEA UR11, UR8, UR11, 0x8 ;  /* 0x0000000b080b7291 */ /* 0x000fe2000f8e40ff */
[----:B------:R-:W-:Y:S11]  /*1d40*/  BRA.U !UP0, `(.L_x_26) ;  /* 0x0000000108c07547 */ /* 0x000ff6000b800000 */
[----:B------:R-:W-:Y:S01]  /*1d50*/  UMOV UR16, UR21 ;  /* 0x0000001500107c82 */ /* 0x000fe20008000000 */
[----:B------:R-:W-:Y:S01]  /*1d60*/  UMOV UR17, UR23 ;  /* 0x0000001700117c82 */ /* 0x000fe20008000000 */
[----:B------:R-:W-:-:S05]  /*1d70*/  UMOV UR34, URZ ;  /* 0x000000ff00227c82 */ /* 0x000fca0008000000 */
.L_x_32:
[----:B------:R-:W-:Y:S01]  /*1d80*/  ULEA UR33, UR17, UR6, 0x3 ;  /* 0x0000000611217291 */ /* 0x000fe2000f8e18ff */
[----:B------:R-:W-:Y:S01]  /*1d90*/  @P5 MOV R3, 0x3000 ;  /* 0x0000300000035802 */ /* 0x000fe20000000f00 */
[----:B-12-4-:R-:W-:Y:S10]  /*1da0*/  @P0 BRA `(.L_x_27) ;  /* 0x00000000000c0947 */ /* 0x016ff40003800000 */
[----:B------:R-:W-:-:S04]  /*1db0*/  SHF.L.U32 R5, R15, 0x1f, RZ ;  /* 0x0000001f0f057819 */ /* 0x000fc800000006ff */
[----:B------:R-:W2:Y:S02]  /*1dc0*/  SYNCS.PHASECHK.TRANS64.TRYWAIT P0, [UR33+0x108], R5 ;  /* 0x00010805ff0075a7 */ /* 0x000ea40008001121 */
[----:B--2---:R-:W-:Y:S05]  /*1dd0*/  @!P0 BRA `(.L_x_28) ;  /* 0x0000008c00dc8947 */ /* 0x004fea0003800000 */
.L_x_27:
[----:B------:R2:W-:Y:S01]  /*1de0*/  @P5 SYNCS.ARRIVE.TRANS64 RZ, [UR33], R3 ;  /* 0x00000003ffff59a7 */ /* 0x0005e20008000021 */
[----:B------:R-:W-:Y:S02]  /*1df0*/  ULOP3.LUT UR8, UR22, 0x2, URZ, 0xfc, !UPT ;  /* 0x0000000216087892 */ /* 0x000fe4000f8efcff */
[----:B------:R-:W-:Y:S02]  /*1e00*/  UIADD3 UR16, UPT, UPT, UR16, 0x1, URZ ;  /* 0x0000000110107890 */ /* 0x000fe4000fffe0ff */
[----:B------:R-:W-:Y:S02]  /*1e10*/  UISETP.NE.AND UP0, UPT, UR8, 0x2, UPT ;  /* 0x000000020800788c */ /* 0x000fe4000bf05270 */
[----:B------:R-:W-:-:S07]  /*1e20*/  UISETP.NE.AND UP2, UPT, UR16, 0x1, UPT ;  /* 0x000000011000788c */ /* 0x000fce000bf45270 */
[----:B------:R-:W-:Y:S05]  /*1e30*/  BRA.U UP0, `(.L_x_29) ;  /* 0x0000000100047547 */ /* 0x000fea000b800000 */
[----:B------:R-:W-:Y:S05]  /*1e40*/  BPT.TRAP 0x1 ;  /* 0x000000040000795c */ /* 0x000fea0000300000 */
.L_x_29:
[----:B------:R-:W-:Y:S04]  /*1e50*/  BSSY.RECONVERGENT B0, `(.L_x_30) ;  /* 0x0000003000007945 */ /* 0x000fe80003800200 */
[----:B------:R-:W-:Y:S05]  /*1e60*/  @!P4 BRA `(.L_x_31) ;  /* 0x000000000004c947 */ /* 0x000fea0003800000 */
[----:B------:R-:W-:Y:S05]  /*1e70*/  BPT.TRAP 0x1 ;  /* 0x000000040000795c */ /* 0x000fea0000300000 */
.L_x_31:
[----:B------:R-:W-:Y:S05]  /*1e80*/  BSYNC.RECONVERGENT B0 ;  /* 0x0000000000007941 */ /* 0x000fea0003800200 */
.L_x_30:
[----:B------:R-:W-:Y:S02]  /*1e90*/  UIADD3 UR23, UPT, UPT, UR17, 0x1, URZ ;  /* 0x0000000111177890 */ /* 0x000fe4000fffe0ff */
[----:B------:R-:W-:Y:S02]  /*1ea0*/  ULEA UR32, UR17, UR6, 0xb ;  /* 0x0000000611207291 */ /* 0x000fe4000f8e58ff */
[----:B------:R-:W-:Y:S02]  /*1eb0*/  UISETP.NE.AND UP0, UPT, UR23, 0x21, UPT ;  /* 0x000000211700788c */ /* 0x000fe4000bf05270 */
[----:B------:R-:W-:Y:S02]  /*1ec0*/  UIADD3 UR28, UP1, UPT, UR14, 0x80, URZ ;  /* 0x000000800e1c7890 */ /* 0x000fe4000ff3e0ff */
[----:B------:R-:W-:Y:S02]  /*1ed0*/  USEL UR9, URZ, 0x1, UP0 ;  /* 0x00000001ff097887 */ /* 0x000fe40008000000 */
[----:B------:R-:W-:-:S02]  /*1ee0*/  USEL UR23, UR23, URZ, UP0 ;  /* 0x000000ff17177287 */ /* 0x000fc40008000000 */
[----:B------:R-:W-:Y:S02]  /*1ef0*/  UIADD3 UR26, UP0, UPT, UR14, 0x180, URZ ;  /* 0x000001800e1a7890 */ /* 0x000fe4000ff1e0ff */
[----:B------:R-:W-:Y:S01]  /*1f00*/  ULEA UR8, UR23, UR6, 0x3 ;  /* 0x0000000617087291 */ /* 0x000fe2000f8e18ff */
[----:B------:R-:W-:Y:S01]  /*1f10*/  LOP3.LUT R15, R15, UR9, RZ, 0x3c, !PT ;  /* 0x000000090f0f7c12 */ /* 0x000fe2000f8e3cff */
[----:B------:R-:W-:Y:S02]  /*1f20*/  ULOP3.LUT UR33, UR33, 0xfefffff8, URZ, 0xc0, !UPT ;  /* 0xfefffff821217892 */ /* 0x000fe4000f8ec0ff */
[----:B------:R-:W-:Y:S01]  /*1f30*/  UIADD3.X UR29, UPT, UPT, URZ, UR15, URZ, UP1, !UPT ;  /* 0x0000000fff1d7290 */ /* 0x000fe20008ffe4ff */
[----:B-1----:R-:W-:Y:S01]  /*1f40*/  SHF.L.U32 R2, R15, 0x1f, RZ ;  /* 0x0000001f0f027819 */ /* 0x002fe200000006ff */
[----:B------:R-:W-:Y:S02]  /*1f50*/  UIADD3 UR32, UPT, UPT, UR32, 0x6500, URZ ;  /* 0x0000650020207890 */ /* 0x000fe4000fffe0ff */
[----:B------:R-:W-:Y:S01]  /*1f60*/  UIADD3.X UR27, UPT, UPT, URZ, UR15, URZ, UP0, !UPT ;  /* 0x0000000fff1b7290 */ /* 0x000fe200087fe4ff */
[----:B------:R4:W1:Y:S01]  /*1f70*/  SYNCS.PHASECHK.TRANS64.TRYWAIT P0, [UR8+0x108], R2 ;  /* 0x00010802ff0075a7 */ /* 0x0008620008001108 */
[----:B------:R-:W-:Y:S01]  /*1f80*/  ULEA UR8, UR17, UR6, 0xc ;  /* 0x0000000611087291 */ /* 0x000fe2000f8e60ff */
[----:B------:R-:W-:Y:S01]  /*1f90*/  UMOV UR18, 0x0 ;  /* 0x0000000000127882 */ /* 0x000fe20000000000 */
[----:B------:R-:W-:-:S02]  /*1fa0*/  UMOV UR19, 0x10000000 ;  /* 0x1000000000137882 */ /* 0x000fc40000000000 */
[----:B------:R-:W-:Y:S01]  /*1fb0*/  UIADD3 UR8, UPT, UPT, UR8, 0x16d00, URZ ;  /* 0x00016d0008087890 */ /* 0x000fe2000fffe0ff */
[----:B------:R2:W-:Y:S01]  /*1fc0*/  UTMALDG.3D.2CTA [UR32], [UR28], desc[UR18] ;  /* 0x000012201c0075b4 */ /* 0x0005e20008211000 */
[----:B------:R-:W-:Y:S01]  /*1fd0*/  UMOV UR10, UR34 ;  /* 0x00000022000a7c82 */ /* 0x000fe20008000000 */
[----:B------:R-:W-:Y:S01]  /*1fe0*/  UMOV UR12, UR36 ;  /* 0x00000024000c7c82 */ /* 0x000fe20008000000 */
[----:B------:R-:W-:Y:S01]  /*1ff0*/  UMOV UR9, UR33 ;  /* 0x0000002100097c82 */ /* 0x000fe20008000000 */
[----:B------:R-:W-:Y:S01]  /*2000*/  UMOV UR25, UR13 ;  /* 0x0000000d00197c82 */ /* 0x000fe20008000000 */
[----:B------:R-:W-:-:S03]  /*2010*/  UMOV UR17, UR23 ;  /* 0x0000001700117c82 */ /* 0x000fc60008000000 */
[----:B------:R4:W-:Y:S01]  /*2020*/  UTMALDG.3D.2CTA [UR8], [UR26], desc[UR18] ;  /* 0x000012081a0075b4 */ /* 0x0009e20008211000 */
[----:B--2---:R-:W-:Y:S01]  /*2030*/  UIADD3 UR34, UPT, UPT, UR34, 0x20, URZ ;  /* 0x0000002022227890 */ /* 0x004fe2000fffe0ff */
[----:B------:R-:W-:Y:S11]  /*2040*/  BRA.U UP2, `(.L_x_32) ;  /* 0xfffffffd024c7547 */ /* 0x000ff6000b83ffff */
.L_x_26:
[----:B----4-:R-:W-:Y:S01]  /*2050*/  ULEA UR8, UR23, UR6, 0x3 ;  /* 0x0000000617087291 */ /* 0x010fe2000f8e18ff */
[----:B-1----:R-:W-:Y:S01]  /*2060*/  SHF.L.U32 R2, R15, 0x1f, RZ ;  /* 0x0000001f0f027819 */ /* 0x002fe200000006ff */
[----:B------:R-:W-:Y:S01]  /*2070*/  @!P1 SYNCS.ARRIVE.TRANS64.A1T0 RZ, [UR6+0x258], RZ ;  /* 0x000258ffffff99a7 */ /* 0x000fe20008100006 */
[----:B------:R-:W-:-:S06]  /*2080*/  UISETP.GT.AND UP0, UPT, UR7, UR5, UPT ;  /* 0x000000050700728c */ /* 0x000fcc000bf04270 */
[----:B--2---:R1:W2:Y:S03]  /*2090*/  SYNCS.PHASECHK.TRANS64.TRYWAIT P0, [UR8+0x108], R2 ;  /* 0x00010802ff0075a7 */ /* 0x0042a60008001108 */
[----:B------:R-:W-:Y:S05]  /*20a0*/  BRA.U !UP0, `(.L_x_33) ;  /* 0x0000000108c07547 */ /* 0x000fea000b800000 */
[----:B------:R-:W-:Y:S01]  /*20b0*/  UIADD3 UR26, UPT, UPT, UR24, UR25, URZ ;  /* 0x00000019181a7290 */ /* 0x000fe2000fffe0ff */
[----:B------:R-:W-:-:S11]  /*20c0*/  UMOV UR27, UR23 ;  /* 0x00000017001b7c82 */ /* 0x000fd60008000000 */
.L_x_39:
[----:B------:R-:W-:Y:S01]  /*20d0*/  ULEA UR17, UR27, UR6, 0x3 ;  /* 0x000000061b117291 */ /* 0x000fe2000f8e18ff */
[----:B--2---:R-:W-:Y:S01]  /*20e0*/  @P5 MOV R3, 0x3000 ;  /* 0x0000300000035802 */ /* 0x004fe20000000f00 */
[----:B-12---:R-:W-:Y:S10]  /*20f0*/  @P0 BRA `(.L_x_34) ;  /* 0x00000000000c0947 */ /* 0x006ff40003800000 */
[----:B------:R-:W-:-:S04]  /*2100*/  SHF.L.U32 R5, R15, 0x1f, RZ ;  /* 0x0000001f0f057819 */ /* 0x000fc800000006ff */
[----:B------:R-:W2:Y:S02]  /*2110*/  SYNCS.PHASECHK.TRANS64.TRYWAIT P0, [UR17+0x108], R5 ;  /* 0x00010805ff0075a7 */ /* 0x000ea40008001111 */
[----:B--2---:R-:W-:Y:S05]  /*2120*/  @!P0 BRA `(.L_x_35) ;  /* 0x0000008c00208947 */ /* 0x004fea0003800000 */
.L_x_34:
[----:B------:R2:W-:Y:S01]  /*2130*/  @P5 SYNCS.ARRIVE.TRANS64 RZ, [UR17], R3 ;  /* 0x00000003ffff59a7 */ /* 0x0005e20008000011 */
[----:B------:R-:W-:-:S04]  /*2140*/  ULOP3.LUT UR8, UR22, 0x2, URZ, 0xfc, !UPT ;  /* 0x0000000216087892 */ /* 0x000fc8000f8efcff */
[----:B------:R-:W-:-:S09]  /*2150*/  UISETP.NE.AND UP0, UPT, UR8, 0x2, UPT ;  /* 0x000000020800788c */ /* 0x000fd2000bf05270 */
[----:B------:R-:W-:Y:S05]  /*2160*/  BRA.U UP0, `(.L_x_36) ;  /* 0x0000000100047547 */ /* 0x000fea000b800000 */
[----:B------:R-:W-:Y:S05]  /*2170*/  BPT.TRAP 0x1 ;  /* 0x000000040000795c */ /* 0x000fea0000300000 */
.L_x_36:
[----:B------:R-:W-:Y:S04]  /*2180*/  BSSY.RECONVERGENT B0, `(.L_x_37) ;  /* 0x0000003000007945 */ /* 0x000fe80003800200 */
[----:B------:R-:W-:Y:S05]  /*2190*/  @!P4 BRA `(.L_x_38) ;  /* 0x000000000004c947 */ /* 0x000fea0003800000 */
[----:B------:R-:W-:Y:S05]  /*21a0*/  BPT.TRAP 0x1 ;  /* 0x000000040000795c */ /* 0x000fea0000300000 */
.L_x_38:
[----:B------:R-:W-:Y:S05]  /*21b0*/  BSYNC.RECONVERGENT B0 ;  /* 0x0000000000007941 */ /* 0x000fea0003800200 */
.L_x_37:
        /* <DEDUP_REMOVED lines=9> */
[----:B------:R-:W-:Y:S02]  /*2250*/  USHF.L.U32 UR18, UR25, 0x5, URZ ;  /* 0x0000000519127899 */ /* 0x000fe400080006ff */
[----:B------:R-:W-:Y:S01]  /*2260*/  ULOP3.LUT UR17, UR17, 0xfefffff8, URZ, 0xc0, !UPT ;  /* 0xfefffff811117892 */ /* 0x000fe2000f8ec0ff */
[----:B-1----:R-:W-:Y:S01]  /*2270*/  SHF.L.U32 R2, R15, 0x1f, RZ ;  /* 0x0000001f0f027819 */ /* 0x002fe200000006ff */
[----:B------:R-:W-:Y:S02]  /*2280*/  UIADD3 UR16, UPT, UPT, UR16, 0x6500, URZ ;  /* 0x0000650010107890 */ /* 0x000fe4000fffe0ff */
[----:B------:R-:W-:Y:S01]  /*2290*/  UIADD3.X UR33, UPT, UPT, URZ, UR15, URZ, UP1, !UPT ;  /* 0x0000000fff217290 */ /* 0x000fe20008ffe4ff */
[----:B------:R4:W1:Y:S01]  /*22a0*/  SYNCS.PHASECHK.TRANS64.TRYWAIT P0, [UR8+0x108], R2 ;  /* 0x00010802ff0075a7 */ /* 0x0008620008001108 */
[----:B------:R-:W-:-:S02]  /*22b0*/  ULEA UR8, UR27, UR6, 0xc ;  /* 0x000000061b087291 */ /* 0x000fc4000f8e60ff */
[----:B------:R-:W-:Y:S02]  /*22c0*/  UIADD3.X UR31, UPT, UPT, URZ, UR15, URZ, UP0, !UPT ;  /* 0x0000000fff1f7290 */ /* 0x000fe400087fe4ff */
[----:B------:R-:W-:Y:S01]  /*22d0*/  UIADD3 UR8, UPT, UPT, UR8, 0x16d00, URZ ;  /* 0x00016d0008087890 */ /* 0x000fe2000fffe0ff */
[----:B------:R-:W-:Y:S01]  /*22e0*/  UMOV UR28, 0x0 ;  /* 0x00000000001c7882 */ /* 0x000fe20000000000 */
[----:B------:R-:W-:Y:S01]  /*22f0*/  UMOV UR29, 0x10000000 ;  /* 0x10000000001d7882 */ /* 0x000fe20000000000 */
[----:B------:R-:W-:Y:S01]  /*2300*/  UMOV UR19, UR35 ;  /* 0x0000002300137c82 */ /* 0x000fe20008000000 */
[----:B------:R-:W-:Y:S01]  /*2310*/  UMOV UR20, UR36 ;  /* 0x0000002400147c82 */ /* 0x000fe20008000000 */
[----:B------:R-:W-:Y:S01]  /*2320*/  UMOV UR12, UR36 ;  /* 0x00000024000c7c82 */ /* 0x000fe20008000000 */
[----:B------:R-:W-:Y:S01]  /*2330*/  UMOV UR9, UR17 ;  /* 0x0000001100097c82 */ /* 0x000fe20008000000 */
[----:B------:R-:W-:Y:S01]  /*2340*/  UMOV UR10, UR18 ;  /* 0x00000012000a7c82 */ /* 0x000fe20008000000 */
[----:B------:R4:W-:Y:S01]  /*2350*/  UTMALDG.3D.2CTA [UR16], [UR32], desc[UR28] ;  /* 0x00001c10200075b4 */ /* 0x0009e20008211000 */
[----:B------:R-:W-:Y:S01]  /*2360*/  UIADD3 UR25, UPT, UPT, UR25, 0x1, URZ ;  /* 0x0000000119197890 */ /* 0x000fe2000fffe0ff */
[----:B------:R-:W-:-:S03]  /*2370*/  UMOV UR27, UR23 ;  /* 0x00000017001b7c82 */ /* 0x000fc60008000000 */
[----:B------:R-:W-:Y:S01]  /*2380*/  UISETP.NE.AND UP0, UPT, UR25, UR26, UPT ;  /* 0x0000001a1900728c */ /* 0x000fe2000bf05270 */
[----:B------:R4:W-:Y:S08]  /*2390*/  UTMALDG.3D.2CTA [UR8], [UR30], desc[UR28] ;  /* 0x00001c081e0075b4 */ /* 0x0009f00008211000 */
[----:B----4-:R-:W-:Y:S05]  /*23a0*/  BRA.U UP0, `(.L_x_39) ;  /* 0xfffffffd00487547 */ /* 0x010fea000b83ffff */
.L_x_33:
[C---:B-1----:R-:W-:Y:S01]  /*23b0*/  LEA R2, R14.reuse, UR6, 0x3 ;  /* 0x000000060e027c11 */ /* 0x042fe2000f8e18ff */
[----:B------:R-:W-:Y:S01]  /*23c0*/  NOP ;  /* 0x0000000000007918 */ /* 0x000fe20000000000 */
[----:B--2---:R-:W-:Y:S02]  /*23d0*/  SHF.L.U32 R3, R13, 0x1f, RZ ;  /* 0x0000001f0d037819 */ /* 0x004fe400000006ff */
[----:B------:R-:W-:Y:S02]  /*23e0*/  LEA R4, R14, UR6, 0x4 ;  /* 0x000000060e047c11 */ /* 0x000fe4000f8e20ff */
[----:B------:R-:W1:Y:S02]  /*23f0*/  SYNCS.PHASECHK.TRANS64.TRYWAIT P0, [R2+URZ+0x260], R3 ;  /* 0x00026003020075a7 */ /* 0x000e6400080011ff */
[----:B-1----:R-:W-:Y:S05]  /*2400*/  @!P0 BRA `(.L_x_40) ;  /* 0x0000008800808947 */ /* 0x002fea0003800000 */
.L_x_176:
[----:B------:R-:W2:Y:S01]  /*2410*/  LDS.128 R4, [R4+0x2f0] ;  /* 0x0002f00004047984 */ /* 0x000ea20000000c00 */
[----:B------:R-:W-:Y:S01]  /*2420*/  ISETP.GE.AND P0, PT, R40, 0x1, PT ;  /* 0x000000012800780c */ /* 0x000fe20003f06270 */
[----:B-1----:R-:W-:Y:S01]  /*2430*/  VIADD R2, R2, 0x270 ;  /* 0x0000027002027836 */ /* 0x002fe20000000000 */
[----:B------:R-:W-:Y:S01]  /*2440*/  @!PT LDS RZ, [RZ] ;  /* 0x00000000fffff984 */ /* 0x000fe20000000800 */
[----:B------:R-:W-:Y:S01]  /*2450*/  @!PT LDS RZ, [RZ] ;  /* 0x00000000fffff984 */ /* 0x000fe20000000800 */
[----:B------:R-:W-:Y:S01]  /*2460*/  @!PT LDS RZ, [RZ] ;  /* 0x00000000fffff984 */ /* 0x000fe20000000800 */
[----:B------:R-:W-:Y:S01]  /*2470*/  @!PT LDS RZ, [RZ] ;  /* 0x00000000fffff984 */ /* 0x000fe20000000800 */
[----:B------:R1:W-:Y:S06]  /*2480*/  MEMBAR.ALL.CTA ;  /* 0x0000000000007992 */ /* 0x0003ec0000008000 */
[----:B-1----:R-:W1:Y:S01]  /*2490*/  FENCE.VIEW.ASYNC.S ;  /* 0x00000000000073c6 */ /* 0x002e620000000000 */
[----:B------:R-:W-:-:S04]  /*24a0*/  PRMT R2, RZ, 0x654, R2 ;  /* 0x00000654ff027816 */ /* 0x000fc80000000002 */
[----:B-1----:R1:W-:Y:S01]  /*24b0*/  SYNCS.ARRIVE.TRANS64.RED.A1T0 RZ, [R2+URZ], RZ ;  /* 0x000000ff02ff79a7 */ /* 0x0023e200081004ff */
[----:B--2---:R-:W-:-:S13]  /*24c0*/  LOP3.LUT P2, RZ, R6, 0x1, RZ, 0xc0, !PT ;  /* 0x0000000106ff7812 */ /* 0x004fda000784c0ff */
[----:B------:R-:W-:Y:S01]  /*24d0*/  @P2 SHF.R.U32.HI R3, RZ, 0x10, R5 ;  /* 0x00000010ff032819 */ /* 0x000fe20000011605 */
[----:B------:R-:W-:Y:S01]  /*24e0*/  VOTEU.ANY UP0, P2 ;  /* 0x0000000000ff7886 */ /* 0x000fe20001000100 */
[----:B------:R-:W-:Y:S02]  /*24f0*/  @P2 MOV R11, R4 ;  /* 0x00000004000b2202 */ /* 0x000fe40000000f00 */
[----:B------:R-:W-:Y:S02]  /*2500*/  @P2 R2UR.BROADCAST UR8, R3 ;  /* 0x00000000030822ca */ /* 0x000fe400008e0000 */
[----:B------:R-:W-:-:S11]  /*2510*/  @P2 LOP3.LUT R8, R5, 0xffff, RZ, 0xc0, !PT ;  /* 0x0000ffff05082812 */ /* 0x000fd600078ec0ff */
[----:B------:R-:W-:Y:S01]  /*2520*/  @UP0 UMOV UR36, UR8 ;  /* 0x0000000800240c82 */ /* 0x000fe20008000000 */
[----:B-1----:R-:W-:Y:S05]  /*2530*/  @!P0 BRA `(.L_x_41) ;  /* 0x0000000000b88947 */ /* 0x002fea0003800000 */
[----:B------:R-:W3:Y:S01]  /*2540*/  LDC.64 R4, c[0x0][0xb18] ;  /* 0x0002c600ff047b82 */ /* 0x000ee20000000a00 */
[----:B------:R-:W-:-:S07]  /*2550*/  ISETP.NE.AND P3, PT, R40, 0x1, PT ;  /* 0x000000012800780c */ /* 0x000fce0003f65270 */
[----:B------:R-:W1:Y:S08]  /*2560*/  LDC.64 R6, c[0x0][0xb10] ;  /* 0x0002c400ff067b82 */ /* 0x000e700000000a00 */
[----:B------:R-:W2:Y:S08]  /*2570*/  LDC R18, c[0x0][0xb20] ;  /* 0x0002c800ff127b82 */ /* 0x000eb00000000800 */
[----:B------:R-:W4:Y:S01]  /*2580*/  LDC R20, c[0x0][0xb0c] ;  /* 0x0002c300ff147b82 */ /* 0x000f220000000800 */
[----:B---3--:R-:W-:Y:S01]  /*2590*/  IMAD.HI.U32 R19, R0, R5, RZ ;  /* 0x0000000500137227 */ /* 0x008fe200078e00ff */
[----:B------:R-:W-:-:S03]  /*25a0*/  ISETP.NE.AND P0, PT, R4, 0x1, PT ;  /* 0x000000010400780c */ /* 0x000fc60003f05270 */
[----:B------:R-:W-:-:S03]  /*25b0*/  IMAD.HI.U32 R5, R8, R5, RZ ;  /* 0x0000000508057227 */ /* 0x000fc600078e00ff */
[----:B------:R-:W3:Y:S01]  /*25c0*/  LDC.64 R2, c[0x0][0xb28] ;  /* 0x0002ca00ff027b82 */ /* 0x000ee20000000a00 */
[----:B-1----:R-:W-:-:S04]  /*25d0*/  IMAD.HI.U32 R22, R9, R6, RZ ;  /* 0x0000000609167227 */ /* 0x002fc800078e00ff */
[----:B------:R-:W-:Y:S01]  /*25e0*/  IMAD.HI.U32 R24, R11, R6, RZ ;  /* 0x000000060b187227 */ /* 0x000fe200078e00ff */
[----:B------:R-:W-:Y:S02]  /*25f0*/  SHF.R.U32.HI R22, RZ, R7, R22 ;  /* 0x00000007ff167219 */ /* 0x000fe40000011616 */
[-C--:B--2---:R-:W-:Y:S02]  /*2600*/  SHF.R.U32.HI R19, RZ, R18.reuse, R19 ;  /* 0x00000012ff137219 */ /* 0x084fe40000011613 */
[----:B------:R-:W-:Y:S02]  /*2610*/  SHF.R.U32.HI R5, RZ, R18, R5 ;  /* 0x00000012ff057219 */ /* 0x000fe40000011605 */
[----:B------:R-:W-:Y:S02]  /*2620*/  SEL R19, R0, R19, !P0 ;  /* 0x0000001300137207 */ /* 0x000fe40004000000 */
[----:B------:R-:W-:Y:S02]  /*2630*/  SHF.R.U32.HI R24, RZ, R7, R24 ;  /* 0x00000007ff187219 */ /* 0x000fe40000011618 */
[----:B----4-:R-:W-:-:S02]  /*2640*/  ISETP.NE.AND P1, PT, R20, 0x1, PT ;  /* 0x000000011400780c */ /* 0x010fc40003f25270 */
[----:B------:R-:W-:Y:S02]  /*2650*/  SEL R5, R8, R5, !P0 ;  /* 0x0000000508057207 */ /* 0x000fe40004000000 */
[----:B------:R-:W-:Y:S02]  /*2660*/  SEL R21, R9, R22, !P1 ;  /* 0x0000001609157207 */ /* 0x000fe40004800000 */
[----:B------:R-:W-:Y:S01]  /*2670*/  SEL R7, R11, R24, !P1 ;  /* 0x000000180b077207 */ /* 0x000fe20004800000 */
[----:B---3--:R-:W-:-:S04]  /*2680*/  IMAD.HI.U32 R22, R19, R2, RZ ;  /* 0x0000000213167227 */ /* 0x008fc800078e00ff */
[----:B------:R-:W-:Y:S01]  /*2690*/  IMAD.HI.U32 R6, R21, R2, RZ ;  /* 0x0000000215067227 */ /* 0x000fe200078e00ff */
[----:B------:R-:W-:-:S04]  /*26a0*/  @P3 SHF.R.U32.HI R19, RZ, R3, R22 ;  /* 0x00000003ff133219 */ /* 0x000fc80000011616 */
[----:B------:R-:W-:Y:S01]  /*26b0*/  @P3 SHF.R.U32.HI R21, RZ, R3, R6 ;  /* 0x00000003ff153219 */ /* 0x000fe20000011606 */
[----:B------:R-:W-:-:S04]  /*26c0*/  IMAD R19, R40, R19, RZ ;  /* 0x0000001328137224 */ /* 0x000fc800078e02ff */
[----:B------:R-:W-:Y:S01]  /*26d0*/  IMAD R6, R40, R21, RZ ;  /* 0x0000001528067224 */ /* 0x000fe200078e02ff */
[C---:B------:R-:W-:Y:S02]  /*26e0*/  ISETP.GE.AND P0, PT, R5.reuse, R19, PT ;  /* 0x000000130500720c */ /* 0x040fe40003f06270 */
[----:B------:R-:W-:Y:S02]  /*26f0*/  IADD3 R19, PT, PT, -R5, RZ, RZ ;  /* 0x000000ff05137210 */ /* 0x000fe40007ffe1ff */
[----:B------:R-:W-:Y:S01]  /*2700*/  ISETP.GE.OR P0, PT, R7, R6, P0 ;  /* 0x000000060700720c */ /* 0x000fe20000706670 */
[----:B------:R-:W-:-:S04]  /*2710*/  IMAD.HI.U32 R6, R5, R2, RZ ;  /* 0x0000000205067227 */ /* 0x000fc800078e00ff */
[----:B------:R-:W-:Y:S01]  /*2720*/  IMAD R8, R4, R19, R8 ;  /* 0x0000001304087224 */ /* 0x000fe200078e0208 */
[----:B------:R-:W-:-:S04]  /*2730*/  SHF.R.U32.HI R6, RZ, R3, R6 ;  /* 0x00000003ff067219 */ /* 0x000fc80000011606 */
[----:B------:R-:W-:-:S03]  /*2740*/  SEL R6, R5, R6, !P3 ;  /* 0x0000000605067207 */ /* 0x000fc60005800000 */
[----:B------:R-:W-:-:S04]  /*2750*/  @!P0 IMAD.HI.U32 R18, R7, R2, RZ ;  /* 0x0000000207128227 */ /* 0x000fc800078e00ff */
[----:B------:R-:W-:Y:S01]  /*2760*/  IMAD.MOV R2, RZ, RZ, -R6 ;  /* 0x000000ffff027224 */ /* 0x000fe200078e0a06 */
[----:B------:R-:W-:-:S03]  /*2770*/  @!P0 SHF.R.U32.HI R18, RZ, R3, R18 ;  /* 0x00000003ff128219 */ /* 0x000fc60000011612 */
[----:B------:R-:W-:Y:S01]  /*2780*/  IMAD R2, R40, R2, R5 ;  /* 0x0000000228027224 */ /* 0x000fe200078e0205 */
        /* <DEDUP_REMOVED lines=9> */
.L_x_41:
[----:B------:R-:W1:Y:S02]  /*2820*/  LDCU UR8, c[0x0][0xb30] ;  /* 0x00016600ff0877ac */ /* 0x000e640008000800 */
[----:B-1----:R-:W-:-:S09]  /*2830*/  UISETP.NE.AND UP0, UPT, UR8, 0x1, UPT ;  /* 0x000000010800788c */ /* 0x002fd2000bf05270 */
[----:B------:R-:W-:Y:S05]  /*2840*/  BRA.U UP0, `(.L_x_42) ;  /* 0x0000000100407547 */ /* 0x000fea000b800000 */
[----:B------:R-:W1:Y:S08]  /*2850*/  LDC.64 R4, c[0x0][0xb10] ;  /* 0x0002c400ff047b82 */ /* 0x000e700000000a00 */
[----:B------:R-:W2:Y:S08]  /*2860*/  LDC.64 R2, c[0x0][0xb18] ;  /* 0x0002c600ff027b82 */ /* 0x000eb00000000a00 */
[----:B------:R-:W4:Y:S08]  /*2870*/  LDC R6, c[0x0][0xb20] ;  /* 0x0002c800ff067b82 */ /* 0x000f300000000800 */
[----:B------:R-:W3:Y:S01]  /*2880*/  LDC R18, c[0x0][0xb0c] ;  /* 0x0002c300ff127b82 */ /* 0x000ee20000000800 */
[----:B-1----:R-:W-:-:S05]  /*2890*/  IMAD.HI.U32 R4, R11, R4, RZ ;  /* 0x000000040b047227 */ /* 0x002fca00078e00ff */
[----:B------:R-:W-:Y:S01]  /*28a0*/  SHF.R.U32.HI R4, RZ, R5, R4 ;  /* 0x00000005ff047219 */ /* 0x000fe20000011604 */
[----:B--2---:R-:W-:Y:S01]  /*28b0*/  IMAD.HI.U32 R3, R8, R3, RZ ;  /* 0x0000000308037227 */ /* 0x004fe200078e00ff */
[----:B------:R-:W-:-:S04]  /*28c0*/  ISETP.NE.AND P0, PT, R2, 0x1, PT ;  /* 0x000000010200780c */ /* 0x000fc80003f05270 */
[----:B----4-:R-:W-:-:S04]  /*28d0*/  SHF.R.U32.HI R3, RZ, R6, R3 ;  /* 0x00000006ff037219 */ /* 0x010fc80000011603 */
[----:B------:R-:W-:Y:S02]  /*28e0*/  SEL R3, R8, R3, !P0 ;  /* 0x0000000308037207 */ /* 0x000fe40004000000 */
[----:B---3--:R-:W-:-:S04]  /*28f0*/  ISETP.NE.AND P1, PT, R18, 0x1, PT ;  /* 0x000000011200780c */ /* 0x008fc80003f25270 */
[----:B------:R-:W-:-:S05]  /*2900*/  SEL R4, R11, R4, !P1 ;  /* 0x000000040b047207 */ /* 0x000fca0004800000 */
[----:B------:R-:W-:Y:S02]  /*2910*/  IMAD.IADD R5, R3, 0x1, -R4 ;  /* 0x0000000103057824 */ /* 0x000fe400078e0a04 */
[----:B------:R-:W-:Y:S02]  /*2920*/  IMAD.IADD R3, R4, 0x1, -R3 ;  /* 0x0000000104037824 */ /* 0x000fe400078e0a03 */
[----:B------:R-:W-:Y:S02]  /*2930*/  IMAD R11, R5, R18, R11 ;  /* 0x00000012050b7224 */ /* 0x000fe400078e020b */
[----:B------:R-:W-:-:S07]  /*2940*/  IMAD R8, R3, R2, R8 ;  /* 0x0000000203087224 */ /* 0x000fce00078e0208 */
.L_x_42:
[----:B------:R-:W-:Y:S01]  /*2950*/  VIADD R14, R14, 0x1 ;  /* 0x000000010e0e7836 */ /* 0x000fe20000000000 */
[----:B------:R-:W-:Y:S01]  /*2960*/  PLOP3.LUT P1, PT, PT, PT, PT, 0x80, 0x8 ;  /* 0x000000000008781c */ /* 0x000fe20003f2f070 */
[----:B------:R-:W-:Y:S02]  /*2970*/  IMAD.IADD R21, R11, 0x1, R90 ;  /* 0x000000010b157824 */ /* 0x000fe400078e025a */
[----:B------:R-:W-:Y:S01]  /*2980*/  IMAD.IADD R20, R8, 0x1, R83 ;  /* 0x0000000108147824 */ /* 0x000fe200078e0253 */
[----:B------:R-:W-:-:S04]  /*2990*/  ISETP.NE.AND P0, PT, R14, 0x2, PT ;  /* 0x000000020e00780c */ /* 0x000fc80003f05270 */
[----:B------:R-:W-:Y:S02]  /*29a0*/  SEL R2, RZ, 0x1, P0 ;  /* 0x00000001ff027807 */ /* 0x000fe40000000000 */
[----:B------:R-:W-:Y:S02]  /*29b0*/  SEL R14, R14, RZ, P0 ;  /* 0x000000ff0e0e7207 */ /* 0x000fe40000000000 */
[----:B------:R-:W-:Y:S01]  /*29c0*/  LOP3.LUT R13, R13, R2, RZ, 0x3c, !PT ;  /* 0x000000020d0d7212 */ /* 0x000fe200078e3cff */
[----:B------:R-:W-:Y:S06]  /*29d0*/  @P2 BRA `(.L_x_43) ;  /* 0xfffffff000582947 */ /* 0x000fec000383ffff */
[----:B------:R-:W-:Y:S01]  /*29e0*/  UIADD3 UR6, UPT, UPT, UR6, 0x108, URZ ;  /* 0x0000010806067890 */ /* 0x000fe2000fffe0ff */
[----:B------:R-:W-:-:S03]  /*29f0*/  SHF.L.U32 R3, R15, 0x1f, RZ ;  /* 0x0000001f0f037819 */ /* 0x000fc600000006ff */
[----:B------:R-:W-:-:S09]  /*2a00*/  ULEA UR4, UR23, UR6, 0x3 ;  /* 0x0000000617047291 */ /* 0x000fd2000f8e18ff */
[----:B------:R-:W1:Y:S02]  /*2a10*/  SYNCS.PHASECHK.TRANS64.TRYWAIT P0, [UR4], R3 ;  /* 0x00000003ff0075a7 */ /* 0x000e640008001104 */
[----:B-1----:R-:W-:Y:S05]  /*2a20*/  @!P0 BRA `(.L_x_44) ;  /* 0x00000084000c8947 */ /* 0x002fea0003800000 */
.L_x_178:
[----:B------:R-:W-:-:S04]  /*2a30*/  UIADD3 UR5, UPT, UPT, UR23, 0x1, URZ ;  /* 0x0000000117057890 */ /* 0x000fc8000fffe0ff */
[----:B------:R-:W-:-:S04]  /*2a40*/  UISETP.NE.AND UP0, UPT, UR5, 0x21, UPT ;  /* 0x000000210500788c */ /* 0x000fc8000bf05270 */
[----:B------:R-:W-:Y:S02]  /*2a50*/  USEL UR7, URZ, 0x1, UP0 ;  /* 0x00000001ff077887 */ /* 0x000fe40008000000 */
[----:B------:R-:W-:-:S04]  /*2a60*/  USEL UR5, UR5, URZ, UP0 ;  /* 0x000000ff05057287 */ /* 0x000fc80008000000 */
[----:B------:R-:W-:Y:S01]  /*2a70*/  ULEA UR4, UR5, UR6, 0x3 ;  /* 0x0000000605047291 */ /* 0x000fe2000f8e18ff */
[----:B------:R-:W-:-:S04]  /*2a80*/  LOP3.LUT R2, R15, UR7, RZ, 0x3c, !PT ;  /* 0x000000070f027c12 */ /* 0x000fc8000f8e3cff */
[----:B-1----:R-:W-:-:S04]  /*2a90*/  SHF.L.U32 R3, R2, 0x1f, RZ ;  /* 0x0000001f02037819 */ /* 0x002fc800000006ff */
[----:B------:R-:W1:Y:S02]  /*2aa0*/  SYNCS.PHASECHK.TRANS64.TRYWAIT P0, [UR4], R3 ;  /* 0x00000003ff0075a7 */ /* 0x000e640008001104 */
[----:B-1----:R-:W-:Y:S05]  /*2ab0*/  @!P0 BRA `(.L_x_45) ;  /* 0x0000008400008947 */ /* 0x002fea0003800000 */
.L_x_180:
        /* <DEDUP_REMOVED lines=9> */
.L_x_182:
        /* <DEDUP_REMOVED lines=9> */
.L_x_184:
        /* <DEDUP_REMOVED lines=9> */
.L_x_186:
        /* <DEDUP_REMOVED lines=9> */
.L_x_188:
        /* <DEDUP_REMOVED lines=9> */
.L_x_190:
        /* <DEDUP_REMOVED lines=9> */
.L_x_192:
        /* <DEDUP_REMOVED lines=9> */
.L_x_194:
        /* <DEDUP_REMOVED lines=9> */
.L_x_196:
        /* <DEDUP_REMOVED lines=9> */
.L_x_198:
        /* <DEDUP_REMOVED lines=9> */
.L_x_200:
        /* <DEDUP_REMOVED lines=9> */
.L_x_202:
        /* <DEDUP_REMOVED lines=9> */
.L_x_204:
        /* <DEDUP_REMOVED lines=9> */
.L_x_206:
        /* <DEDUP_REMOVED lines=9> */
.L_x_208:
        /* <DEDUP_REMOVED lines=9> */
.L_x_210:
        /* <DEDUP_REMOVED lines=9> */
.L_x_212:
        /* <DEDUP_REMOVED lines=9> */
.L_x_214:
        /* <DEDUP_REMOVED lines=9> */
.L_x_216:
        /* <DEDUP_REMOVED lines=9> */
.L_x_218:
        /* <DEDUP_REMOVED lines=9> */
.L_x_220:
        /* <DEDUP_REMOVED lines=9> */
.L_x_222:
        /* <DEDUP_REMOVED lines=9> */
.L_x_224:
        /* <DEDUP_REMOVED lines=9> */
.L_x_226:
        /* <DEDUP_REMOVED lines=9> */
.L_x_228:
        /* <DEDUP_REMOVED lines=9> */
.L_x_230:
        /* <DEDUP_REMOVED lines=9> */
.L_x_232:
        /* <DEDUP_REMOVED lines=9> */
.L_x_234:
        /* <DEDUP_REMOVED lines=9> */
.L_x_236:
        /* <DEDUP_REMOVED lines=9> */
.L_x_238:
        /* <DEDUP_REMOVED lines=9> */
.L_x_240:
[----:B------:R-:W-:-:S04]  /*3ba0*/  UIADD3 UR5, UPT, UPT, UR5, 0x1, URZ ;  /* 0x0000000105057890 */ /* 0x000fc8000fffe0ff */
[----:B------:R-:W-:-:S04]  /*3bb0*/  UISETP.NE.AND UP0, UPT, UR5, 0x21, UPT ;  /* 0x000000210500788c */ /* 0x000fc8000bf05270 */
[----:B------:R-:W-:Y:S02]  /*3bc0*/  USEL UR4, URZ, 0x1, UP0 ;  /* 0x00000001ff047887 */ /* 0x000fe40008000000 */
[----:B------:R-:W-:-:S04]  /*3bd0*/  USEL UR5, UR5, URZ, UP0 ;  /* 0x000000ff05057287 */ /* 0x000fc80008000000 */
[----:B------:R-:W-:Y:S01]  /*3be0*/  ULEA UR5, UR5, UR6, 0x3 ;  /* 0x0000000605057291 */ /* 0x000fe2000f8e18ff */
[----:B-1----:R-:W-:-:S04]  /*3bf0*/  LOP3.LUT R3, R2, UR4, RZ, 0x3c, !PT ;  /* 0x0000000402037c12 */ /* 0x002fc8000f8e3cff */
[----:B------:R-:W-:Y:S01]  /*3c00*/  SHF.L.U32 R3, R3, 0x1f, RZ ;  /* 0x0000001f03037819 */ /* 0x000fe200000006ff */
[----:B---3--:R-:W-:-:S07]  /*3c10*/  IMAD.U32 R0, RZ, RZ, UR5 ;  /* 0x00000005ff007e24 */ /* 0x008fce000f8e00ff */
.L_x_76:
[----:B-1----:R1:W2:Y:S02]  /*3c20*/  SYNCS.PHASECHK.TRANS64.TRYWAIT P0, [R0+URZ], R3 ;  /* 0x00000003000075a7 */ /* 0x0022a400080011ff */
[----:B--2---:R-:W-:Y:S05]  /*3c30*/  @!P0 NANOSLEEP.SYNCS 0x989680 ;  /* 0x009896800000895d */ /* 0x004fea0003900000 */
[----:B------:R-:W2:Y:S02]  /*3c40*/  @!P0 SYNCS.PHASECHK.TRANS64 P0, [R0+URZ], R3 ;  /* 0x00000003000085a7 */ /* 0x000ea400080010ff */
[----:B--2---:R-:W-:Y:S05]  /*3c50*/  @P0 EXIT ;  /* 0x000000000000094d */ /* 0x004fea0003800000 */
[----:B------:R-:W-:Y:S05]  /*3c60*/  BRA `(.L_x_76) ;  /* 0xfffffffc00ec7947 */ /* 0x000fea000383ffff */
.L_x_23:
[----:B------:R-:W-:-:S04]  /*3c70*/  UISETP.NE.AND UP1, UPT, UR37, URZ, UPT ;  /* 0x000000ff2500728c */ /* 0x000fc8000bf25270 */
[----:B------:R-:W-:-:S09]  /*3c80*/  UISETP.NE.OR UP1, UPT, UR10, 0x1, UP1 ;  /* 0x000000010a00788c */ /* 0x000fd20008f25670 */
[----:B------:R-:W-:Y:S05]  /*3c90*/  BRA.U UP1, `(.L_x_77) ;  /* 0x00000005014c7547 */ /* 0x000fea000b800000 */
[----:B------:R-:W-:Y:S01]  /*3ca0*/  HFMA2 R11, -RZ, RZ, 0, 0 ;  /* 0x00000000ff0b7431 */ /* 0x000fe200000001ff */
[----:B------:R-:W-:Y:S01]  /*3cb0*/  ISETP.GE.U32.AND P2, PT, R10, 0x2, PT ;  /* 0x000000020a00780c */ /* 0x000fe20003f46070 */
[----:B------:R-:W-:Y:S01]  /*3cc0*/  IMAD.MOV.U32 R12, RZ, RZ, 0x1 ;  /* 0x00000001ff0c7424 */ /* 0x000fe200078e00ff */
[----:B------:R-:W-:Y:S01]  /*3cd0*/  CS2R R8, SRZ ;  /* 0x0000000000087805 */ /* 0x000fe2000001ff00 */
[----:B------:R-:W-:Y:S01]  /*3ce0*/  IMAD.MOV.U32 R3, RZ, RZ, RZ ;  /* 0x000000ffff037224 */ /* 0x000fe200078e00ff */
[----:B------:R-:W-:Y:S01]  /*3cf0*/  UMOV UR4, 0x400 ;  /* 0x0000040000047882 */ /* 0x000fe20000000000 */
[----:B------:R-:W-:Y:S01]  /*3d00*/  UMOV UR6, URZ ;  /* 0x000000ff00067c82 */ /* 0x000fe20008000000 */
[----:B------:R-:W-:-:S12]  /*3d10*/  ULEA UR37, UR37, UR4, 0x18 ;  /* 0x0000000425257291 */ /* 0x000fd8000f8ec0ff */
.L_x_81:
[----:B------:R-:W-:Y:S02]  /*3d20*/  LEA R0, R3, UR37, 0x3 ;  /* 0x0000002503007c11 */ /* 0x000fe4000f8e18ff */
[----:B------:R-:W-:-:S03]  /*3d30*/  SHF.L.U32 R5, R8, 0x1f, RZ ;  /* 0x0000001f08057819 */ /* 0x000fc600000006ff */
[----:B------:R-:W-:Y:S01]  /*3d40*/  VIADD R4, R0, 0x2d0 ;  /* 0x000002d000047836 */ /* 0x000fe20000000000 */
[----:B------:R-:W1:Y:S02]  /*3d50*/  SYNCS.PHASECHK.TRANS64.TRYWAIT P0, [R0+URZ+0x2c0], R5 ;  /* 0x0002c005000075a7 */ /* 0x000e6400080011ff */
[----:B-1----:R-:W-:Y:S05]  /*3d60*/  @!P0 BRA `(.L_x_78) ;  /* 0x0000007c003c8947 */ /* 0x002fea0003800000 */
.L_x_241:
[----:B------:R-:W-:Y:S01]  /*3d70*/  ULEA UR5, UR6, UR37, 0x3 ;  /* 0x0000002506057291 */ /* 0x000fe2000f8e18ff */
[----:B------:R-:W-:Y:S01]  /*3d80*/  PRMT R4, RZ, 0x654, R4 ;  /* 0x00000654ff047816 */ /* 0x000fe20000000004 */
[----:B-1----:R-:W-:Y:S01]  /*3d90*/  @!P2 IMAD.MOV.U32 R5, RZ, RZ, 0x10 ;  /* 0x00000010ff05a424 */ /* 0x002fe200078e00ff */
[----:B------:R-:W-:Y:S01]  /*3da0*/  SHF.L.U32 R7, R12, 0x1f, RZ ;  /* 0x0000001f0c077819 */ /* 0x000fe200000006ff */
[----:B------:R-:W-:Y:S01]  /*3db0*/  UIADD3 UR4, UPT, UPT, UR5, 0x260, URZ ;  /* 0x0000026005047890 */ /* 0x000fe2000fffe0ff */
[----:B------:R1:W-:Y:S05]  /*3dc0*/  SYNCS.ARRIVE.TRANS64.RED.A1T0 RZ, [R4+URZ], RZ ;  /* 0x000000ff04ff79a7 */ /* 0x0003ea00081004ff */
[----:B------:R-:W-:Y:S01]  /*3dd0*/  IMAD.U32 R13, RZ, RZ, UR4 ;  /* 0x00000004ff0d7e24 */ /* 0x000fe2000f8e00ff */
[----:B------:R-:W2:Y:S04]  /*3de0*/  SYNCS.PHASECHK.TRANS64.TRYWAIT P0, [UR5+0x270], R7 ;  /* 0x00027007ff0075a7 */ /* 0x000ea80008001105 */
[----:B------:R-:W-:Y:S01]  /*3df0*/  PRMT R13, R10, 0x654, R13 ;  /* 0x000006540a0d7816 */ /* 0x000fe2000000000d */
[----:B-12---:R-:W-:Y:S06]  /*3e00*/  @!P0 BRA `(.L_x_79) ;  /* 0x0000007c00288947 */ /* 0x006fec0003800000 */
.L_x_243:
[----:B------:R-:W-:Y:S01]  /*3e10*/  ULEA UR4, UR6, UR37, 0x4 ;  /* 0x0000002506047291 */ /* 0x000fe2000f8e20ff */
[----:B------:R-:W-:Y:S01]  /*3e20*/  SEL R2, R13, R2, !P2 ;  /* 0x000000020d027207 */ /* 0x000fe20005000000 */
[----:B------:R-:W-:Y:S01]  /*3e30*/  UIADD3 UR5, UPT, UPT, UR5, 0x260, URZ ;  /* 0x0000026005057890 */ /* 0x000fe2000fffe0ff */
[----:B-1----:R-:W-:Y:S01]  /*3e40*/  LEA R0, R11, UR37, 0x3 ;  /* 0x000000250b007c11 */ /* 0x002fe2000f8e18ff */
[----:B------:R-:W-:Y:S01]  /*3e50*/  UIADD3 UR4, UPT, UPT, UR4, 0x2f0, URZ ;  /* 0x000002f004047890 */ /* 0x000fe2000fffe0ff */
[----:B------:R1:W-:Y:S01]  /*3e60*/  @!P2 SYNCS.ARRIVE.TRANS64.RED RZ, [R2+URZ], R5 ;  /* 0x0000000502ffa9a7 */ /* 0x0003e200080004ff */
[----:B------:R-:W-:Y:S01]  /*3e70*/  UIADD3 UR6, UPT, UPT, UR6, 0x1, URZ ;  /* 0x0000000106067890 */ /* 0x000fe2000fffe0ff */
[----:B------:R-:W-:-:S03]  /*3e80*/  VIADD R3, R3, 0x1 ;  /* 0x0000000103037836 */ /* 0x000fc60000000000 */
[----:B------:R-:W-:Y:S02]  /*3e90*/  UISETP.NE.AND UP0, UPT, UR6, 0x2, UPT ;  /* 0x000000020600788c */ /* 0x000fe4000bf05270 */
[----:B------:R-:W-:Y:S01]  /*3ea0*/  ISETP.NE.AND P0, PT, R3, 0x2, PT ;  /* 0x000000020300780c */ /* 0x000fe20003f05270 */
[----:B------:R-:W-:Y:S06]  /*3eb0*/  UGETNEXTWORKID.BROADCAST [UR4], [UR5] ;  /* 0x00000000040073ca */ /* 0x000fec0008000100 */
[----:B------:R-:W-:Y:S02]  /*3ec0*/  USEL UR4, URZ, 0x1, UP0 ;  /* 0x00000001ff047887 */ /* 0x000fe40008000000 */
[----:B------:R-:W-:-:S04]  /*3ed0*/  USEL UR6, UR6, URZ, UP0 ;  /* 0x000000ff06067287 */ /* 0x000fc80008000000 */
[----:B------:R-:W-:Y:S02]  /*3ee0*/  LOP3.LUT R12, R12, UR4, RZ, 0x3c, !PT ;  /* 0x000000040c0c7c12 */ /* 0x000fe4000f8e3cff */
[----:B-1----:R-:W-:-:S04]  /*3ef0*/  SHF.L.U32 R5, R9, 0x1f, RZ ;  /* 0x0000001f09057819 */ /* 0x002fc800000006ff */
[----:B------:R-:W1:Y:S02]  /*3f00*/  SYNCS.PHASECHK.TRANS64.TRYWAIT P1, [R0+URZ+0x260], R5 ;  /* 0x00026005000075a7 */ /* 0x000e6400080211ff */
[----:B-1----:R-:W-:Y:S05]  /*3f10*/  @!P1 BRA `(.L_x_80) ;  /* 0x0000007800fc9947 */ /* 0x002fea0003800000 */
.L_x_244:
[----:B------:R-:W-:Y:S01]  /*3f20*/  LEA R4, R11, UR37, 0x4 ;  /* 0x000000250b047c11 */ /* 0x000fe2000f8e20ff */
[----:B-1----:R-:W-:Y:S01]  /*3f30*/  VIADD R0, R0, 0x270 ;  /* 0x0000027000007836 */ /* 0x002fe20000000000 */
[----:B------:R-:W-:Y:S01]  /*3f40*/  SEL R3, R3, RZ, P0 ;  /* 0x000000ff03037207 */ /* 0x000fe20000000000 */
[----:B------:R-:W-:-:S03]  /*3f50*/  VIADD R11, R11, 0x1 ;  /* 0x000000010b0b7836 */ /* 0x000fc60000000000 */
[----:B------:R-:W1:Y:S01]  /*3f60*/  LDS.128 R4, [R4+0x2f0] ;  /* 0x0002f00004047984 */ /* 0x000e620000000c00 */
[----:B------:R-:W-:Y:S02]  /*3f70*/  PRMT R0, RZ, 0x654, R0 ;  /* 0x00000654ff007816 */ /* 0x000fe40000000000 */
[C---:B------:R-:W-:Y:S01]  /*3f80*/  ISETP.NE.AND P1, PT, R11.reuse, 0x2, PT ;  /* 0x000000020b00780c */ /* 0x040fe20003f25270 */
[----:B------:R-:W-:Y:S01]  /*3f90*/  @!PT LDS RZ, [RZ] ;  /* 0x00000000fffff984 */ /* 0x000fe20000000800 */
[----:B------:R-:W-:Y:S01]  /*3fa0*/  @!PT LDS RZ, [RZ] ;  /* 0x00000000fffff984 */ /* 0x000fe20000000800 */
[----:B------:R-:W-:Y:S01]  /*3fb0*/  @!PT LDS RZ, [RZ] ;  /* 0x00000000fffff984 */ /* 0x000fe20000000800 */
[----:B------:R-:W-:Y:S01]  /*3fc0*/  @!PT LDS RZ, [RZ] ;  /* 0x00000000fffff984 */ /* 0x000fe20000000800 */
[----:B------:R2:W-:Y:S06]  /*3fd0*/  MEMBAR.ALL.CTA ;  /* 0x0000000000007992 */ /* 0x0005ec0000008000 */
[----:B--2---:R-:W2:Y:S01]  /*3fe0*/  FENCE.VIEW.ASYNC.S ;  /* 0x00000000000073c6 */ /* 0x004ea20000000000 */
[----:B------:R-:W-:Y:S01]  /*3ff0*/  SEL R11, R11, RZ, P1 ;  /* 0x000000ff0b0b7207 */ /* 0x000fe20000800000 */
[----:B--2---:R2:W-:Y:S01]  /*4000*/  SYNCS.ARRIVE.TRANS64.RED.A1T0 RZ, [R0+URZ], RZ ;  /* 0x000000ff00ff79a7 */ /* 0x0045e200081004ff */
[----:B-1----:R-:W-:-:S02]  /*4010*/  LOP3.LUT P3, RZ, R6, 0x1, RZ, 0xc0, !PT ;  /* 0x0000000106ff7812 */ /* 0x002fc4000786c0ff */
[----:B------:R-:W-:-:S04]  /*4020*/  SEL R5, RZ, 0x1, P0 ;  /* 0x00000001ff057807 */ /* 0x000fc80000000000 */
[----:B------:R-:W-:Y:S02]  /*4030*/  LOP3.LUT R8, R8, R5, RZ, 0x3c, !PT ;  /* 0x0000000508087212 */ /* 0x000fe400078e3cff */
[----:B--2---:R-:W-:-:S04]  /*4040*/  SEL R0, RZ, 0x1, P1 ;  /* 0x00000001ff007807 */ /* 0x004fc80000800000 */
[----:B------:R-:W-:Y:S01]  /*4050*/  LOP3.LUT R9, R9, R0, RZ, 0x3c, !PT ;  /* 0x0000000009097212 */ /* 0x000fe200078e3cff */
[----:B------:R-:W-:Y:S06]  /*4060*/  @P3 BRA `(.L_x_81) ;  /* 0xfffffffc002c3947 */ /* 0x000fec000383ffff */
[----:B------:R-:W-:Y:S01]  /*4070*/  ULEA UR5, UR6, UR37, 0x3 ;  /* 0x0000002506057291 */ /* 0x000fe2000f8e18ff */
[----:B------:R-:W-:-:S08]  /*4080*/  SHF.L.U32 R3, R12, 0x1f, RZ ;  /* 0x0000001f0c037819 */ /* 0x000fd000000006ff */
[----:B------:R-:W1:Y:S02]  /*4090*/  SYNCS.PHASECHK.TRANS64 P0, [UR5+0x270], R3 ;  /* 0x00027003ff0075a7 */ /* 0x000e640008001005 */
[----:B-1----:R-:W-:Y:S05]  /*40a0*/  @P0 BRA `(.L_x_82) ;  /* 0x0000000000080947 */ /* 0x002fea0003800000 */
[----:B------:R-:W1:Y:S02]  /*40b0*/  SYNCS.PHASECHK.TRANS64.TRYWAIT P0, [UR5+0x270], R3 ;  /* 0x00027003ff0075a7 */ /* 0x000e640008001105 */
[----:B-1----:R-:W-:Y:S05]  /*40c0*/  @!P0 BRA `(.L_x_83) ;  /* 0x0000007800a48947 */ /* 0x002fea0003800000 */
.L_x_82:
[----:B------:R-:W-:-:S04]  /*40d0*/  UIADD3 UR4, UPT, UPT, UR6, 0x1, URZ ;  /* 0x0000000106047890 */ /* 0x000fc8000fffe0ff */
[----:B------:R-:W-:-:S04]  /*40e0*/  UISETP.NE.AND UP0, UPT, UR4, 0x2, UPT ;  /* 0x000000020400788c */ /* 0x000fc8000bf05270 */
[----:B------:R-:W-:Y:S02]  /*40f0*/  USEL UR7, URZ, 0x1, UP0 ;  /* 0x00000001ff077887 */ /* 0x000fe40008000000 */
[----:B------:R-:W-:-:S04]  /*4100*/  USEL UR4, UR4, URZ, UP0 ;  /* 0x000000ff04047287 */ /* 0x000fc80008000000 */
[----:B------:R-:W-:Y:S01]  /*4110*/  ULEA UR4, UR4, UR37, 0x3 ;  /* 0x0000002504047291 */ /* 0x000fe2000f8e18ff */
[----:B-1----:R-:W-:-:S04]  /*4120*/  LOP3.LUT R3, R12, UR7, RZ, 0x3c, !PT ;  /* 0x000000070c037c12 */ /* 0x002fc8000f8e3cff */
[----:B------:R-:W-:-:S04]  /*4130*/  SHF.L.U32 R0, R3, 0x1f, RZ ;  /* 0x0000001f03007819 */ /* 0x000fc800000006ff */
[----:B------:R-:W1:Y:S02]  /*4140*/  SYNCS.PHASECHK.TRANS64 P0, [UR4+0x270], R0 ;  /* 0x00027000ff0075a7 */ /* 0x000e640008001004 */
[----:B-1----:R-:W-:Y:S05]  /*4150*/  @P0 EXIT ;  /* 0x000000000000094d */ /* 0x002fea0003800000 */
[----:B------:R-:W-:Y:S02]  /*4160*/  SHF.L.U32 R3, R3, 0x1f, RZ ;  /* 0x0000001f03037819 */ /* 0x000fe400000006ff */
[----:B------:R-:W-:-:S07]  /*4170*/  MOV R0, UR4 ;  /* 0x0000000400007c02 */ /* 0x000fce0008000f00 */
.L_x_84:
[----:B-1----:R1:W2:Y:S02]  /*4180*/  SYNCS.PHASECHK.TRANS64.TRYWAIT P0, [R0+URZ+0x270], R3 ;  /* 0x00027003000075a7 */ /* 0x0022a400080011ff */
[----:B--2---:R-:W-:Y:S05]  /*4190*/  @!P0 NANOSLEEP.SYNCS 0x989680 ;  /* 0x009896800000895d */ /* 0x004fea0003900000 */
[----:B------:R-:W2:Y:S02]  /*41a0*/  @!P0 SYNCS.PHASECHK.TRANS64 P0, [R0+URZ+0x270], R3 ;  /* 0x00027003000085a7 */ /* 0x000ea400080010ff */
[----:B--2---:R-:W-:Y:S05]  /*41b0*/  @P0 EXIT ;  /* 0x000000000000094d */ /* 0x004fea0003800000 */
[----:B------:R-:W-:Y:S05]  /*41c0*/  BRA `(.L_x_84) ;  /* 0xfffffffc00ec7947 */ /* 0x000fea000383ffff */
.L_x_77:
[----:B------:R-:W-:Y:S05]  /*41d0*/  BRA.U UP4, `(.L_x_85) ;  /* 0x0000001104847547 */ /* 0x000fea000b800000 */
[----:B------:R-:W-:Y:S01]  /*41e0*/  UMOV UR6, 0x40 ;  /* 0x0000004000067882 */ /* 0x000fe20000000000 */
[----:B------:R-:W-:Y:S01]  /*41f0*/  NOP ;  /* 0x0000000000007918 */ /* 0x000fe20000000000 */
[----:B------:R-:W-:Y:S01]  /*4200*/  ULEA UR6, UR37, UR6, 0x18 ;  /* 0x0000000625067291 */ /* 0x000fe2000f8ec0ff */
[----:B------:R-:W-:Y:S02]  /*4210*/  UMOV UR7, 0x400 ;  /* 0x0000040000077882 */ /* 0x000fe40000000000 */
[----:B------:R-:W-:-:S06]  /*4220*/  ULEA UR37, UR37, UR7, 0x18 ;  /* 0x0000000725257291 */ /* 0x000fcc000f8ec0ff */
[----:B------:R-:W1:Y:S02]  /*4230*/  LDS.U8 R2, [UR6+0x1c] ;  /* 0x00001c06ff027984 */ /* 0x000e640008000000 */
[----:B-1----:R-:W-:-:S13]  /*4240*/  ISETP.NE.AND P0, PT, R2, RZ, PT ;  /* 0x000000ff0200720c */ /* 0x002fda0003f05270 */
[----:B------:R-:W-:Y:S05]  /*4250*/  @P0 BRA `(.L_x_86) ;  /* 0x0000000400080947 */ /* 0x000fea0003800000 */
[----:B------:R-:W-:Y:S02]  /*4260*/  UISETP.NE.U32.AND UP0, UPT, UR5, 0x1, UPT ;  /* 0x000000010500788c */ /* 0x000fe4000bf05070 */
[----:B------:R-:W-:-:S07]  /*4270*/  UIADD3 UR8, UPT, UPT, UR6, 0x8, URZ ;  /* 0x0000000806087890 */ /* 0x000fce000fffe0ff */
[----:B------:R-:W-:Y:S05]  /*4280*/  BRA.U !UP0, `(.L_x_87) ;  /* 0x00000001089c7547 */ /* 0x000fea000b800000 */
[----:B------:R-:W-:Y:S01]  /*4290*/  ELECT P0, URZ, PT ;  /* 0x0000000000ff782f */ /* 0x000fe20003800000 */
[----:B------:R-:W-:-:S12]  /*42a0*/  BSSY B0, `(.L_x_87) ;  /* 0x0000025000007945 */ /* 0x000fd80003800000 */
[----:B------:R-:W-:Y:S05]  /*42b0*/  @!P0 BRA `(.L_x_88) ;  /* 0x00000000008c8947 */ /* 0x000fea0003800000 */
[----:B------:R-:W-:-:S05]  /*42c0*/  UMOV UR7, 0x10 ;  /* 0x0000001000077882 */ /* 0x000fca0000000000 */
[----:B------:R-:W-:Y:S04]  /*42d0*/  DEPBAR.LE SB1, 0x36 ;  /* 0x00009d800000791a */ /* 0x000fe80000000000 */
[----:B------:R-:W1:Y:S02]  /*42e0*/  UTCATOMSWS.2CTA.FIND_AND_SET.ALIGN UP1, UR7, UR7 ;  /* 0x00000007000775e3 */ /* 0x000e640008220800 */
[----:B-1----:R-:W-:Y:S01]  /*42f0*/  MOV R11, UR7 ;  /* 0x00000007000b7c02 */ /* 0x002fe20008000f00 */
[----:B------:R-:W-:Y:S06]  /*4300*/  BRA.U UP1, `(.L_x_89) ;  /* 0x0000000101187547 */ /* 0x000fec000b800000 */
.L_x_90:
[----:B------:R-:W-:Y:S05]  /*4310*/  NANOSLEEP 0x64 ;  /* 0x000000640000795d */ /* 0x000fea0003800000 */
[----:B------:R-:W-:-:S05]  /*4320*/  UMOV UR7, 0x10 ;  /* 0x0000001000077882 */ /* 0x000fca0000000000 */
[----:B------:R-:W-:Y:S04]  /*4330*/  DEPBAR.LE SB1, 0x36 ;  /* 0x00009d800000791a */ /* 0x000fe80000000000 */
[----:B------:R-:W1:Y:S02]  /*4340*/  UTCATOMSWS.2CTA.FIND_AND_SET.ALIGN UP1, UR7, UR7 ;  /* 0x00000007000775e3 */ /* 0x000e640008220800 */
[----:B-1----:R-:W-:Y:S01]  /*4350*/  MOV R11, UR7 ;  /* 0x00000007000b7c02 */ /* 0x002fe20008000f00 */
[----:B------:R-:W-:Y:S05]  /*4360*/  BRA.U !UP1, `(.L_x_90) ;  /* 0xfffffffd09e87547 */ /* 0x000fea000b83ffff */
.L_x_89:
[----:B------:R-:W1:Y:S01]  /*4370*/  LDS R5, [UR6+0x10] ;  /* 0x00001006ff057984 */ /* 0x000e620008000800 */
[----:B------:R-:W-:Y:S01]  /*4380*/  IMAD.U32 R3, RZ, RZ, UR37 ;  /* 0x00000025ff037e24 */ /* 0x000fe2000f8e00ff */
[----:B------:R-:W-:-:S03]  /*4390*/  MOV R2, UR4 ;  /* 0x0000000400027c02 */ /* 0x000fc60008000f00 */
[----:B------:R-:W-:Y:S01]  /*43a0*/  VIADD R3, R3, 0x310 ;  /* 0x0000031003037836 */ /* 0x000fe20000000000 */
[----:B-1----:R-:W-:-:S04]  /*43b0*/  SHF.L.U32 R5, R5, 0x1f, RZ ;  /* 0x0000001f05057819 */ /* 0x002fc800000006ff */
[----:B------:R-:W1:Y:S02]  /*43c0*/  SYNCS.PHASECHK.TRANS64.TRYWAIT P0, [UR6+0x8], R5 ;  /* 0x00000805ff0075a7 */ /* 0x000e640008001106 */
[----:B-1----:R-:W-:Y:S05]  /*43d0*/  @P0 BRA `(.L_x_91) ;  /* 0x0000000000080947 */ /* 0x002fea0003800000 */
[----:B------:R-:W1:Y:S02]  /*43e0*/  SYNCS.PHASECHK.TRANS64.TRYWAIT P0, [UR6+0x8], R5 ;  /* 0x00000805ff0075a7 */ /* 0x000e640008001106 */
[----:B-1----:R-:W-:Y:S05]  /*43f0*/  @!P0 BRA `(.L_x_92) ;  /* 0x0000007400f08947 */ /* 0x002fea0003800000 */
.L_x_91:
[----:B-1----:R-:W-:Y:S01]  /*4400*/  HFMA2 R4, -RZ, RZ, 0, 5.9604644775390625e-08 ;  /* 0x00000001ff047431 */ /* 0x002fe200000001ff */
[----:B------:R-:W-:Y:S01]  /*4410*/  UPRMT UR7, UR4, 0x654, UR8 ;  /* 0x0000065404077896 */ /* 0x000fe20008000008 */
[----:B------:R-:W-:Y:S01]  /*4420*/  IMAD.MOV.U32 R6, RZ, RZ, 0xffff ;  /* 0x0000ffffff067424 */ /* 0x000fe200078e00ff */
[----:B------:R-:W-:Y:S01]  /*4430*/  PRMT R2, R2, 0x654, R3 ;  /* 0x0000065402027816 */ /* 0x000fe20000000003 */
[----:B------:R-:W-:Y:S02]  /*4440*/  IMAD.MOV.U32 R5, RZ, RZ, 0x4 ;  /* 0x00000004ff057424 */ /* 0x000fe400078e00ff */
[----:B------:R-:W-:Y:S01]  /*4450*/  IMAD.SHL.U32 R9, R11, 0x20, RZ ;  /* 0x000000200b097824 */ /* 0x000fe200078e00ff */
[----:B------:R-:W-:Y:S02]  /*4460*/  MOV R3, UR7 ;  /* 0x0000000700037c02 */ /* 0x000fe40008000f00 */
[-C--:B------:R-:W-:Y:S01]  /*4470*/  SHF.L.U32 R7, R6, R11.reuse, RZ ;  /* 0x0000000b06077219 */ /* 0x080fe200000006ff */
[----:B------:R1:W-:Y:S01]  /*4480*/  SYNCS.ARRIVE.TRANS64.RED RZ, [UR7], R5 ;  /* 0x00000005ffff79a7 */ /* 0x0003e20008000407 */
[----:B------:R-:W-:Y:S01]  /*4490*/  SHF.L.U32 R6, R4, R11, RZ ;  /* 0x0000000b04067219 */ /* 0x000fe200000006ff */
[----:B------:R1:W-:Y:S04]  /*44a0*/  STS [UR37+0x310], R9 ;  /* 0x00031009ff007988 */ /* 0x0003e80008000825 */
[----:B------:R1:W-:Y:S04]  /*44b0*/  STAS [R2.64], R11 ;  /* 0x0000000b02007dbd */ /* 0x0003e8000c0008ff */
[----:B------:R1:W-:Y:S04]  /*44c0*/  ATOMS.OR RZ, [UR6+0x14], R7 ;  /* 0x00001407ffff798c */ /* 0x0003e8000b000006 */
[----:B------:R1:W-:Y:S04]  /*44d0*/  ATOMS.OR RZ, [UR6+0x18], R6 ;  /* 0x00001806ffff798c */ /* 0x0003e8000b000006 */
[----:B------:R1:W-:Y:S02]  /*44e0*/  ATOMS.XOR RZ, [UR6+0x10], R4 ;  /* 0x00001004ffff798c */ /* 0x0003e4000b800006 */
.L_x_88:
[----:B------:R-:W-:Y:S05]  /*44f0*/  BSYNC B0 ;  /* 0x0000000000007941 */ /* 0x000fea0003800000 */
.L_x_87:
[----:B------:R-:W-:Y:S05]  /*4500*/  BRA.U UP0, `(.L_x_93) ;  /* 0x00000001006c7547 */ /* 0x000fea000b800000 */
[----:B------:R-:W-:-:S03]  /*4510*/  UMOV UR7, 0xffffffff ;  /* 0xffffffff00077882 */ /* 0x000fc60000000000 */
[----:B------:R-:W-:Y:S05]  /*4520*/  BRA.DIV UR7, `(.L_x_94) ;  /* 0x0000007607bc7947 */ /* 0x000fea000b800000 */
[----:B------:R-:W-:-:S13]  /*4530*/  ELECT P6, URZ, PT ;  /* 0x0000000000ff782f */ /* 0x000fda00038c0000 */
.L_x_248:
[----:B------:R-:W-:Y:S05]  /*4540*/  @!P6 BRA `(.L_x_93) ;  /* 0x00000000005ce947 */ /* 0x000fea0003800000 */
[----:B-1----:R-:W1:Y:S02]  /*4550*/  LDS R3, [UR6+0x10] ;  /* 0x00001006ff037984 */ /* 0x002e640008000800 */
[----:B-1----:R-:W-:-:S04]  /*4560*/  SHF.L.U32 R3, R3, 0x1f, RZ ;  /* 0x0000001f03037819 */ /* 0x002fc800000006ff */
[----:B------:R-:W1:Y:S02]  /*4570*/  SYNCS.PHASECHK.TRANS64.TRYWAIT P0, [UR6+0x8], R3 ;  /* 0x00000803ff0075a7 */ /* 0x000e640008001106 */
[----:B-1----:R-:W-:Y:S05]  /*4580*/  @P0 BRA `(.L_x_95) ;  /* 0x0000000000080947 */ /* 0x002fea0003800000 */
[----:B------:R-:W1:Y:S02]  /*4590*/  SYNCS.PHASECHK.TRANS64.TRYWAIT P0, [UR6+0x8], R3 ;  /* 0x00000803ff0075a7 */ /* 0x000e640008001106 */
[----:B-1----:R-:W-:Y:S05]  /*45a0*/  @!P0 BRA `(.L_x_96) ;  /* 0x0000007400bc8947 */ /* 0x002fea0003800000 */
.L_x_95:
[----:B------:R-:W2:Y:S01]  /*45b0*/  LDS R5, [UR37+0x310] ;  /* 0x00031025ff057984 */ /* 0x000ea20008000800 */
[----:B-1----:R-:W-:Y:S02]  /*45c0*/  HFMA2 R2, -RZ, RZ, 0, 5.9604644775390625e-08 ;  /* 0x00000001ff027431 */ /* 0x002fe400000001ff */
[----:B------:R-:W-:Y:S01]  /*45d0*/  IMAD.MOV.U32 R3, RZ, RZ, 0xffff ;  /* 0x0000ffffff037424 */ /* 0x000fe200078e00ff */
[----:B------:R-:W-:Y:S01]  /*45e0*/  UPRMT UR7, UR4, 0x654, UR8 ;  /* 0x0000065404077896 */ /* 0x000fe20008000008 */
[----:B--2---:R-:W-:-:S03]  /*45f0*/  IMAD.SHL.U32 R4, R5, 0x20, RZ ;  /* 0x0000002005047824 */ /* 0x004fc600078e00ff */
[-C--:B------:R-:W-:Y:S02]  /*4600*/  SHF.L.U32 R3, R3, R5.reuse, RZ ;  /* 0x0000000503037219 */ /* 0x080fe400000006ff */
[----:B------:R-:W-:Y:S01]  /*4610*/  SHF.L.U32 R5, R2, R5, RZ ;  /* 0x0000000502057219 */ /* 0x000fe200000006ff */
[----:B------:R2:W-:Y:S04]  /*4620*/  STS [UR37+0x310], R4 ;  /* 0x00031004ff007988 */ /* 0x0005e80008000825 */
[----:B------:R2:W-:Y:S04]  /*4630*/  ATOMS.OR RZ, [UR6+0x14], R3 ;  /* 0x00001403ffff798c */ /* 0x0005e8000b000006 */
[----:B------:R2:W-:Y:S01]  /*4640*/  ATOMS.OR RZ, [UR6+0x18], R5 ;  /* 0x00001805ffff798c */ /* 0x0005e2000b000006 */
[----:B------:R-:W-:Y:S03]  /*4650*/  SYNCS.ARRIVE.TRANS64.RED.A1T0 RZ, [UR7], RZ ;  /* 0x000000ffffff79a7 */ /* 0x000fe60008100407 */
[----:B------:R2:W-:Y:S01]  /*4660*/  ATOMS.XOR RZ, [UR6+0x10], R2 ;  /* 0x00001002ffff798c */ /* 0x0005e2000b800006 */
[----:B------:R-:W-:Y:S05]  /*4670*/  BRA `(.L_x_93) ;  /* 0x0000000000107947 */ /* 0x000fea0003800000 */
.L_x_86:
[----:B------:R-:W-:-:S05]  /*4680*/  MOV R2, 0xffffffff ;  /* 0xffffffff00027802 */ /* 0x000fca0000000f00 */
[----:B------:R1:W-:Y:S02]  /*4690*/  STS [UR37+0x310], R2 ;  /* 0x00031002ff007988 */ /* 0x0003e40008000825 */
[----:B-1----:R-:W-:Y:S02]  /*46a0*/  MOV R2, 0x46c0 ;  /* 0x000046c000027802 */ /* 0x002fe40000000f00 */
[----:B-----5:R-:W-:Y:S05]  /*46b0*/  CALL.REL.NOINC `($__internal_1_$__cuda_sm10x_tcgen05_guardrail_trap_phase_invalid_during_alloc) ;  /* 0x0000007c008c7944 */ /* 0x020fea0003c00000 */
.L_x_93:
[----:B------:R-:W-:Y:S05]  /*46c0*/  WARPSYNC.ALL ;  /* 0x0000000000007948 */ /* 0x000fea0003800000 */
[----:B------:R-:W3:Y:S01]  /*46d0*/  S2UR UR8, SR_CgaCtaId ;  /* 0x00000000000879c3 */ /* 0x000ee20000008800 */
[----:B------:R-:W-:Y:S01]  /*46e0*/  UMOV UR6, 0x400 ;  /* 0x0000040000067882 */ /* 0x000fe20000000000 */
[----:B------:R-:W-:-:S06]  /*46f0*/  NOP ;  /* 0x0000000000007918 */ /* 0x000fcc0000000000 */
[----:B------:R-:W-:Y:S06]  /*4700*/  BAR.ARV 0x6, 0xa0 ;  /* 0x0182800000007b1d */ /* 0x000fec0000002000 */
[----:B------:R-:W-:Y:S01]  /*4710*/  LOP3.LUT R0, R0, 0xffff, RZ, 0xc0, !PT ;  /* 0x0000ffff00007812 */ /* 0x000fe200078ec0ff */
[----:B-1----:R-:W-:Y:S01]  /*4720*/  IMAD.MOV.U32 R9, RZ, RZ, 0x1 ;  /* 0x00000001ff097424 */ /* 0x002fe200078e00ff */
[----:B------:R-:W-:Y:S01]  /*4730*/  LOP3.LUT R8, R8, 0xffff, RZ, 0xc0, !PT ;  /* 0x0000ffff08087812 */ /* 0x000fe200078ec0ff */
[----:B------:R-:W-:Y:S01]  /*4740*/  UMOV UR22, URZ ;  /* 0x000000ff00167c82 */ /* 0x000fe20008000000 */
[----:B------:R-:W-:Y:S01]  /*4750*/  R2UR UR12, R0 ;  /* 0x00000000000c72ca */ /* 0x000fe200000e0000 */
[----:B------:R-:W-:Y:S01]  /*4760*/  UMOV UR21, URZ ;  /* 0x000000ff00157c82 */ /* 0x000fe20008000000 */
[----:B------:R-:W-:Y:S01]  /*4770*/  R2UR UR13, R8 ;  /* 0x00000000080d72ca */ /* 0x000fe200000e0000 */
[----:B------:R-:W-:Y:S01]  /*4780*/  IMAD.MOV.U32 R8, RZ, RZ, RZ ;  /* 0x000000ffff087224 */ /* 0x000fe200078e00ff */
[----:B------:R-:W-:-:S02]  /*4790*/  UISETP.NE.AND UP2, UPT, UR5, URZ, UPT ;  /* 0x000000ff0500728c */ /* 0x000fc4000bf45270 */
[----:B---3--:R-:W-:Y:S01]  /*47a0*/  ULEA UR8, UR8, UR6, 0x18 ;  /* 0x0000000608087291 */ /* 0x008fe2000f8ec0ff */
[----:B------:R-:W1:Y:S03]  /*47b0*/  LDCU UR6, c[0x0][0x38c] ;  /* 0x00007180ff0677ac */ /* 0x000e660008000800 */
[----:B------:R-:W-:Y:S02]  /*47c0*/  UIADD3 UR14, UPT, UPT, UR8, 0x6500, URZ ;  /* 0x00006500080e7890 */ /* 0x000fe4000fffe0ff */
[----:B------:R-:W-:-:S03]  /*47d0*/  UIADD3 UR15, UPT, UPT, UR8, 0x16d00, URZ ;  /* 0x00016d00080f7890 */ /* 0x000fc6000fffe0ff */
[----:B--2---:R-:W2:Y:S01]  /*47e0*/  LDS R2, [UR8+0x310] ;  /* 0x00031008ff027984 */ /* 0x004ea20008000800 */
[----:B------:R-:W-:Y:S02]  /*47f0*/  USHF.R.U32.HI UR14, URZ, 0x4, UR14 ;  /* 0x00000004ff0e7899 */ /* 0x000fe4000801160e */
[----:B------:R-:W-:Y:S02]  /*4800*/  USHF.R.U32.HI UR15, URZ, 0x4, UR15 ;  /* 0x00000004ff0f7899 */ /* 0x000fe4000801160f */
[----:B------:R-:W-:Y:S02]  /*4810*/  ULOP3.LUT UR14, UR14, 0x3fff, URZ, 0xc0, !UPT ;  /* 0x00003fff0e0e7892 */ /* 0x000fe4000f8ec0ff */
[----:B------:R-:W-:Y:S02]  /*4820*/  ULOP3.LUT UR15, UR15, 0x3fff, URZ, 0xc0, !UPT ;  /* 0x00003fff0f0f7892 */ /* 0x000fe4000f8ec0ff */
[----:B------:R-:W-:Y:S02]  /*4830*/  ULOP3.LUT UR14, UR14, 0x10000, URZ, 0xfc, !UPT ;  /* 0x000100000e0e7892 */ /* 0x000fe4000f8efcff */
[----:B-1----:R-:W-:-:S02]  /*4840*/  UIADD3 UR6, UPT, UPT, UR6, 0x1f, URZ ;  /* 0x0000001f06067890 */ /* 0x002fc4000fffe0ff */
[----:B------:R-:W-:Y:S02]  /*4850*/  ULOP3.LUT UR15, UR15, 0x10000, URZ, 0xfc, !UPT ;  /* 0x000100000f0f7892 */ /* 0x000fe4000f8efcff */
[----:B------:R-:W-:Y:S01]  /*4860*/  USHF.R.S32.HI UR7, URZ, 0x1f, UR6 ;  /* 0x0000001fff077899 */ /* 0x000fe20008011406 */
[----:B------:R-:W-:Y:S01]  /*4870*/  UMOV UR20, URZ ;  /* 0x000000ff00147c82 */ /* 0x000fe20008000000 */
[----:B------:R-:W-:Y:S02]  /*4880*/  UMOV UR26, 0x0 ;  /* 0x00000000001a7882 */ /* 0x000fe40000000000 */
[----:B------:R-:W-:Y:S01]  /*4890*/  ULEA.HI UR7, UR7, UR6, URZ, 0x5 ;  /* 0x0000000607077291 */ /* 0x000fe2000f8f28ff */
[----:B------:R-:W-:-:S03]  /*48a0*/  UMOV UR27, 0x84004a0 ;  /* 0x084004a0001b7882 */ /* 0x000fc60000000000 */
[----:B------:R-:W-:-:S04]  /*48b0*/  USHF.R.S32.HI UR7, URZ, 0x5, UR7 ;  /* 0x00000005ff077899 */ /* 0x000fc80008011407 */
[----:B------:R-:W-:-:S04]  /*48c0*/  UISETP.LT.AND UP0, UPT, UR7, 0x1, UPT ;  /* 0x000000010700788c */ /* 0x000fc8000bf01270 */
[----:B------:R-:W-:Y:S01]  /*48d0*/  USEL UR23, UR7, 0x1, !UP0 ;  /* 0x0000000107177887 */ /* 0x000fe2000c000000 */
[----:B--2---:R-:W-:Y:S02]  /*48e0*/  R2UR UR24, R2 ;  /* 0x00000000021872ca */ /* 0x004fe400000e0000 */
[----:B------:R-:W-:-:S13]  /*48f0*/  CS2R R2, SRZ ;  /* 0x0000000000027805 */ /* 0x000fda000001ff00 */
.L_x_104:
[C---:B------:R-:W-:Y:S02]  /*4900*/  LEA R0, R8.reuse, UR8, 0x3 ;  /* 0x0000000808007c11 */ /* 0x040fe4000f8e18ff */
[----:B------:R-:W-:Y:S02]  /*4910*/  SHF.L.U32 R5, R3, 0x1f, RZ ;  /* 0x0000001f03057819 */ /* 0x000fe400000006ff */
[----:B------:R-:W-:Y:S02]  /*4920*/  LEA R4, R8, UR8, 0x4 ;  /* 0x0000000808047c11 */ /* 0x000fe4000f8e20ff */
[----:B------:R-:W1:Y:S02]  /*4930*/  SYNCS.PHASECHK.TRANS64.TRYWAIT P0, [R0+URZ+0x260], R5 ;  /* 0x00026005000075a7 */ /* 0x000e6400080011ff */
[----:B-1-34-:R-:W-:Y:S05]  /*4940*/  @!P0 BRA `(.L_x_97) ;  /* 0x0000007000ec8947 */ /* 0x01afea0003800000 */
.L_x_249:
[----:B-1----:R-:W1:Y:S01]  /*4950*/  LDS.128 R4, [R4+0x2f0] ;  /* 0x0002f00004047984 */ /* 0x002e620000000c00 */
[----:B------:R-:W-:Y:S02]  /*4960*/  VIADD R0, R0, 0x270 ;  /* 0x0000027000007836 */ /* 0x000fe40000000000 */
[----:B------:R-:W-:Y:S01]  /*4970*/  VIADD R8, R8, 0x1 ;  /* 0x0000000108087836 */ /* 0x000fe20000000000 */
[----:B------:R-:W-:Y:S01]  /*4980*/  @!PT LDS RZ, [RZ] ;  /* 0x00000000fffff984 */ /* 0x000fe20000000800 */
[----:B------:R-:W-:Y:S01]  /*4990*/  @!PT LDS RZ, [RZ] ;  /* 0x00000000fffff984 */ /* 0x000fe20000000800 */
[----:B------:R-:W-:Y:S01]  /*49a0*/  @!PT LDS RZ, [RZ] ;  /* 0x00000000fffff984 */ /* 0x000fe20000000800 */
[----:B------:R-:W-:Y:S01]  /*49b0*/  @!PT LDS RZ, [RZ] ;  /* 0x00000000fffff984 */ /* 0x000fe20000000800 */
[----:B------:R2:W-:Y:S06]  /*49c0*/  MEMBAR.ALL.CTA ;  /* 0x0000000000007992 */ /* 0x0005ec0000008000 */
[----:B--2---:R-:W2:Y:S01]  /*49d0*/  FENCE.VIEW.ASYNC.S ;  /* 0x00000000000073c6 */ /* 0x004ea20000000000 */
[----:B------:R-:W-:-:S04]  /*49e0*/  PRMT R0, RZ, 0x654, R0 ;  /* 0x00000654ff007816 */ /* 0x000fc80000000000 */
[----:B--2---:R2:W-:Y:S01]  /*49f0*/  SYNCS.ARRIVE.TRANS64.RED.A1T0 RZ, [R0+URZ], RZ ;  /* 0x000000ff00ff79a7 */ /* 0x0045e200081004ff */
[----:B-1----:R-:W-:Y:S01]  /*4a00*/  LOP3.LUT P1, RZ, R6, 0x1, RZ, 0xc0, !PT ;  /* 0x0000000106ff7812 */ /* 0x002fe2000782c0ff */
[----:B--2---:R-:W-:-:S12]  /*4a10*/  BRA.U UP2, `(.L_x_98) ;  /* 0x0000000102cc7547 */ /* 0x004fd8000b800000 */
[----:B------:R-:W1:Y:S01]  /*4a20*/  LDCU UR6, c[0x0][0x38c] ;  /* 0x00007180ff0677ac */ /* 0x000e620008000800 */
[----:B------:R-:W-:Y:S02]  /*4a30*/  PLOP3.LUT P2, PT, PT, PT, PT, 0x80, 0x8 ;  /* 0x000000000008781c */ /* 0x000fe40003f4f070 */
[----:B------:R-:W-:Y:S01]  /*4a40*/  SHF.L.U32 R5, R9, 0x1f, RZ ;  /* 0x0000001f09057819 */ /* 0x000fe200000006ff */
[----:B------:R-:W-:Y:S02]  /*4a50*/  ULEA UR11, UR22, UR8, 0x3 ;  /* 0x00000008160b7291 */ /* 0x000fe4000f8e18ff */
[----:B-1----:R-:W-:-:S06]  /*4a60*/  UISETP.GE.AND UP0, UPT, UR6, 0x1, UPT ;  /* 0x000000010600788c */ /* 0x002fcc000bf06270 */
[----:B------:R-:W-:-:S05]  /*4a70*/  PLOP3.LUT P0, PT, PT, PT, UP0, 0x80, 0x8 ;  /* 0x000000000008781c */ /* 0x000fca0003f0f008 */
[----:B------:R-:W-:-:S08]  /*4a80*/  @UP0 ULEA UR6, UR21, UR8, 0x3 ;  /* 0x0000000815060291 */ /* 0x000fd0000f8e18ff */
[----:B------:R-:W-:-:S04]  /*4a90*/  @P0 SHF.L.U32 R0, R2, 0x1f, RZ ;  /* 0x0000001f02000819 */ /* 0x000fc800000006ff */
[----:B------:R1:W2:Y:S01]  /*4aa0*/  @P0 SYNCS.PHASECHK.TRANS64.TRYWAIT P2, [UR6], R0 ;  /* 0x00000000ff0005a7 */ /* 0x0002a20008041106 */
[----:B------:R-:W3:Y:S02]  /*4ab0*/  SYNCS.PHASECHK.TRANS64.TRYWAIT P0, [UR11+0x2a0], R5 ;  /* 0x0002a005ff0075a7 */ /* 0x000ee4000800110b */
[----:B-123--:R-:W-:Y:S05]  /*4ac0*/  @!P0 BRA `(.L_x_99) ;  /* 0x0000007000a08947 */ /* 0x00efea0003800000 */
.L_x_251:
[----:B------:R-:W-:Y:S01]  /*4ad0*/  UMOV UR19, UR20 ;  /* 0x0000001400137c82 */ /* 0x000fe20008000000 */
[----:B------:R-:W-:Y:S05]  /*4ae0*/  BRA.U !UP0, `(.L_x_100) ;  /* 0x0000000108887547 */ /* 0x000fea000b800000 */
[----:B------:R-:W-:Y:S02]  /*4af0*/  UIADD3 UR19, UPT, UPT, UR23, UR20, URZ ;  /* 0x0000001417137290 */ /* 0x000fe4000fffe0ff */
[----:B------:R-:W-:Y:S02]  /*4b00*/  ULEA UR10, UR22, UR24, 0x7 ;  /* 0x00000018160a7291 */ /* 0x000fe4000f8e38ff */
[----:B------:R-:W-:Y:S01]  /*4b10*/  UPLOP3.LUT UP3, UPT, UPT, UPT, UPT, 0x40, 0x4 ;  /* 0x000000000004789c */ /* 0x000fe20003f6e870 */
[----:B------:R-:W-:Y:S01]  /*4b20*/  UMOV UR18, UR7 ;  /* 0x0000000700127c82 */ /* 0x000fe20008000000 */
[----:B------:R-:W-:-:S09]  /*4b30*/  UMOV UR17, UR21 ;  /* 0x0000001500117c82 */ /* 0x000fd20008000000 */
.L_x_103:
[----:B--2---:R-:W-:Y:S01]  /*4b40*/  ULEA UR9, UR17, UR8, 0x3 ;  /* 0x0000000811097291 */ /* 0x004fe2000f8e18ff */
[----:B---3--:R-:W-:Y:S11]  /*4b50*/  @P2 BRA `(.L_x_101) ;  /* 0x00000000000c2947 */ /* 0x008ff60003800000 */
[----:B-1----:R-:W-:Y:S04]  /*4b60*/  SHF.L.U32 R5, R2, 0x1f, RZ ;  /* 0x0000001f02057819 */ /* 0x002fe800000006ff */
[----:B------:R-:W1:Y:S02]  /*4b70*/  SYNCS.PHASECHK.TRANS64.TRYWAIT P0, [UR9], R5 ;  /* 0x00000005ff0075a7 */ /* 0x000e640008001109 */
[----:B-1----:R-:W-:Y:S05]  /*4b80*/  @!P0 BRA `(.L_x_102) ;  /* 0x0000007000888947 */ /* 0x002fea0003800000 */
.L_x_101:
[----:B------:R-:W-:Y:S01]  /*4b90*/  UISETP.NE.AND UP0, UPT, UR18, 0x1, UPT ;  /* 0x000000011200788c */ /* 0x000fe2000bf05270 */
[----:B------:R-:W-:Y:S01]  /*4ba0*/  PLOP3.LUT P2, PT, PT, PT, PT, 0x80, 0x8 ;  /* 0x000000000008781c */ /* 0x000fe20003f4f070 */
[----:B------:R-:W-:Y:S02]  /*4bb0*/  UIADD3 UR21, UPT, UPT, UR17, 0x1, URZ ;  /* 0x0000000111157890 */ /* 0x000fe4000fffe0ff */
[----:B------:R-:W-:Y:S02]  /*4bc0*/  ULEA UR28, UR17, UR15, 0x8 ;  /* 0x0000000f111c7291 */ /* 0x000fe4000f8e40ff */
[----:B------:R-:W-:Y:S01]  /*4bd0*/  UISETP.NE.AND UP1, UPT, UR21, 0x21, UPT ;  /* 0x000000211500788c */ /* 0x000fe2000bf25270 */
[----:B------:R-:W-:Y:S01]  /*4be0*/  PLOP3.LUT P0, PT, PT, PT, UP0, 0x80, 0x8 ;  /* 0x000000000008781c */ /* 0x000fe20003f0f008 */
[----:B------:R-:W-:Y:S02]  /*4bf0*/  ULEA UR30, UR17, UR14, 0x7 ;  /* 0x0000000e111e7291 */ /* 0x000fe4000f8e38ff */
[----:B------:R-:W-:Y:S02]  /*4c00*/  USEL UR16, URZ, 0x1, UP1 ;  /* 0x00000001ff107887 */ /* 0x000fe40008800000 */
[----:B------:R-:W-:Y:S02]  /*4c10*/  USEL UR21, UR21, URZ, UP1 ;  /* 0x000000ff15157287 */ /* 0x000fe40008800000 */
[----:B------:R-:W-:Y:S02]  /*4c20*/  UIADD3 UR9, UPT, UPT, UR9, 0x108, URZ ;  /* 0x0000010809097890 */ /* 0x000fe4000fffe0ff */
[----:B------:R-:W-:Y:S01]  /*4c30*/  @UP0 ULEA UR6, UR21, UR8, 0x3 ;  /* 0x0000000815060291 */ /* 0x000fe2000f8e18ff */
[----:B------:R-:W-:Y:S01]  /*4c40*/  LOP3.LUT R2, R2, UR16, RZ, 0x3c, !PT ;  /* 0x0000001002027c12 */ /* 0x000fe2000f8e3cff */
[----:B------:R-:W-:Y:S01]  /*4c50*/  UMOV UR29, 0xc0004010 ;  /* 0xc0004010001d7882 */ /* 0x000fe20000000000 */
[----:B------:R-:W-:Y:S01]  /*4c60*/  UMOV UR31, 0xc0004010 ;  /* 0xc0004010001f7882 */ /* 0x000fe20000000000 */
[----:B------:R-:W-:Y:S01]  /*4c70*/  UIADD3 UR20, UPT, UPT, UR20, 0x1, URZ ;  /* 0x0000000114147890 */ /* 0x000fe2000fffe0ff */
[----:B-1----:R-:W-:Y:S01]  /*4c80*/  @P0 SHF.L.U32 R0, R2, 0x1f, RZ ;  /* 0x0000001f02000819 */ /* 0x002fe200000006ff */
[----:B------:R-:W-:Y:S02]  /*4c90*/  UIADD3 UR18, UPT, UPT, UR18, -0x1, URZ ;  /* 0xffffffff12127890 */ /* 0x000fe4000fffe0ff */
[----:B------:R-:W-:Y:S01]  /*4ca0*/  UISETP.NE.AND UP0, UPT, UR20, UR19, UPT ;  /* 0x000000131400728c */ /* 0x000fe2000bf05270 */
[----:B------:R2:W3:Y:S01]  /*4cb0*/  @P0 SYNCS.PHASECHK.TRANS64.TRYWAIT P2, [UR6], R0 ;  /* 0x00000000ff0005a7 */ /* 0x0004e20008041106 */
[----:B------:R2:W-:Y:S01]  /*4cc0*/  UTCIMMA.2CTA gdesc[UR30], gdesc[UR28], tmem[UR10], tmem[UR26], idesc[UR27], UP3 ;  /* 0x00ff1a1c1e0075ea */ /* 0x0005e20009a0010a */
[----:B------:R-:W-:Y:S01]  /*4cd0*/  UPLOP3.LUT UP3, UPT, UPT, UPT, UPT, 0x80, 0x8 ;  /* 0x000000000008789c */ /* 0x000fe20003f6f070 */
[----:B------:R2:W-:Y:S01]  /*4ce0*/  UTCBAR.2CTA.MULTICAST [UR9], URZ, UR13 ;  /* 0x000000ff090073e9 */ /* 0x0005e2000820080d */
[----:B------:R-:W-:Y:S04]  /*4cf0*/  UMOV UR17, UR21 ;  /* 0x0000001500117c82 */ /* 0x000fe80008000000 */
[----:B------:R-:W-:Y:S05]  /*4d00*/  BRA.U UP0, `(.L_x_103) ;  /* 0xfffffffd008c7547 */ /* 0x000fea000b83ffff */
.L_x_100:
[----:B------:R-:W-:Y:S01]  /*4d10*/  UIADD3 UR11, UPT, UPT, UR11, 0x280, URZ ;  /* 0x000002800b0b7890 */ /* 0x000fe2000fffe0ff */
[----:B------:R-:W-:-:S08]  /*4d20*/  UMOV UR20, UR19 ;  /* 0x0000001300147c82 */ /* 0x000fd00008000000 */
[----:B------:R4:W-:Y:S01]  /*4d30*/  UTCBAR.2CTA.MULTICAST [UR11], URZ, UR12 ;  /* 0x000000ff0b0073e9 */ /* 0x0009e2000820080c */
[----:B------:R-:W-:Y:S02]  /*4d40*/  NOP ;  /* 0x0000000000007918 */ /* 0x000fe40000000000 */
.L_x_98:
[----:B------:R-:W-:Y:S01]  /*4d50*/  UIADD3 UR22, UPT, UPT, UR22, 0x1, URZ ;  /* 0x0000000116167890 */ /* 0x000fe2000fffe0ff */
[----:B------:R-:W-:-:S03]  /*4d60*/  ISETP.NE.AND P0, PT, R8, 0x2, PT ;  /* 0x000000020800780c */ /* 0x000fc60003f05270 */
[----:B------:R-:W-:Y:S01]  /*4d70*/  UISETP.NE.AND UP0, UPT, UR22, 0x4, UPT ;  /* 0x000000041600788c */ /* 0x000fe2000bf05270 */
[----:B-12---:R-:W-:Y:S02]  /*4d80*/  SEL R0, RZ, 0x1, P0 ;  /* 0x00000001ff007807 */ /* 0x006fe40000000000 */
[----:B------:R-:W-:Y:S01]  /*4d90*/  SEL R8, R8, RZ, P0 ;  /* 0x000000ff08087207 */ /* 0x000fe20000000000 */
[----:B------:R-:W-:Y:S01]  /*4da0*/  USEL UR6, URZ, 0x1, UP0 ;  /* 0x00000001ff067887 */ /* 0x000fe20008000000 */
[----:B------:R-:W-:Y:S01]  /*4db0*/  LOP3.LUT R3, R3, R0, RZ, 0x3c, !PT ;  /* 0x0000000003037212 */ /* 0x000fe200078e3cff */
[----:B------:R-:W-:-:S04]  /*4dc0*/  USEL UR22, UR22, URZ, UP0 ;  /* 0x000000ff16167287 */ /* 0x000fc80008000000 */
[----:B------:R-:W-:Y:S01]  /*4dd0*/  LOP3.LUT R9, R9, UR6, RZ, 0x3c, !PT ;  /* 0x0000000609097c12 */ /* 0x000fe2000f8e3cff */
[----:B------:R-:W-:Y:S07]  /*4de0*/  @P1 BRA `(.L_x_104) ;  /* 0xfffffff800c41947 */ /* 0x000fee000383ffff */
[----:B------:R-:W1:Y:S01]  /*4df0*/  S2UR UR6, SR_CgaCtaId ;  /* 0x00000000000679c3 */ /* 0x000e620000008800 */
[----:B------:R-:W-:Y:S01]  /*4e00*/  ELECT P0, URZ, PT ;  /* 0x0000000000ff782f */ /* 0x000fe20003800000 */
[----:B------:R-:W-:Y:S01]  /*4e10*/  HFMA2 R0, -RZ, RZ, 0, 5.9604644775390625e-08 ;  /* 0x00000001ff007431 */ /* 0x000fe200000001ff */
[----:B------:R-:W-:-:S05]  /*4e20*/  UMOV UR7, 0x40 ;  /* 0x0000004000077882 */ /* 0x000fca0000000000 */
[----:B------:R-:W-:Y:S01]  /*4e30*/  UVIRTCOUNT.DEALLOC.SMPOOL 0x80 ;  /* 0x000000800000784c */ /* 0x000fe20000000000 */
[----:B------:R-:W-:Y:S02]  /*4e40*/  UISETP.NE.AND UP0, UPT, UR5, URZ, UPT ;  /* 0x000000ff0500728c */ /* 0x000fe4000bf05270 */
[----:B-1----:R-:W-:-:S09]  /*4e50*/  ULEA UR6, UR6, UR7, 0x18 ;  /* 0x0000000706067291 */ /* 0x002fd2000f8ec0ff */
[----:B------:R1:W-:Y:S01]  /*4e60*/  @P0 STS.U8 [UR6+0x1c], R0 ;  /* 0x00001c00ff000988 */ /* 0x0003e20008000006 */
[----:B------:R-:W-:Y:S05]  /*4e70*/  BRA.U UP0, `(.L_x_105) ;  /* 0x0000000100a07547 */ /* 0x000fea000b800000 */
[----:B------:R-:W-:Y:S01]  /*4e80*/  UIADD3 UR5, UPT, UPT, UR8, 0x2a0, URZ ;  /* 0x000002a008057890 */ /* 0x000fe2000fffe0ff */
[----:B------:R-:W-:-:S03]  /*4e90*/  SHF.L.U32 R3, R9, 0x1f, RZ ;  /* 0x0000001f09037819 */ /* 0x000fc600000006ff */
[----:B------:R-:W-:-:S09]  /*4ea0*/  ULEA UR7, UR22, UR5, 0x3 ;  /* 0x0000000516077291 */ /* 0x000fd2000f8e18ff */
[----:B------:R-:W2:Y:S02]  /*4eb0*/  SYNCS.PHASECHK.TRANS64.TRYWAIT P0, [UR7], R3 ;  /* 0x00000003ff0075a7 */ /* 0x000ea40008001107 */
[----:B--2---:R-:W-:Y:S05]  /*4ec0*/  @!P0 BRA `(.L_x_106) ;  /* 0x0000006c00d08947 */ /* 0x004fea0003800000 */
.L_x_254:
        /* <DEDUP_REMOVED lines=9> */
.L_x_256:
        /* <DEDUP_REMOVED lines=9> */
.L_x_258:
[----:B------:R-:W-:-:S04]  /*4ff0*/  UIADD3 UR9, UPT, UPT, UR9, 0x1, URZ ;  /* 0x0000000109097890 */ /* 0x000fc8000fffe0ff */
[----:B------:R-:W-:-:S04]  /*5000*/  UISETP.NE.AND UP1, UPT, UR9, 0x4, UPT ;  /* 0x000000040900788c */ /* 0x000fc8000bf25270 */
[----:B------:R-:W-:Y:S02]  /*5010*/  USEL UR7, URZ, 0x1, UP1 ;  /* 0x00000001ff077887 */ /* 0x000fe40008800000 */
[----:B------:R-:W-:-:S04]  /*5020*/  USEL UR9, UR9, URZ, UP1 ;  /* 0x000000ff09097287 */ /* 0x000fc80008800000 */
[----:B------:R-:W-:Y:S01]  /*5030*/  ULEA UR9, UR9, UR5, 0x3 ;  /* 0x0000000509097291 */ /* 0x000fe2000f8e18ff */
[----:B-1----:R-:W-:-:S04]  /*5040*/  LOP3.LUT R3, R2, UR7, RZ, 0x3c, !PT ;  /* 0x0000000702037c12 */ /* 0x002fc8000f8e3cff */
[----:B------:R-:W-:Y:S01]  /*5050*/  SHF.L.U32 R3, R3, 0x1f, RZ ;  /* 0x0000001f03037819 */ /* 0x000fe200000006ff */
[----:B------:R-:W-:-:S04]  /*5060*/  IMAD.U32 R0, RZ, RZ, UR9 ;  /* 0x00000009ff007e24 */ /* 0x000fc8000f8e00ff */
[----:B------:R1:W2:Y:S03]  /*5070*/  SYNCS.PHASECHK.TRANS64.TRYWAIT P0, [R0+URZ], R3 ;  /* 0x00000003000075a7 */ /* 0x0002a600080011ff */
[----:B--2---:R-:W-:Y:S05]  /*5080*/  @!P0 NANOSLEEP.SYNCS 0x989680 ;  /* 0x009896800000895d */ /* 0x004fea0003900000 */
[----:B------:R-:W2:Y:S02]  /*5090*/  @!P0 SYNCS.PHASECHK.TRANS64 P0, [R0+URZ], R3 ;  /* 0x00000003000085a7 */ /* 0x000ea400080010ff */
[----:B--2---:R-:W-:Y:S05]  /*50a0*/  @P0 BRA `(.L_x_109) ;  /* 0x0000000000200947 */ /* 0x004fea0003800000 */
.L_x_110:
[----:B--2---:R2:W1:Y:S02]  /*50b0*/  SYNCS.PHASECHK.TRANS64.TRYWAIT P0, [R0+URZ], R3 ;  /* 0x00000003000075a7 */ /* 0x00446400080011ff */
[----:B-1----:R-:W-:Y:S05]  /*50c0*/  @!P0 NANOSLEEP.SYNCS 0x989680 ;  /* 0x009896800000895d */ /* 0x002fea0003900000 */
[----:B------:R-:W1:Y:S02]  /*50d0*/  @!P0 SYNCS.PHASECHK.TRANS64 P0, [R0+URZ], R3 ;  /* 0x00000003000085a7 */ /* 0x000e6400080010ff */
[----:B-1----:R-:W-:Y:S05]  /*50e0*/  @!P0 BRA `(.L_x_110) ;  /* 0xfffffffc00f08947 */ /* 0x002fea000383ffff */
[----:B------:R-:W-:Y:S05]  /*50f0*/  BRA `(.L_x_109) ;  /* 0x00000000000c7947 */ /* 0x000fea0003800000 */
.L_x_105:
[----:B------:R-:W-:-:S04]  /*5100*/  UIADD3 UR5, UPT, UPT, UR8, 0x2e0, URZ ;  /* 0x000002e008057890 */ /* 0x000fc8000fffe0ff */
[----:B------:R-:W-:-:S09]  /*5110*/  UPRMT UR5, UR4, 0x654, UR5 ;  /* 0x0000065404057896 */ /* 0x000fd20008000005 */
[----:B------:R-:W-:Y:S03]  /*5120*/  SYNCS.ARRIVE.TRANS64.RED.A1T0 RZ, [UR5], RZ ;  /* 0x000000ffffff79a7 */ /* 0x000fe60008100405 */
.L_x_109:
[----:B-12---:R-:W-:Y:S01]  /*5130*/  SHF.L.U32 R3, RZ, 0x1f, RZ ;  /* 0x0000001fff037819 */ /* 0x006fe200000006ff */
[----:B------:R-:W-:Y:S01]  /*5140*/  UIADD3 UR5, UPT, UPT, UR8, 0x2e0, URZ ;  /* 0x000002e008057890 */ /* 0x000fe2000fffe0ff */
[----:B------:R-:W-:Y:S02]  /*5150*/  PLOP3.LUT P0, PT, PT, PT, UP0, 0x80, 0x8 ;  /* 0x000000000008781c */ /* 0x000fe40003f0f008 */
[----:B------:R-:W1:Y:S02]  /*5160*/  SYNCS.PHASECHK.TRANS64.TRYWAIT P1, [UR8+0x2e0], R3 ;  /* 0x0002e003ff0075a7 */ /* 0x000e640008021108 */
[----:B-1----:R-:W-:Y:S09]  /*5170*/  @!P1 BRA `(.L_x_111) ;  /* 0x0000006c006c9947 */ /* 0x002ff20003800000 */
.L_x_260:
[----:B------:R-:W-:Y:S01]  /*5180*/  @!UP0 UPRMT UR5, UR4, 0x654, UR5 ;  /* 0x0000065404058896 */ /* 0x000fe20008000005 */
[----:B------:R-:W-:Y:S02]  /*5190*/  UMOV UR8, 0xffff ;  /* 0x0000ffff00087882 */ /* 0x000fe40000000000 */
[----:B------:R-:W-:-:S06]  /*51a0*/  UMOV UR4, 0x1 ;  /* 0x0000000100047882 */ /* 0x000fcc0000000000 */
[----:B------:R-:W-:Y:S01]  /*51b0*/  @!P0 SYNCS.ARRIVE.TRANS64.RED.A1T0 RZ, [UR5], RZ ;  /* 0x000000ffffff89a7 */ /* 0x000fe20008100405 */
[----:B------:R-:W-:Y:S01]  /*51c0*/  NOP ;  /* 0x0000000000007918 */ /* 0x000fe20000000000 */
[----:B-1----:R-:W1:Y:S01]  /*51d0*/  LDS R0, [UR6+0x14] ;  /* 0x00001406ff007984 */ /* 0x002e620008000800 */
[----:B------:R-:W-:-:S04]  /*51e0*/  ULOP3.LUT UR5, UR24, 0xffff, URZ, 0xc0, !UPT ;  /* 0x0000ffff18057892 */ /* 0x000fc8000f8ec0ff */
[----:B------:R-:W-:-:S04]  /*51f0*/  USHF.R.U32.HI UR5, URZ, 0x5, UR5 ;  /* 0x00000005ff057899 */ /* 0x000fc80008011605 */
[----:B------:R-:W-:Y:S02]  /*5200*/  USHF.L.U32 UR8, UR8, UR5, URZ ;  /* 0x0000000508087299 */ /* 0x000fe400080006ff */
[----:B------:R-:W-:-:S04]  /*5210*/  USHF.L.U32 UR4, UR4, UR5, URZ ;  /* 0x0000000504047299 */ /* 0x000fc800080006ff */
[----:B-1----:R-:W-:-:S04]  /*5220*/  LOP3.LUT R0, R0, UR8, RZ, 0xc0, !PT ;  /* 0x0000000800007c12 */ /* 0x002fc8000f8ec0ff */
[----:B------:R-:W-:-:S13]  /*5230*/  ISETP.NE.AND P0, PT, R0, UR8, PT ;  /* 0x0000000800007c0c */ /* 0x000fda000bf05270 */
[----:B------:R-:W-:Y:S05]  /*5240*/  @P0 BRA `(.L_x_112) ;  /* 0x0000000000580947 */ /* 0x000fea0003800000 */
[----:B------:R-:W1:Y:S02]  /*5250*/  LDS R0, [UR6+0x18] ;  /* 0x00001806ff007984 */ /* 0x000e640008000800 */
[----:B-1----:R-:W-:-:S04]  /*5260*/  LOP3.LUT R0, R0, UR4, RZ, 0xc0, !PT ;  /* 0x0000000400007c12 */ /* 0x002fc8000f8ec0ff */
[----:B------:R-:W-:-:S13]  /*5270*/  ISETP.NE.AND P0, PT, R0, UR4, PT ;  /* 0x0000000400007c0c */ /* 0x000fda000bf05270 */
[----:B------:R-:W-:Y:S05]  /*5280*/  @P0 BRA `(.L_x_113) ;  /* 0x00000000003c0947 */ /* 0x000fea0003800000 */
[----:B------:R-:W1:Y:S01]  /*5290*/  S2R R2, SR_LANEID ;  /* 0x0000000000027919 */ /* 0x000e620000000000 */
[----:B------:R-:W-:Y:S01]  /*52a0*/  ULOP3.LUT UR8, URZ, UR8, URZ, 0x33, !UPT ;  /* 0x00000008ff087292 */ /* 0x000fe2000f8e33ff */
[----:B------:R-:W-:Y:S01]  /*52b0*/  LOP3.LUT R4, RZ, UR4, RZ, 0x33, !PT ;  /* 0x00000004ff047c12 */ /* 0x000fe2000f8e33ff */
[----:B------:R-:W-:Y:S02]  /*52c0*/  VOTEU.ANY UR7, UPT, PT ;  /* 0x0000000000077886 */ /* 0x000fe400038e0100 */
[----:B------:R-:W-:Y:S01]  /*52d0*/  UFLO.U32 UR7, UR7 ;  /* 0x00000007000772bd */ /* 0x000fe200080e0000 */
[----:B------:R-:W2:Y:S01]  /*52e0*/  REDUX UR4, R4 ;  /* 0x00000000040473c4 */ /* 0x000ea20000000000 */
[----:B------:R-:W-:-:S06]  /*52f0*/  IMAD.U32 R0, RZ, RZ, UR8 ;  /* 0x00000008ff007e24 */ /* 0x000fcc000f8e00ff */
[----:B------:R1:W-:Y:S01]  /*5300*/  UTCATOMSWS.AND URZ, UR8 ;  /* 0x0000000800ff79e3 */ /* 0x0003e20008000000 */
[----:B------:R-:W3:Y:S01]  /*5310*/  REDUX UR5, R0 ;  /* 0x00000000000573c4 */ /* 0x000ee20000000000 */
[----:B-1----:R-:W-:Y:S01]  /*5320*/  ISETP.EQ.U32.AND P0, PT, R2, UR7, PT ;  /* 0x0000000702007c0c */ /* 0x002fe2000bf02070 */
[----:B--2---:R-:W-:Y:S01]  /*5330*/  IMAD.U32 R2, RZ, RZ, UR4 ;  /* 0x00000004ff027e24 */ /* 0x004fe2000f8e00ff */
[----:B---3--:R-:W-:-:S11]  /*5340*/  MOV R3, UR5 ;  /* 0x0000000500037c02 */ /* 0x008fd60008000f00 */
[----:B------:R1:W-:Y:S04]  /*5350*/  @P0 ATOMS.AND RZ, [UR6+0x14], R3 ;  /* 0x00001403ffff098c */ /* 0x0003e8000a800006 */
[----:B------:R1:W-:Y:S01]  /*5360*/  @P0 ATOMS.AND RZ, [UR6+0x18], R2 ;  /* 0x00001802ffff098c */ /* 0x0003e2000a800006 */
[----:B------:R-:W-:Y:S05]  /*5370*/  BRA `(.L_x_114) ;  /* 0x0000000000147947 */ /* 0x000fea0003800000 */
.L_x_113:
[----:B------:R-:W-:Y:S02]  /*5380*/  MOV R2, 0x53a0 ;  /* 0x000053a000027802 */ /* 0x000fe40000000f00 */
[----:B---345:R-:W-:Y:S05]  /*5390*/  CALL.REL.NOINC `($__internal_0_$__cuda_sm10x_tcgen05_guardrail_trap_col_being_dealloced_not_returned_by_alloc) ;  /* 0x0000007000487944 */ /* 0x038fea0003c00000 */
[----:B------:R-:W-:Y:S05]  /*53a0*/  BRA `(.L_x_114) ;  /* 0x0000000000087947 */ /* 0x000fea0003800000 */
.L_x_112:
[----:B------:R-:W-:Y:S02]  /*53b0*/  MOV R2, 0x53d0 ;  /* 0x000053d000027802 */ /* 0x000fe40000000f00 */
[----:B---345:R-:W-:Y:S05]  /*53c0*/  CALL.REL.NOINC `($__internal_2_$__cuda_sm10x_tcgen05_guardrail_trap_unallocated_columns_being_dealloced) ;  /* 0x0000007000547944 */ /* 0x038fea0003c00000 */
.L_x_114:
[----:B------:R-:W-:Y:S01]  /*53d0*/  NOP ;  /* 0x0000000000007918 */ /* 0x000fe20000000000 */
[----:B----4-:R-:W-:Y:S05]  /*53e0*/  EXIT ;  /* 0x000000000000794d */ /* 0x010fea0003800000 */
.L_x_85:
[----:B------:R-:W-:-:S09]  /*53f0*/  UISETP.NE.OR UP5, UPT, UR10, 0x3, !UP5 ;  /* 0x000000030a00788c */ /* 0x000fd2000efa5670 */
[----:B------:R-:W-:Y:S05]  /*5400*/  BRA.U UP5, `(.L_x_115) ;  /* 0x0000001105787547 */ /* 0x000fea000b800000 */
[----:B------:R-:W1:Y:S01]  /*5410*/  LDC R0, c[0x0][0xb30] ;  /* 0x0002cc00ff007b82 */ /* 0x000e620000000800 */
[----:B------:R-:W2:Y:S01]  /*5420*/  LDCU.64 UR8, c[0x0][0x888] ;  /* 0x00011100ff0877ac */ /* 0x000ea20008000a00 */
[----:B------:R-:W-:Y:S02]  /*5430*/  HFMA2 R29, -RZ, RZ, 0, 0 ;  /* 0x00000000ff1d7431 */ /* 0x000fe400000001ff */
[----:B------:R-:W-:Y:S01]  /*5440*/  IMAD.MOV.U32 R31, RZ, RZ, 0x1 ;  /* 0x00000001ff1f7424 */ /* 0x000fe200078e00ff */
[----:B------:R-:W-:Y:S01]  /*5450*/  MOV R23, 0x1000 ;  /* 0x0000100000177802 */ /* 0x000fe20000000f00 */
[----:B------:R-:W3:Y:S01]  /*5460*/  LDCU.64 UR4, c[0x0][0x890] ;  /* 0x00011200ff0477ac */ /* 0x000ee20008000a00 */
[----:B------:R-:W-:Y:S01]  /*5470*/  IMAD.MOV.U32 R30, RZ, RZ, RZ ;  /* 0x000000ffff1e7224 */ /* 0x000fe200078e00ff */
[----:B------:R-:W4:Y:S01]  /*5480*/  LDC R19, c[0x0][0x370] ;  /* 0x0000dc00ff137b82 */ /* 0x000f220000000800 */
[----:B------:R-:W-:Y:S01]  /*5490*/  UMOV UR7, 0x400 ;  /* 0x0000040000077882 */ /* 0x000fe20000000000 */
[----:B------:R-:W-:-:S02]  /*54a0*/  UPLOP3.LUT UP1, UPT, UPT, UPT, UPT, 0x40, 0x4 ;  /* 0x000000000004789c */ /* 0x000fc40003f2e870 */
[----:B------:R-:W-:-:S04]  /*54b0*/  ULEA UR7, UR37, UR7, 0x18 ;  /* 0x0000000725077291 */ /* 0x000fc8000f8ec0ff */
[----:B------:R-:W4:Y:S01]  /*54c0*/  LDC R2, c[0x0][0xb0c] ;  /* 0x0002c300ff027b82 */ /* 0x000f220000000800 */
[----:B------:R-:W-:Y:S02]  /*54d0*/  UIADD3 UR13, UPT, UPT, UR7, 0x228, URZ ;  /* 0x00000228070d7890 */ /* 0x000fe4000fffe0ff */
[----:B--2---:R-:W-:Y:S02]  /*54e0*/  UISETP.NE.U32.AND UP3, UPT, UR8, URZ, UPT ;  /* 0x000000ff0800728c */ /* 0x004fe4000bf65070 */
[----:B------:R-:W-:Y:S02]  /*54f0*/  UIADD3 UR41, UPT, UPT, UR7, 0x210, URZ ;  /* 0x0000021007297890 */ /* 0x000fe4000fffe0ff */
[----:B---3--:R-:W-:Y:S01]  /*5500*/  UISETP.NE.U32.AND UP4, UPT, UR4, URZ, UPT ;  /* 0x000000ff0400728c */ /* 0x008fe2000bf85070 */
[----:B------:R-:W2:Y:S01]  /*5510*/  LDC R18, c[0x0][0xb20] ;  /* 0x0002c800ff127b82 */ /* 0x000ea20000000800 */
[----:B-1----:R-:W-:Y:S01]  /*5520*/  ISETP.NE.AND P1, PT, R0, 0x1, PT ;  /* 0x000000010000780c */ /* 0x002fe20003f25270 */
[----:B------:R-:W-:-:S02]  /*5530*/  UISETP.NE.AND.EX UP3, UPT, UR9, URZ, UPT, UP3 ;  /* 0x000000ff0900728c */ /* 0x000fc4000bf65330 */
[----:B------:R-:W-:Y:S02]  /*5540*/  UIADD3 UR33, UPT, UPT, UR7, 0x218, URZ ;  /* 0x0000021807217890 */ /* 0x000fe4000fffe0ff */
[----:B------:R-:W-:Y:S02]  /*5550*/  UIADD3 UR25, UPT, UPT, UR7, 0x220, URZ ;  /* 0x0000022007197890 */ /* 0x000fe4000fffe0ff */
[----:B------:R-:W1:Y:S01]  /*5560*/  LDC.64 R32, c[0x0][0x348] ;  /* 0x0000d200ff207b82 */ /* 0x000e620000000a00 */
[----:B------:R-:W-:Y:S02]  /*5570*/  UPRMT UR13, UR37, 0x654, UR13 ;  /* 0x00000654250d7896 */ /* 0x000fe4000800000d */
[----:B------:R-:W-:-:S05]  /*5580*/  UISETP.NE.AND.EX UP4, UPT, UR5, URZ, UPT, UP4 ;  /* 0x000000ff0500728c */ /* 0x000fca000bf85340 */
[----:B------:R-:W3:Y:S08]  /*5590*/  LDC.64 R16, c[0x0][0xb10] ;  /* 0x0002c400ff107b82 */ /* 0x000ef00000000a00 */
[----:B------:R-:W1:Y:S08]  /*55a0*/  LDC.64 R6, c[0x0][0xb18] ;  /* 0x0002c600ff067b82 */ /* 0x000e700000000a00 */
[----:B------:R-:W1:Y:S08]  /*55b0*/  LDC.64 R4, c[0x0][0xb28] ;  /* 0x0002ca00ff047b82 */ /* 0x000e700000000a00 */
[----:B--2-4-:R-:W1:Y:S02]  /*55c0*/  LDC R22, c[0x0][0x374] ;  /* 0x0000dd00ff167b82 */ /* 0x014e640000000800 */
.L_x_126:
[C---:B------:R-:W-:Y:S02]  /*55d0*/  LEA R0, R30.reuse, UR7, 0x3 ;  /* 0x000000071e007c11 */ /* 0x040fe4000f8e18ff */
[----:B------:R-:W-:Y:S02]  /*55e0*/  SHF.L.U32 R3, R29, 0x1f, RZ ;  /* 0x0000001f1d037819 */ /* 0x000fe400000006ff */
[----:B------:R-:W-:Y:S02]  /*55f0*/  LEA R24, R30, UR7, 0x4 ;  /* 0x000000071e187c11 */ /* 0x000fe4000f8e20ff */
[----:B--2---:R-:W2:Y:S02]  /*5600*/  SYNCS.PHASECHK.TRANS64.TRYWAIT P0, [R0+URZ+0x260], R3 ;  /* 0x00026003000075a7 */ /* 0x004ea400080011ff */
[----:B--2---:R-:W-:Y:S05]  /*5610*/  @!P0 BRA `(.L_x_116) ;  /* 0x00000068005c8947 */ /* 0x004fea0003800000 */
.L_x_261:
[----:B------:R-:W-:Y:S01]  /*5620*/  ISETP.GE.AND P0, PT, R40, 0x1, PT ;  /* 0x000000012800780c */ /* 0x000fe20003f06270 */
[----:B------:R-:W4:Y:S01]  /*5630*/  LDS.128 R24, [R24+0x2f0] ;  /* 0x0002f00018187984 */ /* 0x000f220000000c00 */
[----:B--2---:R-:W-:Y:S01]  /*5640*/  VIADD R0, R0, 0x270 ;  /* 0x0000027000007836 */ /* 0x004fe20000000000 */
[----:B------:R-:W-:Y:S01]  /*5650*/  @!PT LDS RZ, [RZ] ;  /* 0x00000000fffff984 */ /* 0x000fe20000000800 */
[----:B------:R-:W-:Y:S01]  /*5660*/  @!PT LDS RZ, [RZ] ;  /* 0x00000000fffff984 */ /* 0x000fe20000000800 */
[----:B------:R-:W-:Y:S01]  /*5670*/  @!PT LDS RZ, [RZ] ;  /* 0x00000000fffff984 */ /* 0x000fe20000000800 */
[----:B------:R-:W-:Y:S01]  /*5680*/  @!PT LDS RZ, [RZ] ;  /* 0x00000000fffff984 */ /* 0x000fe20000000800 */
[----:B------:R2:W-:Y:S06]  /*5690*/  MEMBAR.ALL.CTA ;  /* 0x0000000000007992 */ /* 0x0005ec0000008000 */
[----:B--2---:R-:W2:Y:S01]  /*56a0*/  FENCE.VIEW.ASYNC.S ;  /* 0x00000000000073c6 */ /* 0x004ea20000000000 */
[----:B------:R-:W-:Y:S04]  /*56b0*/  PRMT R0, RZ, 0x654, R0 ;  /* 0x00000654ff007816 */ /* 0x000fe80000000000 */
[----:B--2---:R2:W-:Y:S01]  /*56c0*/  SYNCS.ARRIVE.TRANS64.RED.A1T0 RZ, [R0+URZ], RZ ;  /* 0x000000ff00ff79a7 */ /* 0x0045e200081004ff */
[----:B----4-:R-:W-:Y:S11]  /*56d0*/  LOP3.LUT P3, RZ, R26, 0x1, RZ, 0xc0, !PT ;  /* 0x000000011aff7812 */ /* 0x010ff6000786c0ff */
[----:B------:R-:W-:Y:S02]  /*56e0*/  @!UPT UIADD3 URZ, UPT, UPT, URZ, URZ, URZ ;  /* 0x000000fffffff290 */ /* 0x000fe4000fffe0ff */
[----:B------:R-:W-:Y:S02]  /*56f0*/  @P3 MOV R13, R24 ;  /* 0x00000018000d3202 */ /* 0x000fe40000000f00 */
[----:B------:R-:W-:Y:S01]  /*5700*/  @P3 LOP3.LUT R8, R25, 0xffff, RZ, 0xc0, !PT ;  /* 0x0000ffff19083812 */ /* 0x000fe200078ec0ff */
[----:B--2---:R-:W-:Y:S06]  /*5710*/  @!P0 BRA `(.L_x_117) ;  /* 0x0000000000a48947 */ /* 0x004fec0003800000 */
[----:B-1----:R-:W-:Y:S01]  /*5720*/  IMAD.HI.U32 R35, R22, R7, RZ ;  /* 0x0000000716237227 */ /* 0x002fe200078e00ff */
[----:B------:R-:W-:Y:S02]  /*5730*/  ISETP.NE.AND P0, PT, R6, 0x1, PT ;  /* 0x000000010600780c */ /* 0x000fe40003f05270 */
[----:B------:R-:W-:Y:S01]  /*5740*/  ISETP.NE.AND P2, PT, R40, 0x1, PT ;  /* 0x000000012800780c */ /* 0x000fe20003f45270 */
[----:B---3--:R-:W-:Y:S01]  /*5750*/  IMAD.HI.U32 R34, R19, R16, RZ ;  /* 0x0000001013227227 */ /* 0x008fe200078e00ff */
[----:B------:R-:W-:Y:S02]  /*5760*/  SHF.R.U32.HI R35, RZ, R18, R35 ;  /* 0x00000012ff237219 */ /* 0x000fe40000011623 */
[----:B------:R-:W-:Y:S01]  /*5770*/  ISETP.NE.AND P4, PT, R2, 0x1, PT ;  /* 0x000000010200780c */ /* 0x000fe20003f85270 */
[----:B------:R-:W-:Y:S01]  /*5780*/  IMAD.HI.U32 R36, R13, R16, RZ ;  /* 0x000000100d247227 */ /* 0x000fe200078e00ff */
[----:B------:R-:W-:Y:S02]  /*5790*/  SHF.R.U32.HI R34, RZ, R17, R34 ;  /* 0x00000011ff227219 */ /* 0x000fe40000011622 */
[----:B------:R-:W-:Y:S01]  /*57a0*/  SEL R3, R22, R35, !P0 ;  /* 0x0000002316037207 */ /* 0x000fe20004000000 */
[C---:B------:R-:W-:Y:S01]  /*57b0*/  IMAD.HI.U32 R35, R8.reuse, R7, RZ ;  /* 0x0000000708237227 */ /* 0x040fe200078e00ff */
[----:B------:R-:W-:Y:S02]  /*57c0*/  SEL R11, R19, R34, !P4 ;  /* 0x00000022130b7207 */ /* 0x000fe40006000000 */
[----:B------:R-:W-:Y:S01]  /*57d0*/  SHF.R.U32.HI R36, RZ, R17, R36 ;  /* 0x00000011ff247219 */ /* 0x000fe20000011624 */
[----:B------:R-:W-:Y:S01]  /*57e0*/  IMAD.HI.U32 R38, R3, R4, RZ ;  /* 0x0000000403267227 */ /* 0x000fe200078e00ff */
[----:B------:R-:W-:Y:S03]  /*57f0*/  SHF.R.U32.HI R35, RZ, R18, R35 ;  /* 0x00000012ff237219 */ /* 0x000fe60000011623 */
[----:B------:R-:W-:Y:S01]  /*5800*/  IMAD.HI.U32 R34, R11, R4, RZ ;  /* 0x000000040b227227 */ /* 0x000fe200078e00ff */
[----:B------:R-:W-:Y:S02]  /*5810*/  @P2 SHF.R.U32.HI R3, RZ, R5, R38 ;  /* 0x00000005ff032219 */ /* 0x000fe40000011626 */
[----:B------:R-:W-:Y:S02]  /*5820*/  SEL R9, R8, R35, !P0 ;  /* 0x0000002308097207 */ /* 0x000fe40004000000 */
[----:B------:R-:W-:Y:S01]  /*5830*/  @P2 SHF.R.U32.HI R11, RZ, R5, R34 ;  /* 0x00000005ff0b2219 */ /* 0x000fe20000011622 */
[C---:B------:R-:W-:Y:S01]  /*5840*/  IMAD R10, R40.reuse, R3, RZ ;  /* 0x00000003280a7224 */ /* 0x040fe200078e02ff */
[----:B------:R-:W-:Y:S01]  /*5850*/  SEL R3, R13, R36, !P4 ;  /* 0x000000240d037207 */ /* 0x000fe20006000000 */
[C---:B------:R-:W-:Y:S03]  /*5860*/  IMAD.HI.U32 R14, R9.reuse, R4, RZ ;  /* 0x00000004090e7227 */ /* 0x040fe600078e00ff */
[----:B------:R-:W-:Y:S01]  /*5870*/  ISETP.GE.AND P0, PT, R9, R10, PT ;  /* 0x0000000a0900720c */ /* 0x000fe20003f06270 */
[C---:B------:R-:W-:Y:S01]  /*5880*/  IMAD R12, R40.reuse, R11, RZ ;  /* 0x0000000b280c7224 */ /* 0x040fe200078e02ff */
[-C--:B------:R-:W-:Y:S04]  /*5890*/  SHF.R.U32.HI R14, RZ, R5.reuse, R14 ;  /* 0x00000005ff0e7219 */ /* 0x080fe8000001160e */
[----:B------:R-:W-:Y:S02]  /*58a0*/  ISETP.GE.OR P0, PT, R3, R12, P0 ;  /* 0x0000000c0300720c */ /* 0x000fe40000706670 */
[----:B------:R-:W-:Y:S05]  /*58b0*/  SEL R15, R9, R14, !P2 ;  /* 0x0000000e090f7207 */ /* 0x000fea0005000000 */
[----:B------:R-:W-:Y:S04]  /*58c0*/  IMAD.MOV R14, RZ, RZ, -R15 ;  /* 0x000000ffff0e7224 */ /* 0x000fe800078e0a0f */
[----:B------:R-:W-:Y:S02]  /*58d0*/  IMAD R14, R40, R14, R9 ;  /* 0x0000000e280e7224 */ /* 0x000fe400078e0209 */
[C---:B------:R-:W-:Y:S05]  /*58e0*/  @!P0 IMAD.HI.U32 R10, R3.reuse, R4, RZ ;  /* 0x00000004030a8227 */ /* 0x040fea00078e00ff */
[----:B------:R-:W-:Y:S04]  /*58f0*/  @!P0 SHF.R.U32.HI R10, RZ, R5, R10 ;  /* 0x00000005ff0a8219 */ /* 0x000fe8000001160a */
[----:B------:R-:W-:Y:S01]  /*5900*/  @!P0 SEL R0, R3, R10, !P2 ;  /* 0x0000000a03008207 */ /* 0x000fe20005000000 */
[----:B------:R-:W-:Y:S03]  /*5910*/  IMAD.MOV R10, RZ, RZ, -R3 ;  /* 0x000000ffff0a7224 */ /* 0x000fe600078e0a03 */
[----:B------:R-:W-:Y:S01]  /*5920*/  @!P0 IADD3 R15, PT, PT, R15, -R0, RZ ;  /* 0x800000000f0f8210 */ /* 0x000fe20007ffe0ff */
[----:B------:R-:W-:Y:S01]  /*5930*/  @!P0 IMAD R0, R11, R14, R0 ;  /* 0x0000000e0b008224 */ /* 0x000fe200078e0200 */
[----:B------:R-:W-:Y:S01]  /*5940*/  IADD3 R11, PT, PT, -R9, RZ, RZ ;  /* 0x000000ff090b7210 */ /* 0x000fe20007ffe1ff */
[----:B------:R-:W-:Y:S02]  /*5950*/  IMAD R13, R2, R10, R13 ;  /* 0x0000000a020d7224 */ /* 0x000fe400078e020d */
[----:B------:R-:W-:Y:S02]  /*5960*/  @!P0 IMAD R9, R15, R40, R3 ;  /* 0x000000280f098224 */ /* 0x000fe400078e0203 */
[----:B------:R-:W-:Y:S02]  /*5970*/  @!P0 IMAD.MOV.U32 R3, RZ, RZ, R0 ;  /* 0x000000ffff038224 */ /* 0x000fe400078e0000 */
[----:B------:R-:W-:Y:S02]  /*5980*/  IMAD R8, R6, R11, R8 ;  /* 0x0000000b06087224 */ /* 0x000fe400078e0208 */
[----:B------:R-:W-:Y:S02]  /*5990*/  IMAD R13, R3, R2, R13 ;  /* 0x00000002030d7224 */ /* 0x000fe400078e020d */
[----:B------:R-:W-:Y:S02]  /*59a0*/  IMAD R8, R9, R6, R8 ;  /* 0x0000000609087224 */ /* 0x000fe400078e0208 */
.L_x_117:
[----:B------:R-:W-:Y:S05]  /*59b0*/  BRA.U UP1, `(.L_x_118) ;  /* 0x0000000101107547 */ /* 0x000fea000b800000 */
[----:B------:R-:W-:Y:S04]  /*59c0*/  MOV R0, UR6 ;  /* 0x0000000600007c02 */ /* 0x000fe80008000f00 */
[----:B------:R-:W-:Y:S04]  /*59d0*/  SHF.L.U32 R3, R0, 0x1f, RZ ;  /* 0x0000001f00037819 */ /* 0x000fe800000006ff */
[----:B------:R-:W2:Y:S02]  /*59e0*/  SYNCS.PHASECHK.TRANS64.TRYWAIT P0, [UR7+0x258], R3 ;  /* 0x00025803ff0075a7 */ /* 0x000ea40008001107 */
[----:B--2---:R-:W-:Y:S05]  /*59f0*/  @!P0 BRA `(.L_x_119) ;  /* 0x0000006400788947 */ /* 0x004fea0003800000 */
.L_x_118:
[----:B------:R-:W-:Y:S02]  /*5a00*/  R2UR UR42, R20 ;  /* 0x00000000142a72ca */ /* 0x000fe400000e0000 */
[----:B------:R-:W-:Y:S02]  /*5a10*/  R2UR UR43, R21 ;  /* 0x00000000152b72ca */ /* 0x000fe400000e0000 */
[----:B------:R-:W-:Y:S02]  /*5a20*/  ISETP.NE.U32.AND P2, PT, RZ, UR4, PT ;  /* 0x00000004ff007c0c */ /* 0x000fe4000bf45070 */
[----:B------:R-:W-:Y:S02]  /*5a30*/  SHF.L.U32 R12, R31, 0x1f, RZ ;  /* 0x0000001f1f0c7819 */ /* 0x000fe400000006ff */
[----:B------:R-:W-:Y:S05]  /*5a40*/  ISETP.NE.AND.EX P2, PT, RZ, UR5, PT, P2 ;  /* 0x00000005ff007c0c */ /* 0x000fea000bf45320 */
[----:B------:R-:W-:Y:S02]  /*5a50*/  USHF.L.U32 UR42, UR42, 0x8, URZ ;  /* 0x000000082a2a7899 */ /* 0x000fe400080006ff */
[----:B------:R-:W-:Y:S01]  /*5a60*/  USHF.L.U32 UR43, UR43, 0x6, URZ ;  /* 0x000000062b2b7899 */ /* 0x000fe200080006ff */
[----:B------:R-:W-:Y:S11]  /*5a70*/  BRA.U !UP4, `(.L_x_120) ;  /* 0x000000010c347547 */ /* 0x000ff6000b800000 */
[----:B------:R-:W-:Y:S01]  /*5a80*/  UPLOP3.LUT UP0, UPT, UPT, UPT, UP3, 0x80, 0x8 ;  /* 0x000000000008789c */ /* 0x000fe20003f0f030 */
[----:B--2---:R-:W-:Y:S02]  /*5a90*/  HFMA2 R0, -RZ, RZ, 0, 5.9604644775390625e-08 ;  /* 0x00000001ff007431 */ /* 0x004fe400000001ff */
[----:B------:R-:W-:Y:S03]  /*5aa0*/  IMAD.MOV.U32 R91, RZ, RZ, 0x1 ;  /* 0x00000001ff5b7424 */ /* 0x000fe600078e00ff */
[----:B------:R-:W-:Y:S05]  /*5ab0*/  PLOP3.LUT P0, PT, PT, PT, UP0, 0x80, 0x8 ;  /* 0x000000000008781c */ /* 0x000fea0003f0f008 */
[----:B------:R-:W2:Y:S01]  /*5ac0*/  @UP0 LDCU.64 UR10, c[0x0][0x888] ;  /* 0x00011100ff0a07ac */ /* 0x000ea20008000a00 */
[----:B------:R-:W-:Y:S07]  /*5ad0*/  @UP0 UIMAD UR8, UR36, UR4, URZ ;  /* 0x00000004240802a4 */ /* 0x000fee000f8e02ff */
[----:B------:R-:W-:Y:S01]  /*5ae0*/  @!P0 PRMT R91, R0, 0x7610, R91 ;  /* 0x00007610005b8816 */ /* 0x000fe2000000005b */
[----:B--2---:R-:W-:Y:S03]  /*5af0*/  @UP0 UIMAD.WIDE UR10, UR8, 0x4, UR10 ;  /* 0x00000004080a08a5 */ /* 0x004fe6000f8e020a */
[----:B------:R-:W2:Y:S03]  /*5b00*/  @!UP0 LDCU UR8, c[0x0][0x880] ;  /* 0x00011000ff0887ac */ /* 0x000ea60008000800 */
[----:B------:R-:W-:Y:S01]  /*5b10*/  IMAD.U32 R10, RZ, RZ, UR10 ;  /* 0x0000000aff0a7e24 */ /* 0x000fe2000f8e00ff */
[----:B------:R-:W-:Y:S05]  /*5b20*/  MOV R11, UR11 ;  /* 0x0000000b000b7c02 */ /* 0x000fea0008000f00 */
[----:B-----5:R4:W5:Y:S02]  /*5b30*/  @P0 LDG.E R50, desc[UR46][R10.64] ;  /* 0x0000002e0a320981 */ /* 0x020964000c1e1900 */
[----:B--2-4-:R-:W-:Y:S07]  /*5b40*/  @!P0 IMAD.U32 R50, RZ, RZ, UR8 ;  /* 0x00000008ff328e24 */ /* 0x014fee000f8e00ff */
.L_x_120:
[----:B-----5:R-:W-:Y:S01]  /*5b50*/  @!P2 ISETP.EQ.AND P0, PT, R50, RZ, PT ;  /* 0x000000ff3200a20c */ /* 0x020fe20003f02270 */
[----:B------:R-:W-:Y:S01]  /*5b60*/  @!UPT UIADD3 URZ, UPT, UPT, URZ, URZ, URZ ;  /* 0x000000fffffff290 */ /* 0x000fe2000fffe0ff */
[----:B------:R-:W-:Y:S11]  /*5b70*/  @!P2 BRA `(.L_x_121) ;  /* 0x000000000014a947 */ /* 0x000ff60003800000 */
[----:B------:R-:W-:Y:S02]  /*5b80*/  LOP3.LUT P2, RZ, R91, 0xff, RZ, 0xc0, !PT ;  /* 0x000000ff5bff7812 */ /* 0x000fe4000784c0ff */
[----:B------:R-:W-:Y:S04]  /*5b90*/  PLOP3.LUT P0, PT, PT, PT, UP0, 0x80, 0x8 ;  /* 0x000000000008781c */ /* 0x000fe80003f0f008 */
[----:B------:R-:W-:Y:S07]  /*5ba0*/  PLOP3.LUT P0, PT, P0, PT, PT, 0x8, 0x80 ;  /* 0x000000000080781c */ /* 0x000fee000070e170 */
[----:B------:R-:W-:Y:S11]  /*5bb0*/  @P2 ISETP.EQ.AND P0, PT, R50, RZ, PT ;  /* 0x000000ff3200220c */ /* 0x000ff60003f02270 */
[----:B------:R-:W-:Y:S02]  /*5bc0*/  @!UPT UIADD3 URZ, UPT, UPT, URZ, URZ, URZ ;  /* 0x000000fffffff290 */ /* 0x000fe4000fffe0ff */
.L_x_121:
[----:B------:R-:W4:Y:S01]  /*5bd0*/  SYNCS.PHASECHK.TRANS64.TRYWAIT P2, [UR7+0x230], R12 ;  /* 0x0002300cff0075a7 */ /* 0x000f220008041107 */
[----:B------:R-:W-:Y:S04]  /*5be0*/  ELECT P4, URZ, PT ;  /* 0x0000000000ff782f */ /* 0x000fe80003880000 */
[----:B------:R-:W-:Y:S11]  /*5bf0*/  PLOP3.LUT P4, PT, P0, P4, PT, 0xf2, 0x2f ;  /* 0x00000000002f781c */ /* 0x000ff60000789e72 */
[----:B------:R-:W-:Y:S02]  /*5c00*/  @!UPT UIADD3 URZ, UPT, UPT, URZ, URZ, URZ ;  /* 0x000000fffffff290 */ /* 0x000fe4000fffe0ff */
[----:B-1----:R-:W-:Y:S05]  /*5c10*/  @!P4 IADD3 R9, P0, PT, R32, 0x580, RZ ;  /* 0x000005802009c810 */ /* 0x002fea0007f1e0ff */
[----:B--2---:R-:W-:Y:S01]  /*5c20*/  @!P4 IMAD.X R0, RZ, RZ, R33, P0 ;  /* 0x000000ffff00c224 */ /* 0x004fe200000e0621 */
[----:B----4-:R-:W-:Y:S07]  /*5c30*/  @!P2 BRA `(.L_x_122) ;  /* 0x000000640000a947 */ /* 0x010fee0003800000 */
.L_x_264:
[----:B------:R-:W-:Y:S01]  /*5c40*/  @!P4 R2UR UR9, R9 ;  /* 0x000000000909c2ca */ /* 0x000fe200000e0000 */
[----:B------:R-:W-:Y:S01]  /*5c50*/  VOTEU.ALL UP1, P4 ;  /* 0x0000000000ff7886 */ /* 0x000fe20002020000 */
[----:B------:R-:W-:Y:S01]  /*5c60*/  @!P4 R2UR UR8, R0 ;  /* 0x000000000008c2ca */ /* 0x000fe200000e0000 */
[----:B------:R-:W-:Y:S01]  /*5c70*/  VOTEU.ALL UP2, P4 ;  /* 0x0000000000ff7886 */ /* 0x000fe20002040000 */
[----:B------:R-:W-:Y:S01]  /*5c80*/  UMOV UR16, 0x0 ;  /* 0x0000000000107882 */ /* 0x000fe20000000000 */
[----:B------:R-:W-:Y:S01]  /*5c90*/  UMOV UR17, 0x10000000 ;  /* 0x1000000000117882 */ /* 0x000fe20000000000 */
[----:B------:R-:W-:Y:S01]  /*5ca0*/  @!UP1 UIADD3 UR40, UPT, UPT, UR7, 0x400, URZ ;  /* 0x0000040007289890 */ /* 0x000fe2000fffe0ff */
[----:B------:R-:W-:Y:S01]  /*5cb0*/  @!P4 IMAD.MOV.U32 R0, RZ, RZ, 0x1000 ;  /* 0x00001000ff00c424 */ /* 0x000fe200078e00ff */
[----:B------:R-:W-:Y:S01]  /*5cc0*/  UMOV UR44, UR36 ;  /* 0x00000024002c7c82 */ /* 0x000fe20008000000 */
[----:B------:R-:W-:Y:S01]  /*5cd0*/  @!UP1 UIADD3 UR10, UPT, UPT, UR42, 0x80, URZ ;  /* 0x000000802a0a9890 */ /* 0x000fe2000fffe0ff */
[----:B------:R-:W-:Y:S01]  /*5ce0*/  @!P4 IADD3 R9, P0, PT, R32, 0x580, RZ ;  /* 0x000005802009c810 */ /* 0x000fe20007f1e0ff */
[----:B------:R-:W-:Y:S01]  /*5cf0*/  UMOV UR11, UR43 ;  /* 0x0000002b000b7c82 */ /* 0x000fe20008000000 */
[----:B------:R-:W-:Y:S01]  /*5d00*/  UMOV UR12, UR36 ;  /* 0x00000024000c7c82 */ /* 0x000fe20008000000 */
[----:B------:R-:W-:Y:S01]  /*5d10*/  IMAD.U32 R10, RZ, RZ, UR9 ;  /* 0x00000009ff0a7e24 */ /* 0x000fe2000f8e00ff */
[----:B------:R-:W-:Y:S01]  /*5d20*/  UMOV UR9, UR41 ;  /* 0x0000002900097c82 */ /* 0x000fe20008000000 */
[----:B------:R-:W-:Y:S01]  /*5d30*/  IMAD.U32 R11, RZ, RZ, UR8 ;  /* 0x00000008ff0b7e24 */ /* 0x000fe2000f8e00ff */
[----:B------:R-:W-:Y:S02]  /*5d40*/  @!UP1 UIADD3 UR8, UPT, UPT, UR7, 0xc00, URZ ;  /* 0x00000c0007089890 */ /* 0x000fe4000fffe0ff */
[----:B------:R-:W-:Y:S01]  /*5d50*/  @!P4 R2UR UR18, R10 ;  /* 0x000000000a12c2ca */ /* 0x000fe200000e0000 */
[----:B------:R-:W-:Y:S01]  /*5d60*/  VOTEU.ALL UP1, P4 ;  /* 0x0000000000ff7886 */ /* 0x000fe20002020000 */
[----:B------:R-:W-:Y:S01]  /*5d70*/  @!P4 R2UR UR19, R11 ;  /* 0x000000000b13c2ca */ /* 0x000fe200000e0000 */
[----:B------:R-:W-:Y:S11]  /*5d80*/  UPRMT UR14, UR37, 0x654, UR41 ;  /* 0x00000654250e7896 */ /* 0x000ff60008000029 */
[----:B------:R-:W-:Y:S01]  /*5d90*/  @!UPT UIADD3 URZ, UPT, UPT, URZ, URZ, URZ ;  /* 0x000000fffffff290 */ /* 0x000fe2000fffe0ff */
[----:B------:R2:W-:Y:S01]  /*5da0*/  @!UP2 UTMALDG.3D [UR40], [UR18], desc[UR16] ;  /* 0x000010281200a5b4 */ /* 0x0005e20008011000 */
[----:B------:R2:W-:Y:S01]  /*5db0*/  @!UP1 UTMALDG.3D [UR8], [UR18], desc[UR16] ;  /* 0x00001008120095b4 */ /* 0x0005e20008011000 */
[----:B------:R4:W-:Y:S01]  /*5dc0*/  @!P4 SYNCS.ARRIVE.TRANS64.RED.A0TR RZ, [UR7+0x210], R0 ;  /* 0x00021000ffffc9a7 */ /* 0x0009e20008300407 */
[----:B------:R-:W-:Y:S01]  /*5dd0*/  SYNCS.ARRIVE.TRANS64.RED.A1T0 RZ, [UR14], RZ ;  /* 0x000000ffffff79a7 */ /* 0x000fe2000810040e */
[----:B----4-:R-:W-:Y:S01]  /*5de0*/  @!P4 IMAD.X R0, RZ, RZ, R33, P0 ;  /* 0x000000ffff00c224 */ /* 0x010fe200000e0621 */
[----:B------:R-:W4:Y:S02]  /*5df0*/  SYNCS.PHASECHK.TRANS64.TRYWAIT P2, [UR7+0x238], R12 ;  /* 0x0002380cff0075a7 */ /* 0x000f240008041107 */
[----:B--2-4-:R-:W-:Y:S05]  /*5e00*/  @!P2 BRA `(.L_x_123) ;  /* 0x0000006000a4a947 */ /* 0x014fea0003800000 */
.L_x_266:
        /* <DEDUP_REMOVED lines=8> */
[----:B------:R-:W-:Y:S01]  /*5e90*/  @!UP1 UIADD3 UR32, UPT, UPT, UR7, 0x1400, URZ ;  /* 0x0000140007209890 */ /* 0x000fe2000fffe0ff */
[----:B------:R-:W-:Y:S01]  /*5ea0*/  @!P4 IADD3 R21, P0, PT, R32, 0x580, RZ ;  /* 0x000005802015c810 */ /* 0x000fe20007f1e0ff */
[----:B------:R-:W-:Y:S01]  /*5eb0*/  UMOV UR35, UR43 ;  /* 0x0000002b00237c82 */ /* 0x000fe20008000000 */
[----:B------:R-:W-:Y:S02]  /*5ec0*/  @!UP1 UIADD3 UR10, UPT, UPT, UR42, 0xa0, URZ ;  /* 0x000000a02a0a9890 */ /* 0x000fe4000fffe0ff */
[----:B------:R-:W-:Y:S01]  /*5ed0*/  IMAD.U32 R10, RZ, RZ, UR9 ;  /* 0x00000009ff0a7e24 */ /* 0x000fe2000f8e00ff */
[----:B------:R-:W-:Y:S01]  /*5ee0*/  UMOV UR9, UR33 ;  /* 0x0000002100097c82 */ /* 0x000fe20008000000 */
[----:B------:R-:W-:Y:S01]  /*5ef0*/  IMAD.U32 R11, RZ, RZ, UR8 ;  /* 0x00000008ff0b7e24 */ /* 0x000fe2000f8e00ff */
[----:B------:R-:W-:Y:S01]  /*5f00*/  @!UP1 UIADD3 UR8, UPT, UPT, UR7, 0x1c00, URZ ;  /* 0x00001c0007089890 */ /* 0x000fe2000fffe0ff */
[----:B------:R-:W-:Y:S01]  /*5f10*/  @!P4 IMAD.X R20, RZ, RZ, R33, P0 ;  /* 0x000000ffff14c224 */ /* 0x000fe200000e0621 */
[----:B------:R-:W-:Y:S01]  /*5f20*/  @!P4 R2UR UR18, R10 ;  /* 0x000000000a12c2ca */ /* 0x000fe200000e0000 */
[----:B------:R-:W-:Y:S01]  /*5f30*/  VOTEU.ALL UP1, P4 ;  /* 0x0000000000ff7886 */ /* 0x000fe20002020000 */
[----:B------:R-:W-:Y:S01]  /*5f40*/  @!P4 R2UR UR19, R11 ;  /* 0x000000000b13c2ca */ /* 0x000fe200000e0000 */
[----:B------:R-:W-:Y:S01]  /*5f50*/  UMOV UR11, UR43 ;  /* 0x0000002b000b7c82 */ /* 0x000fe20008000000 */
[----:B------:R-:W-:Y:S01]  /*5f60*/  UMOV UR12, UR36 ;  /* 0x00000024000c7c82 */ /* 0x000fe20008000000 */
[----:B------:R-:W-:Y:S10]  /*5f70*/  UPRMT UR14, UR37, 0x654, UR33 ;  /* 0x00000654250e7896 */ /* 0x000ff40008000021 */
[----:B------:R2:W-:Y:S01]  /*5f80*/  @!UP2 UTMALDG.3D [UR32], [UR18], desc[UR16] ;  /* 0x000010201200a5b4 */ /* 0x0005e20008011000 */
[----:B------:R2:W-:Y:S01]  /*5f90*/  @!UP1 UTMALDG.3D [UR8], [UR18], desc[UR16] ;  /* 0x00001008120095b4 */ /* 0x0005e20008011000 */
[----:B------:R2:W-:Y:S01]  /*5fa0*/  @!P4 SYNCS.ARRIVE.TRANS64.RED.A0TR RZ, [UR7+0x218], R0 ;  /* 0x00021800ffffc9a7 */ /* 0x0005e20008300407 */
[----:B------:R-:W-:Y:S01]  /*5fb0*/  SYNCS.ARRIVE.TRANS64.RED.A1T0 RZ, [UR14], RZ ;  /* 0x000000ffffff79a7 */ /* 0x000fe2000810040e */
[----:B------:R-:W4:Y:S02]  /*5fc0*/  SYNCS.PHASECHK.TRANS64.TRYWAIT P2, [UR7+0x240], R12 ;  /* 0x0002400cff0075a7 */ /* 0x000f240008041107 */
[----:B--2-4-:R-:W-:Y:S05]  /*5fd0*/  @!P2 BRA `(.L_x_124) ;  /* 0x000000600048a947 */ /* 0x014fea0003800000 */
.L_x_268:
[----:B------:R-:W2:Y:S01]  /*5fe0*/  LDC.64 R14, c[0x0][0xb10] ;  /* 0x0002c400ff0e7b82 */ /* 0x000ea20000000a00 */
[----:B------:R-:W-:Y:S01]  /*5ff0*/  @!P4 R2UR UR9, R21 ;  /* 0x000000001509c2ca */ /* 0x000fe200000e0000 */
[----:B------:R-:W-:Y:S01]  /*6000*/  VOTEU.ALL UP1, P4 ;  /* 0x0000000000ff7886 */ /* 0x000fe20002020000 */
[----:B------:R-:W-:Y:S01]  /*6010*/  @!P4 R2UR UR8, R20 ;  /* 0x000000001408c2ca */ /* 0x000fe200000e0000 */
[----:B------:R-:W-:Y:S01]  /*6020*/  VOTEU.ALL UP2, P4 ;  /* 0x0000000000ff7886 */ /* 0x000fe20002040000 */
[----:B------:R-:W-:Y:S03]  /*6030*/  UMOV UR16, 0x0 ;  /* 0x0000000000107882 */ /* 0x000fe60000000000 */
[----:B------:R-:W4:Y:S01]  /*6040*/  LDC.64 R10, c[0x0][0xb18] ;  /* 0x0002c600ff0a7b82 */ /* 0x000f220000000a00 */
[----:B------:R-:W-:Y:S01]  /*6050*/  @!UP1 UIADD3 UR26, UPT, UPT, UR42, 0x40, URZ ;  /* 0x000000402a1a9890 */ /* 0x000fe2000fffe0ff */
[----:B------:R-:W-:Y:S01]  /*6060*/  @P3 SHF.R.U32.HI R28, RZ, 0x10, R25 ;  /* 0x00000010ff1c3819 */ /* 0x000fe20000011619 */
[----:B------:R-:W-:Y:S01]  /*6070*/  @!UP1 UIADD3 UR24, UPT, UPT, UR7, 0x2400, URZ ;  /* 0x0000240007189890 */ /* 0x000fe2000fffe0ff */
[----:B------:R-:W-:Y:S01]  /*6080*/  VIADD R30, R30, 0x1 ;  /* 0x000000011e1e7836 */ /* 0x000fe20000000000 */
[----:B------:R-:W-:Y:S03]  /*6090*/  UMOV UR17, 0x10000000 ;  /* 0x1000000000117882 */ /* 0x000fe60000000000 */
[----:B------:R-:W5:Y:S01]  /*60a0*/  @!P1 LDC R0, c[0x0][0xb20] ;  /* 0x0002c800ff009b82 */ /* 0x000f620000000800 */
[----:B------:R-:W-:Y:S01]  /*60b0*/  UMOV UR27, UR43 ;  /* 0x0000002b001b7c82 */ /* 0x000fe20008000000 */
[----:B------:R-:W-:Y:S01]  /*60c0*/  IMAD.U32 R20, RZ, RZ, UR9 ;  /* 0x00000009ff147e24 */ /* 0x000fe2000f8e00ff */
[----:B------:R-:W-:Y:S05]  /*60d0*/  UMOV UR28, UR36 ;  /* 0x00000024001c7c82 */ /* 0x000fea0008000000 */
[----:B-1----:R-:W1:Y:S01]  /*60e0*/  @!P1 LDC R3, c[0x0][0xb0c] ;  /* 0x0002c300ff039b82 */ /* 0x002e620000000800 */
[----:B------:R-:W-:Y:S01]  /*60f0*/  IMAD.U32 R21, RZ, RZ, UR8 ;  /* 0x00000008ff157e24 */ /* 0x000fe2000f8e00ff */
[----:B------:R-:W-:Y:S01]  /*6100*/  @!UP1 UIADD3 UR10, UPT, UPT, UR42, 0xc0, URZ ;  /* 0x000000c02a0a9890 */ /* 0x000fe2000fffe0ff */
[----:B------:R-:W-:Y:S01]  /*6110*/  @!P4 R2UR UR18, R20 ;  /* 0x000000001412c2ca */ /* 0x000fe200000e0000 */
[----:B------:R-:W-:Y:S01]  /*6120*/  @!UP1 UIADD3 UR8, UPT, UPT, UR7, 0x2c00, URZ ;  /* 0x00002c0007089890 */ /* 0x000fe2000fffe0ff */
[----:B------:R-:W-:Y:S01]  /*6130*/  @!P4 IMAD.MOV.U32 R20, RZ, RZ, 0x1000 ;  /* 0x00001000ff14c424 */ /* 0x000fe200078e00ff */
[----:B------:R-:W-:Y:S01]  /*6140*/  @!P4 R2UR UR19, R21 ;  /* 0x000000001513c2ca */ /* 0x000fe200000e0000 */
[----:B------:R-:W-:Y:S01]  /*6150*/  VOTEU.ALL UP1, P4 ;  /* 0x0000000000ff7886 */ /* 0x000fe20002020000 */
[----:B------:R-:W-:Y:S01]  /*6160*/  UMOV UR9, UR25 ;  /* 0x0000001900097c82 */ /* 0x000fe20008000000 */
[----:B------:R-:W-:Y:S01]  /*6170*/  UMOV UR11, UR43 ;  /* 0x0000002b000b7c82 */ /* 0x000fe20008000000 */
[----:B------:R-:W-:Y:S01]  /*6180*/  UMOV UR12, UR36 ;  /* 0x00000024000c7c82 */ /* 0x000fe20008000000 */
[----:B------:R-:W-:Y:S08]  /*6190*/  UPRMT UR14, UR37, 0x654, UR25 ;  /* 0x00000654250e7896 */ /* 0x000ff00008000019 */
[----:B------:R1:W-:Y:S02]  /*61a0*/  @!UP2 UTMALDG.3D [UR24], [UR18], desc[UR16] ;  /* 0x000010181200a5b4 */ /* 0x0003e40008011000 */
[----:B-1----:R-:W-:Y:S01]  /*61b0*/  @!P1 ISETP.NE.AND P2, PT, R3, 0x1, PT ;  /* 0x000000010300980c */ /* 0x002fe20003f45270 */
[C---:B--2---:R-:W-:Y:S01]  /*61c0*/  @!P1 IMAD.HI.U32 R14, R13.reuse, R14, RZ ;  /* 0x0000000e0d0e9227 */ /* 0x044fe200078e00ff */
[----:B----4-:R-:W-:Y:S01]  /*61d0*/  @!P1 ISETP.NE.AND P0, PT, R10, 0x1, PT ;  /* 0x000000010a00980c */ /* 0x010fe20003f05270 */
[----:B------:R1:W-:Y:S01]  /*61e0*/  @!UP1 UTMALDG.3D [UR8], [UR18], desc[UR16] ;  /* 0x00001008120095b4 */ /* 0x0003e20008011000 */
[----:B------:R1:W-:Y:S01]  /*61f0*/  @!P4 SYNCS.ARRIVE.TRANS64.RED.A0TR RZ, [UR7+0x220], R20 ;  /* 0x00022014ffffc9a7 */ /* 0x0003e20008300407 */
[C---:B------:R-:W-:Y:S01]  /*6200*/  @!P1 IMAD.HI.U32 R11, R8.reuse, R11, RZ ;  /* 0x0000000b080b9227 */ /* 0x040fe200078e00ff */
[----:B------:R-:W-:Y:S04]  /*6210*/  @!P1 SHF.R.U32.HI R14, RZ, R15, R14 ;  /* 0x0000000fff0e9219 */ /* 0x000fe8000001160e */
[----:B-----5:R-:W-:Y:S02]  /*6220*/  @!P1 SHF.R.U32.HI R9, RZ, R0, R11 ;  /* 0x00000000ff099219 */ /* 0x020fe4000001160b */
[----:B------:R-:W-:Y:S02]  /*6230*/  @!P1 SEL R14, R13, R14, !P2 ;  /* 0x0000000e0d0e9207 */ /* 0x000fe40005000000 */
[----:B------:R-:W-:Y:S05]  /*6240*/  @!P1 SEL R9, R8, R9, !P0 ;  /* 0x0000000908099207 */ /* 0x000fea0004000000 */
[----:B------:R-:W-:Y:S01]  /*6250*/  @!P1 IMAD.IADD R0, R9, 0x1, -R14 ;  /* 0x0000000109009824 */ /* 0x000fe200078e0a0e */
[----:B------:R-:W-:Y:S01]  /*6260*/  SYNCS.ARRIVE.TRANS64.RED.A1T0 RZ, [UR14], RZ ;  /* 0x000000ffffff79a7 */ /* 0x000fe2000810040e */
[----:B------:R-:W-:Y:S02]  /*6270*/  @!P1 IMAD.IADD R9, R14, 0x1, -R9 ;  /* 0x000000010e099824 */ /* 0x000fe400078e0a09 */
[----:B------:R-:W-:Y:S02]  /*6280*/  @!P1 IMAD R13, R0, R3, R13 ;  /* 0x00000003000d9224 */ /* 0x000fe400078e020d */
[----:B------:R-:W-:Y:S01]  /*6290*/  @!P1 IMAD R8, R9, R10, R8 ;  /* 0x0000000a09089224 */ /* 0x000fe200078e0208 */
[----:B------:R-:W2:Y:S02]  /*62a0*/  SYNCS.PHASECHK.TRANS64.TRYWAIT P5, [UR7+0x248], R12 ;  /* 0x0002480cff0075a7 */ /* 0x000ea400080a1107 */
[----:B-12---:R-:W-:Y:S05]  /*62b0*/  @!P5 BRA `(.L_x_125) ;  /* 0x0000005c00a8d947 */ /* 0x006fea0003800000 */
.L_x_270:
[----:B-1----:R-:W-:Y:S01]  /*62c0*/  @!P4 IADD3 R3, P0, PT, R32, 0x580, RZ ;  /* 0x000005802003c810 */ /* 0x002fe20007f1e0ff */
[----:B------:R-:W-:Y:S01]  /*62d0*/  VOTEU.ALL UP1, P4 ;  /* 0x0000000000ff7886 */ /* 0x000fe20002020000 */
[----:B------:R-:W-:Y:S01]  /*62e0*/  VOTEU.ALL UP2, P4 ;  /* 0x0000000000ff7886 */ /* 0x000fe20002040000 */
[----:B------:R-:W-:Y:S01]  /*62f0*/  UMOV UR14, 0x0 ;  /* 0x00000000000e7882 */ /* 0x000fe20000000000 */
[----:B------:R-:W-:Y:S01]  /*6300*/  @!P4 R2UR UR9, R3 ;  /* 0x000000000309c2ca */ /* 0x000fe200000e0000 */
[----:B------:R-:W-:Y:S01]  /*6310*/  @!P4 IMAD.X R0, RZ, RZ, R33, P0 ;  /* 0x000000ffff00c224 */ /* 0x000fe200000e0621 */
[----:B------:R-:W-:Y:S01]  /*6320*/  @!UP1 UIADD3 UR17, UPT, UPT, UR7, 0x228, URZ ;  /* 0x0000022807119890 */ /* 0x000fe2000fffe0ff */
[----:B------:R-:W-:Y:S01]  /*6330*/  ISETP.NE.AND P0, PT, R30, 0x2, PT ;  /* 0x000000021e00780c */ /* 0x000fe20003f05270 */
[----:B------:R-:W-:Y:S01]  /*6340*/  @!UP1 UIADD3 UR18, UPT, UPT, UR42, 0x60, URZ ;  /* 0x000000602a129890 */ /* 0x000fe2000fffe0ff */
[----:B------:R-:W-:Y:S01]  /*6350*/  LOP3.LUT R31, R31, 0x1, RZ, 0x3c, !PT ;  /* 0x000000011f1f7812 */ /* 0x000fe200078e3cff */
[----:B------:R-:W-:Y:S01]  /*6360*/  @!UP1 UIADD3 UR16, UPT, UPT, UR7, 0x3400, URZ ;  /* 0x0000340007109890 */ /* 0x000fe2000fffe0ff */
[----:B------:R-:W-:Y:S01]  /*6370*/  @!P4 R2UR UR8, R0 ;  /* 0x000000000008c2ca */ /* 0x000fe200000e0000 */
[----:B------:R-:W-:Y:S01]  /*6380*/  UMOV UR15, 0x10000000 ;  /* 0x10000000000f7882 */ /* 0x000fe20000000000 */
[----:B------:R-:W-:Y:S01]  /*6390*/  UMOV UR19, UR43 ;  /* 0x0000002b00137c82 */ /* 0x000fe20008000000 */
[----:B------:R-:W-:Y:S01]  /*63a0*/  UMOV UR20, UR36 ;  /* 0x0000002400147c82 */ /* 0x000fe20008000000 */
[----:B------:R-:W-:Y:S01]  /*63b0*/  @!UP1 UIADD3 UR10, UPT, UPT, UR42, 0xe0, URZ ;  /* 0x000000e02a0a9890 */ /* 0x000fe2000fffe0ff */
[----:B------:R-:W-:Y:S01]  /*63c0*/  SEL R0, RZ, 0x1, P0 ;  /* 0x00000001ff007807 */ /* 0x000fe20000000000 */
[----:B------:R-:W-:Y:S01]  /*63d0*/  IMAD.U32 R10, RZ, RZ, UR9 ;  /* 0x00000009ff0a7e24 */ /* 0x000fe2000f8e00ff */
[----:B------:R-:W-:Y:S01]  /*63e0*/  UMOV UR11, UR43 ;  /* 0x0000002b000b7c82 */ /* 0x000fe20008000000 */
[----:B------:R-:W-:Y:S01]  /*63f0*/  UMOV UR12, UR36 ;  /* 0x00000024000c7c82 */ /* 0x000fe20008000000 */
[----:B------:R-:W-:Y:S01]  /*6400*/  UMOV UR9, UR17 ;  /* 0x0000001100097c82 */ /* 0x000fe20008000000 */
[----:B------:R-:W-:Y:S01]  /*6410*/  @P3 R2UR UR36, R28 ;  /* 0x000000001c2432ca */ /* 0x000fe200000e0000 */
[----:B------:R-:W-:Y:S01]  /*6420*/  IMAD.IADD R20, R8, 0x1, R83 ;  /* 0x0000000108147824 */ /* 0x000fe200078e0253 */
[----:B------:R-:W-:Y:S01]  /*6430*/  @!P4 R2UR UR22, R10 ;  /* 0x000000000a16c2ca */ /* 0x000fe200000e0000 */
[----:B------:R-:W-:Y:S01]  /*6440*/  IMAD.U32 R11, RZ, RZ, UR8 ;  /* 0x00000008ff0b7e24 */ /* 0x000fe2000f8e00ff */
[----:B------:R-:W-:Y:S01]  /*6450*/  @!UP1 UIADD3 UR8, UPT, UPT, UR7, 0x3c00, URZ ;  /* 0x00003c0007089890 */ /* 0x000fe2000fffe0ff */
[----:B------:R-:W-:Y:S01]  /*6460*/  LOP3.LUT R29, R29, R0, RZ, 0x3c, !PT ;  /* 0x000000001d1d7212 */ /* 0x000fe200078e3cff */
[----:B------:R-:W-:Y:S01]  /*6470*/  VOTEU.ALL UP1, P4 ;  /* 0x0000000000ff7886 */ /* 0x000fe20002020000 */
[----:B------:R-:W-:Y:S01]  /*6480*/  IMAD.IADD R21, R13, 0x1, R90 ;  /* 0x000000010d157824 */ /* 0x000fe200078e025a */
[----:B------:R-:W-:Y:S02]  /*6490*/  @!P4 R2UR UR23, R11 ;  /* 0x000000000b17c2ca */ /* 0x000fe400000e0000 */
[----:B------:R-:W-:Y:S11]  /*64a0*/  SEL R30, R30, RZ, P0 ;  /* 0x000000ff1e1e7207 */ /* 0x000ff60000000000 */
[----:B------:R2:W-:Y:S01]  /*64b0*/  @!UP2 UTMALDG.3D [UR16], [UR22], desc[UR14] ;  /* 0x00000e101600a5b4 */ /* 0x0005e20008011000 */
[----:B------:R2:W-:Y:S01]  /*64c0*/  @!UP1 UTMALDG.3D [UR8], [UR22], desc[UR14] ;  /* 0x00000e08160095b4 */ /* 0x0005e20008011000 */
[----:B------:R2:W-:Y:S01]  /*64d0*/  @!P4 SYNCS.ARRIVE.TRANS64.RED.A0TR RZ, [UR7+0x228], R23 ;  /* 0x00022817ffffc9a7 */ /* 0x0005e20008300407 */
[----:B------:R-:W-:Y:S01]  /*64e0*/  UPLOP3.LUT UP1, UPT, UPT, UPT, UPT, 0x80, 0x8 ;  /* 0x000000000008789c */ /* 0x000fe20003f2f070 */
[----:B------:R-:W-:Y:S01]  /*64f0*/  SYNCS.ARRIVE.TRANS64.RED.A1T0 RZ, [UR13], RZ ;  /* 0x000000ffffff79a7 */ /* 0x000fe2000810040d */
[----:B------:R-:W-:Y:S09]  /*6500*/  @P3 BRA `(.L_x_126) ;  /* 0xfffffff000303947 */ /* 0x000ff2000383ffff */
[----:B------:R-:W-:-:S04]  /*6510*/  SHF.L.U32 R3, R31, 0x1f, RZ ;  /* 0x0000001f1f037819 */ /* 0x000fc800000006ff */
[----:B------:R-:W1:Y:S02]  /*6520*/  SYNCS.PHASECHK.TRANS64.TRYWAIT P0, [UR7+0x230], R3 ;  /* 0x00023003ff0075a7 */ /* 0x000e640008001107 */
[----:B-1----:R-:W-:Y:S05]  /*6530*/  @!P0 BRA `(.L_x_127) ;  /* 0x0000005c00208947 */ /* 0x002fea0003800000 */
.L_x_272:
[----:B------:R-:W4:Y:S02]  /*6540*/  SYNCS.PHASECHK.TRANS64.TRYWAIT P0, [UR7+0x238], R3 ;  /* 0x00023803ff0075a7 */ /* 0x000f240008001107 */
[----:B----4-:R-:W-:Y:S05]  /*6550*/  @!P0 BRA `(.L_x_128) ;  /* 0x0000005c00308947 */ /* 0x010fea0003800000 */
.L_x_274:
[----:B------:R-:W4:Y:S02]  /*6560*/  SYNCS.PHASECHK.TRANS64.TRYWAIT P0, [UR7+0x240], R3 ;  /* 0x00024003ff0075a7 */ /* 0x000f240008001107 */
[----:B----4-:R-:W-:Y:S05]  /*6570*/  @!P0 BRA `(.L_x_129) ;  /* 0x0000005c00408947 */ /* 0x010fea0003800000 */
.L_x_276:
[----:B-1----:R-:W-:-:S07]  /*6580*/  MOV R0, UR7 ;  /* 0x0000000700007c02 */ /* 0x002fce0008000f00 */
.L_x_130:
[----:B-1----:R-:W-:-:S04]  /*6590*/  SHF.L.U32 R3, R31, 0x1f, RZ ;  /* 0x0000001f1f037819 */ /* 0x002fc800000006ff */
[----:B------:R1:W4:Y:S03]  /*65a0*/  SYNCS.PHASECHK.TRANS64.TRYWAIT P0, [R0+URZ+0x248], R3 ;  /* 0x00024803000075a7 */ /* 0x00032600080011ff */
[----:B----4-:R-:W-:Y:S05]  /*65b0*/  @!P0 NANOSLEEP.SYNCS 0x989680 ;  /* 0x009896800000895d */ /* 0x010fea0003900000 */
[----:B------:R-:W4:Y:S02]  /*65c0*/  @!P0 SYNCS.PHASECHK.TRANS64 P0, [R0+URZ+0x248], R3 ;  /* 0x00024803000085a7 */ /* 0x000f2400080010ff */
[----:B--2-4-:R-:W-:Y:S05]  /*65d0*/  @P0 EXIT ;  /* 0x000000000000094d */ /* 0x014fea0003800000 */
[----:B------:R-:W-:Y:S05]  /*65e0*/  BRA `(.L_x_130) ;  /* 0xfffffffc00e87947 */ /* 0x000fea000383ffff */
.L_x_115:
[----:B------:R-:W-:-:S06]  /*65f0*/  UISETP.GE.AND UP1, UPT, UR10, 0x4, UPT ;  /* 0x000000040a00788c */ /* 0x000fcc000bf26270 */
[----:B------:R-:W-:-:S13]  /*6600*/  PLOP3.LUT P0, PT, PT, PT, UP1, 0x80, 0x8 ;  /* 0x000000000008781c */ /* 0x000fda0003f0f018 */
[----:B------:R-:W-:Y:S05]  /*6610*/  @!P0 EXIT ;  /* 0x000000000000894d */ /* 0x000fea0003800000 */
[----:B------:R-:W-:Y:S01]  /*6620*/  BAR.SYNC.DEFER_BLOCKING 0x6, 0xa0 ;  /* 0x0182800000007b1d */ /* 0x000fe20000010000 */
[C---:B------:R-:W-:Y:S01]  /*6630*/  IMAD.SHL.U32 R96, R104.reuse, 0x20, RZ ;  /* 0x0000002068607824 */ /* 0x040fe200078e00ff */
[----:B------:R-:W-:Y:S01]  /*6640*/  CS2R R100, SRZ ;  /* 0x0000000000647805 */ /* 0x000fe2000001ff00 */
[C---:B------:R-:W-:Y:S02]  /*6650*/  IMAD.SHL.U32 R4, R97.reuse, 0x200000, RZ ;  /* 0x0020000061047824 */ /* 0x040fe400078e00ff */
[C---:B------:R-:W-:Y:S01]  /*6660*/  IMAD.SHL.U32 R2, R104.reuse, 0x4, RZ ;  /* 0x0000000468027824 */ /* 0x040fe200078e00ff */
[----:B------:R-:W-:Y:S02]  /*6670*/  UMOV UR49, 0x400 ;  /* 0x0000040000317882 */ /* 0x000fe40000000000 */
[----:B------:R-:W1:Y:S01]  /*6680*/  LDC R93, c[0x0][0x370] ;  /* 0x0000dc00ff5d7b82 */ /* 0x000e620000000800 */
[----:B------:R-:W-:Y:S01]  /*6690*/  ULEA UR49, UR37, UR49, 0x18 ;  /* 0x0000003125317291 */ /* 0x000fe2000f8ec0ff */
[----:B------:R-:W-:Y:S01]  /*66a0*/  IMAD.U32 R47, R104, 0x10000, RZ ;  /* 0x00010000682f7824 */ /* 0x000fe200078e00ff */
[C---:B------:R-:W-:Y:S01]  /*66b0*/  LOP3.LUT R3, R96.reuse, 0x80, RZ, 0xc0, !PT ;  /* 0x0000008060037812 */ /* 0x040fe200078ec0ff */
[----:B------:R-:W-:Y:S01]  /*66c0*/  IMAD.SHL.U32 R6, R97, 0x400, RZ ;  /* 0x0000040061067824 */ /* 0x000fe200078e00ff */
[----:B------:R-:W-:Y:S01]  /*66d0*/  LOP3.LUT R95, R96, 0xb60, RZ, 0xc0, !PT ;  /* 0x00000b60605f7812 */ /* 0x000fe200078ec0ff */
[----:B------:R-:W-:Y:S01]  /*66e0*/  UIADD3 UR4, UPT, UPT, UR49, 0x4400, URZ ;  /* 0x0000440031047890 */ /* 0x000fe2000fffe0ff */
[----:B------:R-:W-:Y:S01]  /*66f0*/  LOP3.LUT R4, R4, 0x200000, RZ, 0xc0, !PT ;  /* 0x0020000004047812 */ /* 0x000fe200078ec0ff */
[----:B------:R-:W2:Y:S01]  /*6700*/  LDC R42, c[0x0][0xb0c] ;  /* 0x0002c300ff2a7b82 */ /* 0x000ea20000000800 */
[----:B------:R-:W-:Y:S01]  /*6710*/  LOP3.LUT R2, R3, 0x10, R2, 0xf8, !PT ;  /* 0x0000001003027812 */ /* 0x000fe200078ef802 */
[----:B------:R-:W-:Y:S01]  /*6720*/  IMAD.MOV.U32 R44, RZ, RZ, RZ ;  /* 0x000000ffff2c7224 */ /* 0x000fe200078e00ff */
[----:B------:R-:W-:Y:S01]  /*6730*/  LOP3.LUT R95, R95, 0x400, R6, 0xf8, !PT ;  /* 0x000004005f5f7812 */ /* 0x000fe200078ef806 */
[----:B------:R-:W-:Y:S01]  /*6740*/  IMAD.MOV.U32 R102, RZ, RZ, RZ ;  /* 0x000000ffff667224 */ /* 0x000fe200078e00ff */
[----:B------:R-:W-:Y:S01]  /*6750*/  LOP3.LUT R47, R4, 0x400000, R47, 0xf8, !PT ;  /* 0x00400000042f7812 */ /* 0x000fe200078ef82f */
[----:B------:R-:W-:Y:S01]  /*6760*/  IMAD.MOV.U32 R107, RZ, RZ, RZ ;  /* 0x000000ffff6b7224 */ /* 0x000fe200078e00ff */
[----:B------:R-:W-:Y:S01]  /*6770*/  LOP3.LUT P0, RZ, R96, 0x80, RZ, 0xc0, !PT ;  /* 0x0000008060ff7812 */ /* 0x000fe2000780c0ff */
[----:B------:R-:W3:Y:S01]  /*6780*/  LDC R92, c[0x0][0xb20] ;  /* 0x0002c800ff5c7b82 */ /* 0x000ee20000000800 */
[----:B------:R-:W4:Y:S01]  /*6790*/  LDS R0, [UR49+0x310] ;  /* 0x00031031ff007984 */ /* 0x000f220008000800 */
[----:B------:R-:W-:Y:S01]  /*67a0*/  LOP3.LUT R95, R95, R2, RZ, 0xfc, !PT ;  /* 0x000000025f5f7212 */ /* 0x000fe200078efcff */
[----:B------:R-:W-:Y:S01]  /*67b0*/  IMAD.MOV.U32 R99, RZ, RZ, RZ ;  /* 0x000000ffff637224 */ /* 0x000fe200078e00ff */
[----:B------:R-:W-:Y:S01]  /*67c0*/  P2R R2, PR, RZ, 0x1 ;  /* 0x00000001ff027803 */ /* 0x000fe20000000000 */
[----:B------:R-:W-:Y:S01]  /*67d0*/  IMAD.U32 R103, RZ, RZ, UR4 ;  /* 0x00000004ff677e24 */ /* 0x000fe2000f8e00ff */
[----:B------:R-:W-:Y:S01]  /*67e0*/  LOP3.LUT R104, R104, 0x60, RZ, 0xc0, !PT ;  /* 0x0000006068687812 */ /* 0x000fe200078ec0ff */
[----:B------:R-:W1:Y:S01]  /*67f0*/  LDCU.64 UR52, c[0x0][0x348] ;  /* 0x00006900ff3477ac */ /* 0x000e620008000a00 */
[----:B------:R-:W1:Y:S01]  /*6800*/  LDC R41, c[0x0][0xb30] ;  /* 0x0002cc00ff297b82 */ /* 0x000e620000000800 */
[----:B------:R-:W1:Y:S01]  /*6810*/  LDCU.64 UR38, c[0x0][0x888] ;  /* 0x00011100ff2677ac */ /* 0x000e620008000a00 */
[----:B------:R-:W1:Y:S06]  /*6820*/  LDCU.64 UR44, c[0x0][0x890] ;  /* 0x00011200ff2c77ac */ /* 0x000e6c0008000a00 */
[----:B------:R-:W1:Y:S01]  /*6830*/  LDC.64 R88, c[0x0][0xb10] ;  /* 0x0002c400ff587b82 */ /* 0x000e620000000a00 */
[----:B------:R-:W-:-:S07]  /*6840*/  UIADD3 UR48, UPT, UPT, UR49, 0x400, URZ ;  /* 0x0000040031307890 */ /* 0x000fce000fffe0ff */
[----:B------:R-:W1:Y:S08]  /*6850*/  LDC.64 R38, c[0x0][0xb18] ;  /* 0x0002c600ff267b82 */ /* 0x000e700000000a00 */
[----:B------:R-:W1:Y:S08]  /*6860*/  LDC.64 R36, c[0x0][0xb28] ;  /* 0x0002ca00ff247b82 */ /* 0x000e700000000a00 */
[----:B------:R-:W1:Y:S01]  /*6870*/  LDC.64 R86, c[0x0][0x8b0] ;  /* 0x00022c00ff567b82 */ /* 0x000e620000000a00 */
[----:B----4-:R-:W-:-:S07]  /*6880*/  IMAD.IADD R47, R0, 0x1, R47 ;  /* 0x00000001002f7824 */ /* 0x010fce00078e022f */
[----:B------:R-:W4:Y:S08]  /*6890*/  LDC.64 R84, c[0x0][0x8a8] ;  /* 0x00022a00ff547b82 */ /* 0x000f300000000a00 */
[----:B--23--:R-:W1:Y:S02]  /*68a0*/  LDC R94, c[0x0][0x374] ;  /* 0x0000dd00ff5e7b82 */ /* 0x00ce640000000800 */
.L_x_172:
[----:B------:R-:W-:Y:S02]  /*68b0*/  LEA R0, R107, UR49, 0x3 ;  /* 0x000000316b007c11 */ /* 0x000fe4000f8e18ff */
[----:B------:R-:W-:Y:S02]  /*68c0*/  SHF.L.U32 R3, R101, 0x1f, RZ ;  /* 0x0000001f65037819 */ /* 0x000fe400000006ff */
[----:B------:R-:W-:Y:S02]  /*68d0*/  LEA R16, R107, UR49, 0x4 ;  /* 0x000000316b107c11 */ /* 0x000fe4000f8e20ff */
[----:B--2---:R-:W2:Y:S02]  /*68e0*/  SYNCS.PHASECHK.TRANS64.TRYWAIT P0, [R0+URZ+0x260], R3 ;  /* 0x00026003000075a7 */ /* 0x004ea400080011ff */
[----:B--2---:R-:W-:Y:S05]  /*68f0*/  @!P0 BRA `(.L_x_131) ;  /* 0x0000005800788947 */ /* 0x004fea0003800000 */
.L_x_277:
[----:B------:R-:W3:Y:S01]  /*6900*/  LDC.64 R12, c[0x0][0xb10] ;  /* 0x0002c400ff0c7b82 */ /* 0x000ee20000000a00 */
[----:B------:R-:W4:Y:S01]  /*6910*/  LDS.128 R16, [R16+0x2f0] ;  /* 0x0002f00010107984 */ /* 0x000f220000000c00 */
[----:B-1----:R-:W-:Y:S01]  /*6920*/  ISETP.NE.AND P1, PT, R41, 0x1, PT ;  /* 0x000000012900780c */ /* 0x002fe20003f25270 */
[----:B--2---:R-:W-:Y:S01]  /*6930*/  VIADD R0, R0, 0x270 ;  /* 0x0000027000007836 */ /* 0x004fe20000000000 */
[----:B------:R-:W-:Y:S04]  /*6940*/  ISETP.GE.AND P0, PT, R40, 0x1, PT ;  /* 0x000000012800780c */ /* 0x000fe80003f06270 */
[----:B------:R-:W1:Y:S01]  /*6950*/  LDC.64 R10, c[0x0][0xb18] ;  /* 0x0002c600ff0a7b82 */ /* 0x000e620000000a00 */
[----:B------:R-:W-:Y:S01]  /*6960*/  PRMT R0, RZ, 0x654, R0 ;  /* 0x00000654ff007816 */ /* 0x000fe20000000000 */
[----:B------:R-:W-:Y:S01]  /*6970*/  @!PT LDS RZ, [RZ] ;  /* 0x00000000fffff984 */ /* 0x000fe20000000800 */
[----:B------:R-:W-:Y:S01]  /*6980*/  @!PT LDS RZ, [RZ] ;  /* 0x00000000fffff984 */ /* 0x000fe20000000800 */
[----:B------:R-:W-:Y:S01]  /*6990*/  @!PT LDS RZ, [RZ] ;  /* 0x00000000fffff984 */ /* 0x000fe20000000800 */
[----:B------:R-:W-:Y:S01]  /*69a0*/  @!PT LDS RZ, [RZ] ;  /* 0x00000000fffff984 */ /* 0x000fe20000000800 */
[----:B------:R2:W-:Y:S06]  /*69b0*/  MEMBAR.ALL.CTA ;  /* 0x0000000000007992 */ /* 0x0005ec0000008000 */
[----:B--2---:R-:W2:Y:S01]  /*69c0*/  FENCE.VIEW.ASYNC.S ;  /* 0x00000000000073c6 */ /* 0x004ea20000000000 */
[----:B------:R-:W1:Y:S08]  /*69d0*/  @!P1 LDC R14, c[0x0][0xb20] ;  /* 0x0002c800ff0e9b82 */ /* 0x000e700000000800 */
[----:B------:R-:W1:Y:S01]  /*69e0*/  @!P1 LDC R9, c[0x0][0xb0c] ;  /* 0x0002c300ff099b82 */ /* 0x000e620000000800 */
[----:B--2---:R2:W-:Y:S01]  /*69f0*/  SYNCS.ARRIVE.TRANS64.RED.A1T0 RZ, [R0+URZ], RZ ;  /* 0x000000ff00ff79a7 */ /* 0x0045e200081004ff */
[----:B----4-:R-:W-:Y:S04]  /*6a00*/  LOP3.LUT P4, RZ, R18, 0x1, RZ, 0xc0, !PT ;  /* 0x0000000112ff7812 */ /* 0x010fe8000788c0ff */
[----:B------:R-:W-:Y:S09]  /*6a10*/  P2R R105, PR, RZ, 0x10 ;  /* 0x00000010ff697803 */ /* 0x000ff20000000000 */
[----:B------:R-:W-:Y:S02]  /*6a20*/  @P4 MOV R45, R16 ;  /* 0x00000010002d4202 */ /* 0x000fe40000000f00 */
[----:B------:R-:W-:Y:S01]  /*6a30*/  @P4 LOP3.LUT R43, R17, 0xffff, RZ, 0xc0, !PT ;  /* 0x0000ffff112b4812 */ /* 0x000fe200078ec0ff */
[----:B--23--:R-:W-:Y:S06]  /*6a40*/  @!P0 BRA `(.L_x_132) ;  /* 0x0000000000a48947 */ /* 0x00cfec0003800000 */
[----:B------:R-:W-:Y:S01]  /*6a50*/  IMAD.HI.U32 R23, R94, R39, RZ ;  /* 0x000000275e177227 */ /* 0x000fe200078e00ff */
[----:B------:R-:W-:Y:S02]  /*6a60*/  ISETP.NE.AND P0, PT, R38, 0x1, PT ;  /* 0x000000012600780c */ /* 0x000fe40003f05270 */
[----:B------:R-:W-:Y:S01]  /*6a70*/  ISETP.NE.AND P2, PT, R40, 0x1, PT ;  /* 0x000000012800780c */ /* 0x000fe20003f45270 */
[----:B------:R-:W-:Y:S01]  /*6a80*/  IMAD.HI.U32 R22, R93, R88, RZ ;  /* 0x000000585d167227 */ /* 0x000fe200078e00ff */
[----:B------:R-:W-:Y:S02]  /*6a90*/  SHF.R.U32.HI R23, RZ, R92, R23 ;  /* 0x0000005cff177219 */ /* 0x000fe40000011617 */
[----:B------:R-:W-:Y:S01]  /*6aa0*/  ISETP.NE.AND P3, PT, R42, 0x1, PT ;  /* 0x000000012a00780c */ /* 0x000fe20003f65270 */
[----:B------:R-:W-:Y:S01]  /*6ab0*/  IMAD.HI.U32 R26, R45, R88, RZ ;  /* 0x000000582d1a7227 */ /* 0x000fe200078e00ff */
[----:B------:R-:W-:Y:S02]  /*6ac0*/  SHF.R.U32.HI R22, RZ, R89, R22 ;  /* 0x00000059ff167219 */ /* 0x000fe40000011616 */
[----:B------:R-:W-:Y:S01]  /*6ad0*/  SEL R3, R94, R23, !P0 ;  /* 0x000000175e037207 */ /* 0x000fe20004000000 */
[----:B------:R-:W-:Y:S01]  /*6ae0*/  IMAD.HI.U32 R23, R43, R39, RZ ;  /* 0x000000272b177227 */ /* 0x000fe200078e00ff */
[----:B------:R-:W-:Y:S02]  /*6af0*/  SEL R7, R93, R22, !P3 ;  /* 0x000000165d077207 */ /* 0x000fe40005800000 */
[----:B------:R-:W-:Y:S01]  /*6b00*/  SHF.R.U32.HI R26, RZ, R89, R26 ;  /* 0x00000059ff1a7219 */ /* 0x000fe2000001161a */
[-C--:B------:R-:W-:Y:S04]  /*6b10*/  IMAD.HI.U32 R22, R3, R36.reuse, RZ ;  /* 0x0000002403167227 */ /* 0x080fe800078e00ff */
[----:B------:R-:W-:Y:S01]  /*6b20*/  IMAD.HI.U32 R24, R7, R36, RZ ;  /* 0x0000002407187227 */ /* 0x000fe200078e00ff */
[-C--:B------:R-:W-:Y:S02]  /*6b30*/  @P2 SHF.R.U32.HI R3, RZ, R37.reuse, R22 ;  /* 0x00000025ff032219 */ /* 0x080fe40000011616 */
[----:B------:R-:W-:Y:S02]  /*6b40*/  SHF.R.U32.HI R22, RZ, R92, R23 ;  /* 0x0000005cff167219 */ /* 0x000fe40000011617 */
[----:B------:R-:W-:Y:S01]  /*6b50*/  @P2 SHF.R.U32.HI R7, RZ, R37, R24 ;  /* 0x00000025ff072219 */ /* 0x000fe20000011618 */
[C---:B------:R-:W-:Y:S01]  /*6b60*/  IMAD R2, R40.reuse, R3, RZ ;  /* 0x0000000328027224 */ /* 0x040fe200078e02ff */
[----:B------:R-:W-:Y:S02]  /*6b70*/  SEL R5, R43, R22, !P0 ;  /* 0x000000162b057207 */ /* 0x000fe40004000000 */
[----:B------:R-:W-:Y:S01]  /*6b80*/  SEL R3, R45, R26, !P3 ;  /* 0x0000001a2d037207 */ /* 0x000fe20005800000 */
[----:B------:R-:W-:Y:S01]  /*6b90*/  IMAD R4, R40, R7, RZ ;  /* 0x0000000728047224 */ /* 0x000fe200078e02ff */
[C---:B------:R-:W-:Y:S01]  /*6ba0*/  ISETP.GE.AND P0, PT, R5.reuse, R2, PT ;  /* 0x000000020500720c */ /* 0x040fe20003f06270 */
[----:B------:R-:W-:Y:S03]  /*6bb0*/  IMAD.HI.U32 R6, R5, R36, RZ ;  /* 0x0000002405067227 */ /* 0x000fe600078e00ff */
[----:B------:R-:W-:Y:S01]  /*6bc0*/  ISETP.GE.OR P0, PT, R3, R4, P0 ;  /* 0x000000040300720c */ /* 0x000fe20000706670 */
[----:B------:R-:W-:Y:S01]  /*6bd0*/  IMAD.MOV R4, RZ, RZ, -R3 ;  /* 0x000000ffff047224 */ /* 0x000fe200078e0a03 */
[-C--:B------:R-:W-:Y:S03]  /*6be0*/  SHF.R.U32.HI R6, RZ, R37.reuse, R6 ;  /* 0x00000025ff067219 */ /* 0x080fe60000011606 */
[----:B------:R-:W-:Y:S01]  /*6bf0*/  IMAD R45, R42, R4, R45 ;  /* 0x000000042a2d7224 */ /* 0x000fe200078e022d */
[----:B------:R-:W-:Y:S05]  /*6c00*/  SEL R15, R5, R6, !P2 ;  /* 0x00000006050f7207 */ /* 0x000fea0005000000 */
[----:B------:R-:W-:Y:S02]  /*6c10*/  IMAD.MOV R6, RZ, RZ, -R15 ;  /* 0x000000ffff067224 */ /* 0x000fe400078e0a0f */
[C---:B------:R-:W-:Y:S04]  /*6c20*/  @!P0 IMAD.HI.U32 R2, R3.reuse, R36, RZ ;  /* 0x0000002403028227 */ /* 0x040fe800078e00ff */
[----:B------:R-:W-:Y:S01]  /*6c30*/  IMAD R6, R40, R6, R5 ;  /* 0x0000000628067224 */ /* 0x000fe200078e0205 */
[----:B------:R-:W-:Y:S04]  /*6c40*/  @!P0 SHF.R.U32.HI R2, RZ, R37, R2 ;  /* 0x00000025ff028219 */ /* 0x000fe80000011602 */
[----:B------:R-:W-:Y:S02]  /*6c50*/  @!P0 SEL R0, R3, R2, !P2 ;  /* 0x0000000203008207 */ /* 0x000fe40005000000 */
[----:B------:R-:W-:Y:S02]  /*6c60*/  IADD3 R2, PT, PT, -R5, RZ, RZ ;  /* 0x000000ff05027210 */ /* 0x000fe40007ffe1ff */
[----:B------:R-:W-:Y:S01]  /*6c70*/  @!P0 IADD3 R8, PT, PT, R15, -R0, RZ ;  /* 0x800000000f088210 */ /* 0x000fe20007ffe0ff */
[----:B------:R-:W-:Y:S02]  /*6c80*/  @!P0 IMAD R0, R7, R6, R0 ;  /* 0x0000000607008224 */ /* 0x000fe400078e0200 */
[----:B------:R-:W-:Y:S02]  /*6c90*/  IMAD R43, R38, R2, R43 ;  /* 0x00000002262b7224 */ /* 0x000fe400078e022b */
[----:B------:R-:W-:Y:S02]  /*6ca0*/  @!P0 IMAD R5, R8, R40, R3 ;  /* 0x0000002808058224 */ /* 0x000fe400078e0203 */
[----:B------:R-:W-:Y:S04]  /*6cb0*/  @!P0 IMAD.MOV.U32 R3, RZ, RZ, R0 ;  /* 0x000000ffff038224 */ /* 0x000fe800078e0000 */
[----:B------:R-:W-:Y:S02]  /*6cc0*/  IMAD R45, R3, R42, R45 ;  /* 0x0000002a032d7224 */ /* 0x000fe400078e022d */
[----:B------:R-:W-:Y:S07]  /*6cd0*/  IMAD R43, R5, R38, R43 ;  /* 0x00000026052b7224 */ /* 0x000fee00078e022b */
.L_x_132:
[----:B-1----:R-:W-:Y:S01]  /*6ce0*/  @!P1 ISETP.NE.AND P0, PT, R10, 0x1, PT ;  /* 0x000000010a00980c */ /* 0x002fe20003f05270 */
[----:B------:R-:W-:Y:S01]  /*6cf0*/  @!P1 IMAD.HI.U32 R0, R45, R12, RZ ;  /* 0x0000000c2d009227 */ /* 0x000fe200078e00ff */
[----:B------:R-:W-:Y:S01]  /*6d00*/  @!P1 ISETP.NE.AND P2, PT, R9, 0x1, PT ;  /* 0x000000010900980c */ /* 0x000fe20003f45270 */
[----:B------:R-:W-:Y:S01]  /*6d10*/  ULOP3.LUT UP0, URZ, UR48, 0x90, URZ, 0xc0, !UPT ;  /* 0x0000009030ff7892 */ /* 0x000fe2000f80c0ff */
[----:B------:R-:W-:Y:S01]  /*6d20*/  R2UR UR42, R21 ;  /* 0x00000000152a72ca */ /* 0x000fe200000e0000 */
[----:B------:R-:W-:Y:S01]  /*6d30*/  @!P1 IMAD.HI.U32 R3, R43, R11, RZ ;  /* 0x0000000b2b039227 */ /* 0x000fe200078e00ff */
[----:B------:R-:W-:Y:S02]  /*6d40*/  @!P1 SHF.R.U32.HI R0, RZ, R13, R0 ;  /* 0x0000000dff009219 */ /* 0x000fe40000011600 */
[----:B------:R-:W-:Y:S01]  /*6d50*/  R2UR UR41, R20 ;  /* 0x00000000142972ca */ /* 0x000fe200000e0000 */
[----:B------:R-:W-:Y:S01]  /*6d60*/  VIADD R107, R107, 0x1 ;  /* 0x000000016b6b7836 */ /* 0x000fe20000000000 */
[----:B------:R-:W-:Y:S02]  /*6d70*/  @!P1 SHF.R.U32.HI R2, RZ, R14, R3 ;  /* 0x0000000eff029219 */ /* 0x000fe40000011603 */
[----:B------:R-:W-:Y:S02]  /*6d80*/  @!P1 SEL R3, R45, R0, !P2 ;  /* 0x000000002d039207 */ /* 0x000fe40005000000 */
[----:B------:R-:W-:Y:S02]  /*6d90*/  @!P1 SEL R2, R43, R2, !P0 ;  /* 0x000000022b029207 */ /* 0x000fe40004000000 */
[----:B------:R-:W-:Y:S01]  /*6da0*/  @P4 SHF.R.U32.HI R98, RZ, 0x10, R17 ;  /* 0x00000010ff624819 */ /* 0x000fe20000011611 */
[----:B------:R-:W-:Y:S02]  /*6db0*/  USHF.L.U32 UR42, UR42, 0x6, URZ ;  /* 0x000000062a2a7899 */ /* 0x000fe400080006ff */
[----:B------:R-:W-:Y:S02]  /*6dc0*/  @!P1 IMAD.IADD R0, R2, 0x1, -R3 ;  /* 0x0000000102009824 */ /* 0x000fe400078e0a03 */
[----:B------:R-:W-:Y:S01]  /*6dd0*/  @!P1 IMAD.IADD R2, R3, 0x1, -R2 ;  /* 0x0000000103029824 */ /* 0x000fe200078e0a02 */
[----:B------:R-:W-:Y:S01]  /*6de0*/  USHF.L.U32 UR41, UR41, 0x8, URZ ;  /* 0x0000000829297899 */ /* 0x000fe200080006ff */
[----:B------:R-:W-:Y:S02]  /*6df0*/  @!P1 IMAD R45, R0, R9, R45 ;  /* 0x00000009002d9224 */ /* 0x000fe400078e022d */
[----:B------:R-:W-:Y:S01]  /*6e00*/  @!P1 IMAD R43, R2, R10, R43 ;  /* 0x0000000a022b9224 */ /* 0x000fe200078e022b */
[----:B------:R-:W-:Y:S08]  /*6e10*/  BRA.U !UP0, `(.L_x_133) ;  /* 0x0000000108407547 */ /* 0x000ff0000b800000 */
[----:B------:R-:W1:Y:S01]  /*6e20*/  LDCU.64 UR8, c[0x4][0x88] ;  /* 0x01001100ff0877ac */ /* 0x000e620008000a00 */
[----:B------:R-:W-:Y:S01]  /*6e30*/  MOV R3, 0x0 ;  /* 0x0000000000037802 */ /* 0x000fe20000000f00 */
[----:B------:R-:W-:Y:S02]  /*6e40*/  HFMA2 R12, -RZ, RZ, 0, 5.9604644775390625e-08 ;  /* 0x00000001ff0c7431 */ /* 0x000fe400000001ff */
[----:B------:R-:W-:Y:S02]  /*6e50*/  IMAD.MOV.U32 R8, RZ, RZ, 0x70 ;  /* 0x00000070ff087424 */ /* 0x000fe400078e00ff */
[----:B------:R-:W-:Y:S01]  /*6e60*/  IMAD.MOV.U32 R13, RZ, RZ, RZ ;  /* 0x000000ffff0d7224 */ /* 0x000fe200078e00ff */
[----:B------:R-:W2:Y:S01]  /*6e70*/  LDCU.64 UR6, c[0x4][0x90] ;  /* 0x01001200ff0677ac */ /* 0x000ea20008000a00 */
[----:B------:R-:W3:Y:S01]  /*6e80*/  LDC.64 R2, c[0x4][R3] ;  /* 0x0100000003027b82 */ /* 0x000ee20000000a00 */
[----:B------:R-:W4:Y:S01]  /*6e90*/  LDCU.64 UR4, c[0x4][0x8] ;  /* 0x01000100ff0477ac */ /* 0x000f220008000a00 */
[----:B-1----:R-:W-:Y:S01]  /*6ea0*/  MOV R5, UR9 ;  /* 0x0000000900057c02 */ /* 0x002fe20008000f00 */
[----:B------:R-:W-:Y:S01]  /*6eb0*/  IMAD.U32 R4, RZ, RZ, UR8 ;  /* 0x00000008ff047e24 */ /* 0x000fe2000f8e00ff */
[----:B--2---:R-:W-:Y:S01]  /*6ec0*/  MOV R7, UR7 ;  /* 0x0000000700077c02 */ /* 0x004fe20008000f00 */
[----:B------:R-:W-:Y:S01]  /*6ed0*/  IMAD.U32 R6, RZ, RZ, UR6 ;  /* 0x00000006ff067e24 */ /* 0x000fe2000f8e00ff */
[----:B----4-:R-:W-:Y:S01]  /*6ee0*/  MOV R11, UR5 ;  /* 0x00000005000b7c02 */ /* 0x010fe20008000f00 */
[----:B------:R-:W-:Y:S02]  /*6ef0*/  IMAD.U32 R10, RZ, RZ, UR4 ;  /* 0x00000004ff0a7e24 */ /* 0x000fe4000f8e00ff */
[----:B------:R-:W-:Y:S07]  /*6f00*/  LEPC R20, `(.L_x_133) ;  /* 0x000000001014794e */ /* 0x000fee0000000000 */
[----:B---3-5:R-:W-:Y:S05]  /*6f10*/  CALL.ABS.NOINC R2 ;  /* 0x0000000002007343 */ /* 0x028fea0003c00000 */
.L_x_133:
[----:B------:R-:W-:Y:S01]  /*6f20*/  LOP3.LUT P0, RZ, R103, 0x90, RZ, 0xc0, !PT ;  /* 0x0000009067ff7812 */ /* 0x000fe2000780c0ff */
[----:B------:R-:W-:Y:S11]  /*6f30*/  BSSY.RECONVERGENT B6, `(.L_x_134) ;  /* 0x0000013000067945 */ /* 0x000ff60003800200 */
[----:B------:R-:W-:Y:S01]  /*6f40*/  @!UPT UIADD3 URZ, UPT, UPT, URZ, URZ, URZ ;  /* 0x000000fffffff290 */ /* 0x000fe2000fffe0ff */
[----:B------:R-:W-:Y:S05]  /*6f50*/  @!P0 BRA `(.L_x_135) ;  /* 0x0000000000408947 */ /* 0x000fea0003800000 */
        /* <DEDUP_REMOVED lines=16> */
.L_x_135:
[----:B------:R-:W-:Y:S05]  /*7060*/  BSYNC.RECONVERGENT B6 ;  /* 0x0000000000067941 */ /* 0x000fea0003800200 */
.L_x_134:
[----:B------:R-:W-:Y:S01]  /*7070*/  ISETP.NE.U32.AND P4, PT, R86, RZ, PT ;  /* 0x000000ff5600720c */ /* 0x000fe20003f85070 */
[----:B------:R-:W-:Y:S01]  /*7080*/  UISETP.NE.AND UP2, UPT, UR50, URZ, UPT ;  /* 0x000000ff3200728c */ /* 0x000fe2000bf45270 */
[----:B------:R-:W-:Y:S01]  /*7090*/  ISETP.NE.U32.AND P3, PT, RZ, UR38, PT ;  /* 0x00000026ff007c0c */ /* 0x000fe2000bf65070 */
[----:B------:R-:W-:Y:S01]  /*70a0*/  UISETP.NE.U32.AND UP1, UPT, UR44, URZ, UPT ;  /* 0x000000ff2c00728c */ /* 0x000fe2000bf25070 */
[----:B------:R-:W-:Y:S01]  /*70b0*/  ISETP.NE.AND.EX P4, PT, R87, RZ, PT, P4 ;  /* 0x000000ff5700720c */ /* 0x000fe20003f85340 */
[----:B------:R-:W-:Y:S01]  /*70c0*/  UPLOP3.LUT UP0, UPT, UPT, UPT, UPT, 0x40, 0x4 ;  /* 0x000000000004789c */ /* 0x000fe20003f0e870 */
[----:B------:R-:W-:Y:S01]  /*70d0*/  ISETP.NE.AND.EX P3, PT, RZ, UR39, PT, P3 ;  /* 0x00000027ff007c0c */ /* 0x000fe2000bf65330 */
[----:B------:R-:W-:Y:S01]  /*70e0*/  UISETP.NE.AND.EX UP1, UPT, UR45, URZ, UPT, UP1 ;  /* 0x000000ff2d00728c */ /* 0x000fe2000bf25310 */
[----:B------:R-:W-:Y:S04]  /*70f0*/  PLOP3.LUT P1, PT, PT, PT, UP2, 0x80, 0x8 ;  /* 0x000000000008781c */ /* 0x000fe80003f2f028 */
[----:B------:R-:W-:Y:S06]  /*7100*/  @UP2 UPLOP3.LUT UP0, UPT, UPT, UPT, UP1, 0x80, 0x8 ;  /* 0x000000000008289c */ /* 0x000fec0003f0f010 */
[----:B------:R-:W-:Y:S01]  /*7110*/  PLOP3.LUT P0, PT, PT, PT, UP0, 0x80, 0x8 ;  /* 0x000000000008781c */ /* 0x000fe20003f0f008 */
[----:B------:R-:W-:Y:S01]  /*7120*/  @!UPT UIADD3 URZ, UPT, UPT, URZ, URZ, URZ ;  /* 0x000000fffffff290 */ /* 0x000fe2000fffe0ff */
[----:B------:R-:W-:Y:S11]  /*7130*/  BRA.U !UP1, `(.L_x_136) ;  /* 0x0000000109387547 */ /* 0x000ff6000b800000 */
[----:B------:R-:W-:Y:S01]  /*7140*/  UISETP.NE.U32.AND UP0, UPT, UR38, URZ, UPT ;  /* 0x000000ff2600728c */ /* 0x000fe2000bf05070 */
[----:B------:R-:W-:Y:S02]  /*7150*/  HFMA2 R0, -RZ, RZ, 0, 5.9604644775390625e-08 ;  /* 0x00000001ff007431 */ /* 0x000fe400000001ff */
[----:B------:R-:W-:Y:S01]  /*7160*/  IMAD.MOV.U32 R91, RZ, RZ, 0x1 ;  /* 0x00000001ff5b7424 */ /* 0x000fe200078e00ff */
[----:B------:R-:W-:Y:S06]  /*7170*/  UISETP.NE.AND.EX UP0, UPT, UR39, URZ, UPT, UP0 ;  /* 0x000000ff2700728c */ /* 0x000fec000bf05300 */
[----:B------:R-:W-:Y:S05]  /*7180*/  PLOP3.LUT P2, PT, PT, PT, UP0, 0x80, 0x8 ;  /* 0x000000000008781c */ /* 0x000fea0003f4f008 */
[----:B------:R-:W1:Y:S01]  /*7190*/  @UP0 LDCU.64 UR6, c[0x0][0x888] ;  /* 0x00011100ff0607ac */ /* 0x000e620008000a00 */
[----:B------:R-:W-:Y:S07]  /*71a0*/  @UP0 UIMAD UR4, UR36, UR44, URZ ;  /* 0x0000002c240402a4 */ /* 0x000fee000f8e02ff */
[----:B------:R-:W-:Y:S01]  /*71b0*/  @!P2 PRMT R91, R0, 0x7610, R91 ;  /* 0x00007610005ba816 */ /* 0x000fe2000000005b */
[----:B-1----:R-:W-:Y:S03]  /*71c0*/  @UP0 UIMAD.WIDE UR6, UR4, 0x4, UR6 ;  /* 0x00000004040608a5 */ /* 0x002fe6000f8e0206 */
[----:B------:R-:W1:Y:S03]  /*71d0*/  @!UP0 LDCU UR4, c[0x0][0x880] ;  /* 0x00011000ff0487ac */ /* 0x000e660008000800 */
[----:B------:R-:W-:Y:S01]  /*71e0*/  IMAD.U32 R2, RZ, RZ, UR6 ;  /* 0x00000006ff027e24 */ /* 0x000fe2000f8e00ff */
[----:B------:R-:W-:Y:S05]  /*71f0*/  MOV R3, UR7 ;  /* 0x0000000700037c02 */ /* 0x000fea0008000f00 */
[----:B-----5:R2:W5:Y:S02]  /*7200*/  @P2 LDG.E R50, desc[UR46][R2.64] ;  /* 0x0000002e02322981 */ /* 0x020564000c1e1900 */
[----:B-12---:R-:W-:Y:S02]  /*7210*/  @!P2 IMAD.U32 R50, RZ, RZ, UR4 ;  /* 0x00000004ff32ae24 */ /* 0x006fe4000f8e00ff */
.L_x_136:
[----:B------:R-:W-:Y:S05]  /*7220*/  @!P4 BRA `(.L_x_137) ;  /* 0x000000000020c947 */ /* 0x000fea0003800000 */
[----:B------:R-:W-:Y:S04]  /*7230*/  ISETP.NE.U32.AND P2, PT, R84, RZ, PT ;  /* 0x000000ff5400720c */ /* 0x000fe80003f45070 */
[----:B------:R-:W-:Y:S11]  /*7240*/  ISETP.NE.AND.EX P2, PT, R85, RZ, PT, P2 ;  /* 0x000000ff5500720c */ /* 0x000ff60003f45320 */
[----:B------:R-:W-:Y:S02]  /*7250*/  @!UPT UIADD3 URZ, UPT, UPT, URZ, URZ, URZ ;  /* 0x000000fffffff290 */ /* 0x000fe4000fffe0ff */
[----:B------:R-:W1:Y:S01]  /*7260*/  @P2 LDC.64 R2, c[0x0][0x8a8] ;  /* 0x00022a00ff022b82 */ /* 0x000e620000000a00 */
[----:B------:R-:W-:Y:S04]  /*7270*/  @P2 IMAD R0, R86, UR36, RZ ;  /* 0x0000002456002c24 */ /* 0x000fe8000f8e02ff */
[----:B-1----:R-:W-:Y:S05]  /*7280*/  @P2 IMAD.WIDE R2, R0, 0x4, R2 ;  /* 0x0000000400022825 */ /* 0x002fea00078e0202 */
[----:B-----5:R1:W5:Y:S02]  /*7290*/  @P2 LDG.E R46, desc[UR46][R2.64] ;  /* 0x0000002e022e2981 */ /* 0x020364000c1e1900 */
[----:B-1----:R-:W2:Y:S02]  /*72a0*/  @!P2 LDC R46, c[0x0][0x8a0] ;  /* 0x00022800ff2eab82 */ /* 0x002ea40000000800 */
.L_x_137:
[----:B-----5:R-:W-:Y:S01]  /*72b0*/  ISETP.NE.AND P2, PT, R50, RZ, PT ;  /* 0x000000ff3200720c */ /* 0x020fe20003f45270 */
[----:B------:R-:W-:Y:S01]  /*72c0*/  BSSY B1, `(.L_x_138) ;  /* 0x0000040000017945 */ /* 0x000fe20003800000 */
[----:B------:R-:W-:Y:S01]  /*72d0*/  SEL R7, RZ, 0xffffffff, P3 ;  /* 0xffffffffff077807 */ /* 0x000fe20001800000 */
[----:B------:R-:W-:Y:S01]  /*72e0*/  IMAD.MOV.U32 R64, RZ, RZ, 0x1 ;  /* 0x00000001ff407424 */ /* 0x000fe200078e00ff */
[----:B------:R-:W-:Y:S01]  /*72f0*/  LOP3.LUT P3, RZ, R91, 0xff, RZ, 0xc0, !PT ;  /* 0x000000ff5bff7812 */ /* 0x000fe2000786c0ff */
[----:B------:R-:W-:Y:S01]  /*7300*/  IMAD R48, R44, 0x80, R47 ;  /* 0x000000802c307824 */ /* 0x000fe200078e022f */
[----:B------:R-:W-:Y:S02]  /*7310*/  @P1 SEL R0, RZ, 0xffffffff, P2 ;  /* 0xffffffffff001807 */ /* 0x000fe40001000000 */
[----:B------:R-:W-:Y:S02]  /*7320*/  CS2R R62, SRZ ;  /* 0x00000000003e7805 */ /* 0x000fe4000001ff00 */
[----:B------:R-:W-:Y:S02]  /*7330*/  LEA R3, R100, UR49, 0x3 ;  /* 0x0000003164037c11 */ /* 0x000fe4000f8e18ff */
[----:B------:R-:W-:Y:S02]  /*7340*/  CS2R R60, SRZ ;  /* 0x00000000003c7805 */ /* 0x000fe4000001ff00 */
[----:B------:R-:W-:Y:S02]  /*7350*/  @P0 SEL R0, R7, R0, !P3 ;  /* 0x0000000007000207 */ /* 0x000fe40005800000 */
[----:B------:R-:W-:Y:S02]  /*7360*/  CS2R R58, SRZ ;  /* 0x00000000003a7805 */ /* 0x000fe4000001ff00 */
[----:B------:R-:W-:Y:S02]  /*7370*/  LEA R106, R44, UR49, 0x3 ;  /* 0x000000312c6a7c11 */ /* 0x000fe4000f8e18ff */
[----:B------:R-:W-:Y:S02]  /*7380*/  CS2R R56, SRZ ;  /* 0x0000000000387805 */ /* 0x000fe4000001ff00 */
[----:B------:R-:W-:Y:S02]  /*7390*/  @P1 LOP3.LUT R0, R0, 0x1, RZ, 0xc0, !PT ;  /* 0x0000000100001812 */ /* 0x000fe400078ec0ff */
[----:B------:R-:W-:Y:S02]  /*73a0*/  SHF.L.U32 R5, R102, 0x1f, RZ ;  /* 0x0000001f66057819 */ /* 0x000fe400000006ff */
[----:B------:R-:W-:Y:S02]  /*73b0*/  ISETP.NE.U32.OR P5, PT, R0, 0x1, !P1 ;  /* 0x000000010000780c */ /* 0x000fe40004fa5470 */
[----:B------:R-:W-:Y:S02]  /*73c0*/  SEL R0, RZ, 0xffffffff, P2 ;  /* 0xffffffffff007807 */ /* 0x000fe40001000000 */
[----:B------:R-:W-:Y:S02]  /*73d0*/  PLOP3.LUT P2, PT, PT, PT, UP1, 0x80, 0x8 ;  /* 0x000000000008781c */ /* 0x000fe40003f4f018 */
[----:B------:R-:W-:Y:S07]  /*73e0*/  P2R R72, PR, RZ, 0x20 ;  /* 0x00000020ff487803 */ /* 0x000fee0000000000 */
[----:B------:R-:W-:Y:S04]  /*73f0*/  @P5 SHF.L.U32 R2, R99, 0x1f, RZ ;  /* 0x0000001f63025819 */ /* 0x000fe800000006ff */
[----:B------:R-:W1:Y:S01]  /*7400*/  @P5 SYNCS.PHASECHK.TRANS64.TRYWAIT P1, [R3+URZ+0x210], R2 ;  /* 0x00021002030055a7 */ /* 0x000e6200080211ff */
[----:B------:R-:W-:Y:S04]  /*7410*/  @P2 SEL R0, R7, R0, !P3 ;  /* 0x0000000007002207 */ /* 0x000fe80005800000 */
[----:B------:R-:W-:Y:S04]  /*7420*/  LOP3.LUT R0, R0, 0x1, RZ, 0xc0, !PT ;  /* 0x0000000100007812 */ /* 0x000fe800078ec0ff */
[----:B------:R-:W-:Y:S04]  /*7430*/  ISETP.NE.U32.AND P4, PT, R0, 0x1, PT ;  /* 0x000000010000780c */ /* 0x000fe80003f85070 */
[----:B------:R-:W-:Y:S01]  /*7440*/  P2R R65, PR, RZ, 0x10 ;  /* 0x00000010ff417803 */ /* 0x000fe20000000000 */
[----:B------:R3:W4:Y:S01]  /*7450*/  SYNCS.PHASECHK.TRANS64.TRYWAIT P0, [R106+URZ+0x280], R5 ;  /* 0x000280056a0075a7 */ /* 0x00072200080011ff */
[----:B-1----:R-:W-:Y:S01]  /*7460*/  @P5 SEL R64, RZ, 0x1, !P1 ;  /* 0x00000001ff405807 */ /* 0x002fe20004800000 */
[----:B---3--:R-:W-:Y:S06]  /*7470*/  @!P5 BRA `(.L_x_139) ;  /* 0x000000000090d947 */ /* 0x008fec0003800000 */
[----:B------:R-:W-:Y:S01]  /*7480*/  @P4 IMAD R4, R100, 0x1000, R95 ;  /* 0x0000100064044824 */ /* 0x000fe200078e025f */
[----:B------:R-:W-:Y:S01]  /*7490*/  LOP3.LUT P5, RZ, R96, 0x80, RZ, 0xc0, !PT ;  /* 0x0000008060ff7812 */ /* 0x000fe200078ac0ff */
[----:B------:R-:W-:Y:S01]  /*74a0*/  BSSY B0, `(.L_x_140) ;  /* 0x000000f000007945 */ /* 0x000fe20003800000 */
[----:B------:R-:W-:Y:S01]  /*74b0*/  ISETP.NE.AND P2, PT, R64, RZ, PT ;  /* 0x000000ff4000720c */ /* 0x000fe20003f45270 */
[----:B------:R-:W-:Y:S01]  /*74c0*/  @P4 VIADD R0, R4, UR49 ;  /* 0x0000003104004c36 */ /* 0x000fe20008000000 */
[----:B------:R-:W-:Y:S02]  /*74d0*/  PLOP3.LUT P1, PT, PT, PT, PT, 0x8, 0x80 ;  /* 0x000000000080781c */ /* 0x000fe40003f2e170 */
[----:B------:R-:W-:Y:S02]  /*74e0*/  CS2R R58, SRZ ;  /* 0x00000000003a7805 */ /* 0x000fe4000001ff00 */
[----:B------:R-:W-:Y:S01]  /*74f0*/  @P4 PLOP3.LUT P1, PT, P5, PT, PT, 0x80, 0x8 ;  /* 0x000000000008481c */ /* 0x000fe20002f2f070 */
[C---:B------:R-:W-:Y:S01]  /*7500*/  @P4 VIADD R2, R0.reuse, 0x10 ;  /* 0x0000001000024836 */ /* 0x040fe20000000000 */
[----:B------:R-:W-:Y:S02]  /*7510*/  CS2R R56, SRZ ;  /* 0x0000000000387805 */ /* 0x000fe4000001ff00 */
[----:B------:R-:W-:Y:S02]  /*7520*/  CS2R R62, SRZ ;  /* 0x00000000003e7805 */ /* 0x000fe4000001ff00 */
[----:B------:R-:W-:Y:S07]  /*7530*/  CS2R R60, SRZ ;  /* 0x00000000003c7805 */ /* 0x000fee000001ff00 */
[----:B------:R-:W-:Y:S01]  /*7540*/  @P1 VIADD R2, R0, 0xfffffff0 ;  /* 0xfffffff000021836 */ /* 0x000fe20000000000 */
[----:B------:R-:W-:Y:S06]  /*7550*/  @P2 BRA `(.L_x_141) ;  /* 0x00000000000c2947 */ /* 0x000fec0003800000 */
[----:B------:R-:W-:Y:S04]  /*7560*/  SHF.L.U32 R0, R99, 0x1f, RZ ;  /* 0x0000001f63007819 */ /* 0x000fe800000006ff */
[----:B------:R-:W1:Y:S02]  /*7570*/  SYNCS.PHASECHK.TRANS64.TRYWAIT P1, [R3+URZ+0x210], R0 ;  /* 0x00021000030075a7 */ /* 0x000e6400080211ff */
[----:B-1----:R-:W-:Y:S05]  /*7580*/  @!P1 BRA `(.L_x_142) ;  /* 0x0000004c00689947 */ /* 0x002fea0003800000 */
.L_x_141:
[----:B------:R-:W-:Y:S05]  /*7590*/  BSYNC B0 ;  /* 0x0000000000007941 */ /* 0x000fea0003800000 */
.L_x_140:
[----:B------:R-:W-:Y:S01]  /*75a0*/  ISETP.NE.AND P1, PT, R65, RZ, PT ;  /* 0x000000ff4100720c */ /* 0x000fe20003f25270 */
[----:B-1----:R-:W-:Y:S02]  /*75b0*/  VIADD R3, R3, 0x230 ;  /* 0x0000023003037836 */ /* 0x002fe40000000000 */
[----:B------:R-:W-:Y:S02]  /*75c0*/  IMAD.U32 R0, RZ, RZ, UR37 ;  /* 0x00000025ff007e24 */ /* 0x000fe4000f8e00ff */
[----:B------:R-:W-:Y:S03]  /*75d0*/  VIADD R100, R100, 0x1 ;  /* 0x0000000164647836 */ /* 0x000fe60000000000 */
[----:B------:R-:W-:Y:S05]  /*75e0*/  PRMT R0, R0, 0x654, R3 ;  /* 0x0000065400007816 */ /* 0x000fea0000000003 */
[----:B------:R1:W3:Y:S04]  /*75f0*/  @P1 LDS.128 R56, [R4+UR49+0x400] ;  /* 0x0004003104381984 */ /* 0x0002e80008000c00 */
[----:B------:R1:W1:Y:S01]  /*7600*/  @P1 LDS.128 R60, [R2+0x400] ;  /* 0x00040000023c1984 */ /* 0x0002620000000c00 */
[C---:B------:R-:W-:Y:S01]  /*7610*/  ISETP.NE.AND P1, PT, R100.reuse, 0x4, PT ;  /* 0x000000046400780c */ /* 0x040fe20003f25270 */
[----:B------:R-:W-:Y:S01]  /*7620*/  @!PT LDS RZ, [RZ] ;  /* 0x00000000fffff984 */ /* 0x000fe20000000800 */
[----:B------:R-:W-:Y:S01]  /*7630*/  @!PT LDS RZ, [RZ] ;  /* 0x00000000fffff984 */ /* 0x000fe20000000800 */
[----:B------:R-:W-:Y:S01]  /*7640*/  @!PT LDS RZ, [RZ] ;  /* 0x00000000fffff984 */ /* 0x000fe20000000800 */
[----:B------:R-:W-:Y:S01]  /*7650*/  @!PT LDS RZ, [RZ] ;  /* 0x00000000fffff984 */ /* 0x000fe20000000800 */
[----:B------:R5:W-:Y:S06]  /*7660*/  MEMBAR.ALL.CTA ;  /* 0x0000000000007992 */ /* 0x000bec0000008000 */
[----:B-----5:R-:W5:Y:S01]  /*7670*/  FENCE.VIEW.ASYNC.S ;  /* 0x00000000000073c6 */ /* 0x020f620000000000 */
[----:B------:R-:W-:Y:S01]  /*7680*/  SEL R100, R100, RZ, P1 ;  /* 0x000000ff64647207 */ /* 0x000fe20000800000 */
[----:B-----5:R5:W-:Y:S02]  /*7690*/  SYNCS.ARRIVE.TRANS64.RED.A1T0 RZ, [R0+URZ], RZ ;  /* 0x000000ff00ff79a7 */ /* 0x020be400081004ff */
[----:B-----5:R-:W-:Y:S04]  /*76a0*/  SEL R0, RZ, 0x1, P1 ;  /* 0x00000001ff007807 */ /* 0x020fe80000800000 */
[----:B---3--:R-:W-:Y:S02]  /*76b0*/  LOP3.LUT R99, R99, R0, RZ, 0x3c, !PT ;  /* 0x0000000063637212 */ /* 0x008fe400078e3cff */
.L_x_139:
[----:B------:R-:W-:Y:S05]  /*76c0*/  BSYNC B1 ;  /* 0x0000000000017941 */ /* 0x000fea0003800000 */
.L_x_138:
[----:B------:R-:W-:Y:S04]  /*76d0*/  SHF.R.U32.HI R0, RZ, 0x15, R48 ;  /* 0x00000015ff007819 */ /* 0x000fe80000011630 */
[----:B------:R-:W-:Y:S01]  /*76e0*/  LOP3.LUT P1, RZ, R0, 0x3, R97, 0x48, !PT ;  /* 0x0000000300ff7812 */ /* 0x000fe20007824861 */
[----:B------:R-:W-:Y:S01]  /*76f0*/  @!UPT UIADD3 URZ, UPT, UPT, URZ, URZ, URZ ;  /* 0x000000fffffff290 */ /* 0x000fe2000fffe0ff */
[----:B----4-:R-:W-:Y:S11]  /*7700*/  @P0 BRA `(.L_x_143) ;  /* 0x0000000000080947 */ /* 0x010ff60003800000 */
[----:B------:R-:W3:Y:S02]  /*7710*/  SYNCS.PHASECHK.TRANS64.TRYWAIT P0, [R106+URZ+0x280], R5 ;  /* 0x000280056a0075a7 */ /* 0x000ee400080011ff */
[----:B---3--:R-:W-:Y:S05]  /*7720*/  @!P0 BRA `(.L_x_144) ;  /* 0x0000004c00148947 */ /* 0x008fea0003800000 */
.L_x_143:
[----:B------:R-:W-:Y:S05]  /*7730*/  @!P1 BRA `(.L_x_145) ;  /* 0x0000000000409947 */ /* 0x000fea0003800000 */
[----:B------:R-:W3:Y:S01]  /*7740*/  LDCU.64 UR8, c[0x4][0x78] ;  /* 0x01000f00ff0877ac */ /* 0x000ee20008000a00 */
[----:B------:R-:W-:Y:S01]  /*7750*/  MOV R3, 0x0 ;  /* 0x0000000000037802 */ /* 0x000fe20000000f00 */
[----:B------:R-:W-:Y:S02]  /*7760*/  HFMA2 R12, -RZ, RZ, 0, 5.9604644775390625e-08 ;  /* 0x00000001ff0c7431 */ /* 0x000fe400000001ff */
[----:B------:R-:W-:Y:S02]  /*7770*/  IMAD.MOV.U32 R8, RZ, RZ, 0x192 ;  /* 0x00000192ff087424 */ /* 0x000fe400078e00ff */
[----:B------:R-:W-:Y:S01]  /*7780*/  IMAD.MOV.U32 R13, RZ, RZ, RZ ;  /* 0x000000ffff0d7224 */ /* 0x000fe200078e00ff */
[----:B------:R-:W4:Y:S01]  /*7790*/  LDCU.64 UR6, c[0x4][0x80] ;  /* 0x01001000ff0677ac */ /* 0x000f220008000a00 */
[----:B-1----:R-:W1:Y:S01]  /*77a0*/  LDC.64 R2, c[0x4][R3] ;  /* 0x0100000003027b82 */ /* 0x002e620000000a00 */
[----:B------:R-:W5:Y:S01]  /*77b0*/  LDCU.64 UR4, c[0x4][0x18] ;  /* 0x01000300ff0477ac */ /* 0x000f620008000a00 */
[----:B---3--:R-:W-:Y:S01]  /*77c0*/  MOV R5, UR9 ;  /* 0x0000000900057c02 */ /* 0x008fe20008000f00 */
[----:B------:R-:W-:Y:S01]  /*77d0*/  IMAD.U32 R4, RZ, RZ, UR8 ;  /* 0x00000008ff047e24 */ /* 0x000fe2000f8e00ff */
[----:B----4-:R-:W-:Y:S01]  /*77e0*/  MOV R7, UR7 ;  /* 0x0000000700077c02 */ /* 0x010fe20008000f00 */
[----:B------:R-:W-:Y:S01]  /*77f0*/  IMAD.U32 R6, RZ, RZ, UR6 ;  /* 0x00000006ff067e24 */ /* 0x000fe2000f8e00ff */
[----:B-----5:R-:W-:Y:S01]  /*7800*/  MOV R11, UR5 ;  /* 0x00000005000b7c02 */ /* 0x020fe20008000f00 */
[----:B------:R-:W-:Y:S02]  /*7810*/  IMAD.U32 R10, RZ, RZ, UR4 ;  /* 0x00000004ff0a7e24 */ /* 0x000fe4000f8e00ff */
[----:B------:R-:W-:Y:S07]  /*7820*/  LEPC R20, `(.L_x_145) ;  /* 0x000000001014794e */ /* 0x000fee0000000000 */
[----:B-12---:R-:W-:Y:S05]  /*7830*/  CALL.ABS.NOINC R2 ;  /* 0x0000000002007343 */ /* 0x006fea0003c00000 */
.L_x_145:
[----:B------:R-:W-:Y:S05]  /*7840*/  WARPSYNC.ALL ;  /* 0x0000000000007948 */ /* 0x000fea0003800000 */
[----:B------:R-:W-:Y:S01]  /*7850*/  R2UR UR4, R48 ;  /* 0x00000000300472ca */ /* 0x000fe200000e0000 */
[----:B------:R-:W-:Y:S01]  /*7860*/  HFMA2 R66, -RZ, RZ, 0, 9.5367431640625e-07 ;  /* 0x00000010ff427431 */ /* 0x000fe200000001ff */
[C---:B------:R-:W-:Y:S01]  /*7870*/  PRMT R49, R56.reuse, 0x8880, RZ ;  /* 0x0000888038317816 */ /* 0x040fe200000000ff */
[----:B------:R-:W-:Y:S01]  /*7880*/  BSSY.RECONVERGENT B0, `(.L_x_146) ;  /* 0x00000a5000007945 */ /* 0x000fe20003800200 */
[C---:B------:R-:W-:Y:S02]  /*7890*/  SHF.L.U32 R51, R56.reuse, 0x10, RZ ;  /* 0x0000001038337819 */ /* 0x040fe400000006ff */
[----:B------:R-:W-:Y:S02]  /*78a0*/  SHF.L.U32 R52, R56, 0x8, RZ ;  /* 0x0000000838347819 */ /* 0x000fe400000006ff */
[----:B------:R-:W-:Y:S02]  /*78b0*/  SHF.R.S32.HI R51, RZ, 0x18, R51 ;  /* 0x00000018ff337819 */ /* 0x000fe40000011433 */
[----:B------:R-:W-:Y:S02]  /*78c0*/  PRMT R53, R57, 0x8880, RZ ;  /* 0x0000888039357816 */ /* 0x000fe400000000ff */
[----:B------:R-:W-:Y:S01]  /*78d0*/  IADD3 R67, PT, PT, R95, UR49, RZ ;  /* 0x000000315f437c10 */ /* 0x000fe2000fffe0ff */
[----:B-1-3--:R-:W2:Y:S01]  /*78e0*/  LDTM.x32 R4, tmem[UR4] ;  /* 0x00000004000479ee */ /* 0x00aea200082c0000 */
[----:B------:R-:W-:Y:S02]  /*78f0*/  LOP3.LUT P5, RZ, R96, 0x80, RZ, 0xc0, !PT ;  /* 0x0000008060ff7812 */ /* 0x000fe400078ac0ff */
[----:B------:R-:W-:Y:S02]  /*7900*/  PRMT R54, R59, 0x8880, RZ ;  /* 0x000088803b367816 */ /* 0x000fe400000000ff */
[----:B------:R-:W-:Y:S02]  /*7910*/  SEL R66, R66, 0xfffffff0, !P5 ;  /* 0xfffffff042427807 */ /* 0x000fe40006800000 */
[----:B------:R-:W-:Y:S02]  /*7920*/  ISETP.NE.AND P0, PT, R104, RZ, PT ;  /* 0x000000ff6800720c */ /* 0x000fe40003f05270 */
[----:B------:R-:W-:Y:S02]  /*7930*/  IADD3 R108, PT, PT, R67, R66, RZ ;  /* 0x00000042436c7210 */ /* 0x000fe40007ffe0ff */
[----:B------:R-:W-:Y:S01]  /*7940*/  ISETP.NE.AND P6, PT, R72, RZ, PT ;  /* 0x000000ff4800720c */ /* 0x000fe20003fc5270 */
[C---:B--2---:R-:W-:Y:S11]  /*7950*/  IMAD R0, R46.reuse, R4, RZ ;  /* 0x000000042e007224 */ /* 0x044ff600078e02ff */
[----:B------:R-:W-:Y:S01]  /*7960*/  @!UPT UIADD3 URZ, UPT, UPT, URZ, URZ, URZ ;  /* 0x000000fffffff290 */ /* 0x000fe2000fffe0ff */
[----:B------:R-:W-:Y:S01]  /*7970*/  @P6 SHF.L.U32 R74, R99, 0x1f, RZ ;  /* 0x0000001f634a6819 */ /* 0x000fe200000006ff */
[C---:B------:R-:W-:Y:S02]  /*7980*/  IMAD R2, R46.reuse, R5, RZ ;  /* 0x000000052e027224 */ /* 0x040fe400078e02ff */
[----:B------:R-:W-:Y:S01]  /*7990*/  IMAD R0, R49, R50, R0 ;  /* 0x0000003231007224 */ /* 0x000fe200078e0200 */
[----:B------:R-:W-:Y:S01]  /*79a0*/  SHF.R.S32.HI R49, RZ, 0x18, R52 ;  /* 0x00000018ff317819 */ /* 0x000fe20000011434 */
[C---:B------:R-:W-:Y:S02]  /*79b0*/  IMAD R3, R46.reuse, R6, RZ ;  /* 0x000000062e037224 */ /* 0x040fe400078e02ff */
[-C--:B------:R-:W-:Y:S01]  /*79c0*/  IMAD R2, R51, R50.reuse, R2 ;  /* 0x0000003233027224 */ /* 0x080fe200078e0202 */
[----:B------:R-:W-:Y:S01]  /*79d0*/  SHF.R.S32.HI R51, RZ, 0x18, R56 ;  /* 0x00000018ff337819 */ /* 0x000fe20000011438 */
[C---:B------:R-:W-:Y:S02]  /*79e0*/  IMAD R7, R46.reuse, R7, RZ ;  /* 0x000000072e077224 */ /* 0x040fe400078e02ff */
[----:B------:R-:W-:Y:S01]  /*79f0*/  IMAD R3, R49, R50, R3 ;  /* 0x0000003231037224 */ /* 0x000fe200078e0203 */
[----:B------:R-:W-:Y:S01]  /*7a00*/  MOV R49, R53 ;  /* 0x0000003500317202 */ /* 0x000fe20000000f00 */
[C---:B------:R-:W-:Y:S01]  /*7a10*/  IMAD.U32 R52, R57.reuse, 0x10000, RZ ;  /* 0x0001000039347824 */ /* 0x040fe200078e00ff */
[----:B------:R-:W-:Y:S01]  /*7a20*/  SHF.L.U32 R53, R57, 0x8, RZ ;  /* 0x0000000839357819 */ /* 0x000fe200000006ff */
[C---:B------:R-:W-:Y:S02]  /*7a30*/  IMAD R4, R46.reuse, R8, RZ ;  /* 0x000000082e047224 */ /* 0x040fe400078e02ff */
[-C--:B------:R-:W-:Y:S01]  /*7a40*/  IMAD R7, R51, R50.reuse, R7 ;  /* 0x0000003233077224 */ /* 0x080fe200078e0207 */
[----:B------:R-:W-:Y:S01]  /*7a50*/  SHF.R.S32.HI R51, RZ, 0x18, R52 ;  /* 0x00000018ff337819 */ /* 0x000fe20000011434 */
[C---:B------:R-:W-:Y:S01]  /*7a60*/  IMAD R5, R46.reuse, R9, RZ ;  /* 0x000000092e057224 */ /* 0x040fe200078e02ff */
[----:B------:R-:W-:Y:S01]  /*7a70*/  SHF.R.S32.HI R52, RZ, 0x18, R57 ;  /* 0x00000018ff347819 */ /* 0x000fe20000011439 */
[----:B------:R-:W-:Y:S01]  /*7a80*/  IMAD R4, R49, R50, R4 ;  /* 0x0000003231047224 */ /* 0x000fe200078e0204 */
[----:B------:R-:W-:Y:S01]  /*7a90*/  SHF.R.S32.HI R49, RZ, 0x18, R53 ;  /* 0x00000018ff317819 */ /* 0x000fe20000011435 */
[----:B------:R-:W-:Y:S01]  /*7aa0*/  IMAD R6, R46, R10, RZ ;  /* 0x0000000a2e067224 */ /* 0x000fe200078e02ff */
[----:B------:R-:W-:Y:S01]  /*7ab0*/  PRMT R53, R58, 0x8880, RZ ;  /* 0x000088803a357816 */ /* 0x000fe200000000ff */
[----:B------:R-:W-:Y:S01]  /*7ac0*/  IMAD R11, R46, R11, RZ ;  /* 0x0000000b2e0b7224 */ /* 0x000fe200078e02ff */
[----:B------:R-:W-:Y:S01]  /*7ad0*/  I2IP.S8.S32.SAT R55, R7, R3, RZ ;  /* 0x0000000307377239 */ /* 0x000fe200000014ff */
[----:B------:R-:W-:Y:S02]  /*7ae0*/  IMAD R5, R51, R50, R5 ;  /* 0x0000003233057224 */ /* 0x000fe400078e0205 */
[----:B------:R-:W-:Y:S01]  /*7af0*/  IMAD.U32 R51, R58, 0x10000, RZ ;  /* 0x000100003a337824 */ /* 0x000fe200078e00ff */
[----:B------:R-:W-:Y:S01]  /*7b00*/  I2IP.S8.S32.SAT R68, R2, R0, R55 ;  /* 0x0000000002447239 */ /* 0x000fe20000001437 */
[----:B------:R-:W-:Y:S01]  /*7b10*/  IMAD R6, R49, R50, R6 ;  /* 0x0000003231067224 */ /* 0x000fe200078e0206 */
[----:B------:R-:W-:Y:S01]  /*7b20*/  MOV R49, R53 ;  /* 0x0000003500317202 */ /* 0x000fe20000000f00 */
[----:B------:R-:W-:Y:S01]  /*7b30*/  IMAD R8, R46, R12, RZ ;  /* 0x0000000c2e087224 */ /* 0x000fe200078e02ff */
[----:B------:R-:W-:Y:S01]  /*7b40*/  SHF.R.S32.HI R51, RZ, 0x18, R51 ;  /* 0x00000018ff337819 */ /* 0x000fe20000011433 */
[-C--:B------:R-:W-:Y:S01]  /*7b50*/  IMAD R11, R52, R50.reuse, R11 ;  /* 0x00000032340b7224 */ /* 0x080fe200078e020b */
[----:B------:R-:W-:Y:S01]  /*7b60*/  SHF.L.U32 R52, R58, 0x8, RZ ;  /* 0x000000083a347819 */ /* 0x000fe200000006ff */
[C---:B------:R-:W-:Y:S01]  /*7b70*/  IMAD R9, R46.reuse, R13, RZ ;  /* 0x0000000d2e097224 */ /* 0x040fe200078e02ff */
[----:B------:R-:W-:Y:S01]  /*7b80*/  SHF.L.U32 R53, R59, 0x8, RZ ;  /* 0x000000083b357819 */ /* 0x000fe200000006ff */
[----:B------:R-:W-:Y:S01]  /*7b90*/  IMAD R8, R49, R50, R8 ;  /* 0x0000003231087224 */ /* 0x000fe200078e0208 */
[----:B------:R-:W-:Y:S01]  /*7ba0*/  SHF.R.S32.HI R49, RZ, 0x18, R52 ;  /* 0x00000018ff317819 */ /* 0x000fe20000011434 */
[C---:B------:R-:W-:Y:S01]  /*7bb0*/  IMAD R10, R46.reuse, R14, RZ ;  /* 0x0000000e2e0a7224 */ /* 0x040fe200078e02ff */
[----:B------:R-:W-:Y:S01]  /*7bc0*/  I2IP.S8.S32.SAT R69, R11, R6, RZ ;  /* 0x000000060b457239 */ /* 0x000fe200000014ff */
[----:B------:R-:W-:Y:S01]  /*7bd0*/  IMAD R9, R51, R50, R9 ;  /* 0x0000003233097224 */ /* 0x000fe200078e0209 */
[----:B------:R-:W-:Y:S01]  /*7be0*/  SHF.R.S32.HI R51, RZ, 0x18, R58 ;  /* 0x00000018ff337819 */ /* 0x000fe2000001143a */
[----:B------:R-:W-:Y:S01]  /*7bf0*/  IMAD.U32 R52, R59, 0x10000, RZ ;  /* 0x000100003b347824 */ /* 0x000fe200078e00ff */
[----:B------:R-:W-:Y:S01]  /*7c00*/  I2IP.S8.S32.SAT R69, R5, R4, R69 ;  /* 0x0000000405457239 */ /* 0x000fe20000001445 */
[C---:B------:R-:W-:Y:S01]  /*7c10*/  IMAD R15, R46.reuse, R15, RZ ;  /* 0x0000000f2e0f7224 */ /* 0x040fe200078e02ff */
[----:B------:R-:W-:Y:S01]  /*7c20*/  SHF.R.S32.HI R53, RZ, 0x18, R53 ;  /* 0x00000018ff357819 */ /* 0x000fe20000011435 */
[----:B------:R-:W-:Y:S01]  /*7c30*/  IMAD R10, R49, R50, R10 ;  /* 0x00000032310a7224 */ /* 0x000fe200078e020a */
[----:B------:R-:W-:Y:S01]  /*7c40*/  MOV R49, R54 ;  /* 0x0000003600317202 */ /* 0x000fe20000000f00 */
[C---:B------:R-:W-:Y:S01]  /*7c50*/  IMAD R12, R46.reuse, R16, RZ ;  /* 0x000000102e0c7224 */ /* 0x040fe200078e02ff */
[----:B------:R-:W-:Y:S01]  /*7c60*/  SHF.R.S32.HI R52, RZ, 0x18, R52 ;  /* 0x00000018ff347819 */ /* 0x000fe20000011434 */
[C---:B------:R-:W-:Y:S02]  /*7c70*/  IMAD R13, R46.reuse, R17, RZ ;  /* 0x000000112e0d7224 */ /* 0x040fe400078e02ff */
[----:B------:R-:W-:Y:S01]  /*7c80*/  IMAD R15, R51, R50, R15 ;  /* 0x00000032330f7224 */ /* 0x000fe200078e020f */
[----:B------:R-:W-:Y:S01]  /*7c90*/  SHF.R.S32.HI R51, RZ, 0x18, R59 ;  /* 0x00000018ff337819 */ /* 0x000fe2000001143b */
[C---:B------:R-:W-:Y:S02]  /*7ca0*/  IMAD R14, R46.reuse, R18, RZ ;  /* 0x000000122e0e7224 */ /* 0x040fe400078e02ff */
[----:B------:R-:W-:Y:S01]  /*7cb0*/  IMAD R12, R49, R50, R12 ;  /* 0x00000032310c7224 */ /* 0x000fe200078e020c */
[----:B------:R-:W-:Y:S01]  /*7cc0*/  I2IP.S8.S32.SAT R70, R15, R10, RZ ;  /* 0x0000000a0f467239 */ /* 0x000fe200000014ff */
[----:B------:R-:W-:Y:S01]  /*7cd0*/  IMAD R19, R46, R19, RZ ;  /* 0x000000132e137224 */ /* 0x000fe200078e02ff */
[----:B------:R-:W-:Y:S01]  /*7ce0*/  PRMT R49, R60, 0x8880, RZ ;  /* 0x000088803c317816 */ /* 0x000fe200000000ff */
[----:B------:R-:W-:Y:S01]  /*7cf0*/  IMAD R13, R52, R50, R13 ;  /* 0x00000032340d7224 */ /* 0x000fe200078e020d */
[----:B------:R-:W-:Y:S01]  /*7d00*/  I2IP.S8.S32.SAT R70, R9, R8, R70 ;  /* 0x0000000809467239 */ /* 0x000fe20000001446 */
[-C--:B------:R-:W-:Y:S01]  /*7d10*/  IMAD R14, R53, R50.reuse, R14 ;  /* 0x00000032350e7224 */ /* 0x080fe200078e020e */
[----:B------:R-:W-:Y:S01]  /*7d20*/  PRMT R53, R61, 0x8880, RZ ;  /* 0x000088803d357816 */ /* 0x000fe200000000ff */
[----:B------:R-:W-:Y:S01]  /*7d30*/  IMAD R19, R51, R50, R19 ;  /* 0x0000003233137224 */ /* 0x000fe200078e0213 */
[----:B------:R-:W-:Y:S01]  /*7d40*/  SHF.L.U32 R52, R61, 0x10, RZ ;  /* 0x000000103d347819 */ /* 0x000fe200000006ff */
[----:B------:R-:W-:Y:S02]  /*7d50*/  IMAD R16, R46, R20, RZ ;  /* 0x000000142e107224 */ /* 0x000fe400078e02ff */
[C---:B------:R-:W-:Y:S01]  /*7d60*/  IMAD.U32 R51, R60.reuse, 0x10000, RZ ;  /* 0x000100003c337824 */ /* 0x040fe200078e00ff */
[----:B------:R-:W-:Y:S01]  /*7d70*/  I2IP.S8.S32.SAT R71, R19, R14, RZ ;  /* 0x0000000e13477239 */ /* 0x000fe200000014ff */
[----:B------:R-:W-:Y:S01]  /*7d80*/  IMAD R16, R49, R50, R16 ;  /* 0x0000003231107224 */ /* 0x000fe200078e0210 */
[----:B------:R-:W-:Y:S01]  /*7d90*/  SHF.L.U32 R49, R60, 0x8, RZ ;  /* 0x000000083c317819 */ /* 0x000fe200000006ff */
[C---:B------:R-:W-:Y:S01]  /*7da0*/  IMAD R17, R46.reuse, R21, RZ ;  /* 0x000000152e117224 */ /* 0x040fe200078e02ff */
[----:B------:R-:W-:Y:S01]  /*7db0*/  SHF.R.S32.HI R51, RZ, 0x18, R51 ;  /* 0x00000018ff337819 */ /* 0x000fe20000011433 */
[C---:B------:R-:W-:Y:S01]  /*7dc0*/  IMAD R18, R46.reuse, R22, RZ ;  /* 0x000000162e127224 */ /* 0x040fe200078e02ff */
[----:B------:R-:W-:Y:S01]  /*7dd0*/  SHF.R.S32.HI R49, RZ, 0x18, R49 ;  /* 0x00000018ff317819 */ /* 0x000fe20000011431 */
[C---:B------:R-:W-:Y:S01]  /*7de0*/  IMAD R23, R46.reuse, R23, RZ ;  /* 0x000000172e177224 */ /* 0x040fe200078e02ff */
[----:B------:R-:W-:Y:S01]  /*7df0*/  I2IP.S8.S32.SAT R71, R13, R12, R71 ;  /* 0x0000000c0d477239 */ /* 0x000fe20000001447 */
[----:B------:R-:W-:Y:S01]  /*7e00*/  IMAD R17, R51, R50, R17 ;  /* 0x0000003233117224 */ /* 0x000fe200078e0211 */
[----:B------:R-:W-:Y:S01]  /*7e10*/  SHF.R.S32.HI R51, RZ, 0x18, R60 ;  /* 0x00000018ff337819 */ /* 0x000fe2000001143c */
[----:B------:R-:W-:Y:S01]  /*7e20*/  IMAD.SHL.U32 R54, R61, 0x100, RZ ;  /* 0x000001003d367824 */ /* 0x000fe200078e00ff */
[----:B------:R-:W-:Y:S01]  /*7e30*/  SHF.R.S32.HI R52, RZ, 0x18, R52 ;  /* 0x00000018ff347819 */ /* 0x000fe20000011434 */
[C---:B------:R-:W-:Y:S01]  /*7e40*/  IMAD R20, R46.reuse, R24, RZ ;  /* 0x000000182e147224 */ /* 0x040fe200078e02ff */
[----:B------:R1:W-:Y:S01]  /*7e50*/  STS.128 [R95+UR49+0x4400], R68 ;  /* 0x004400445f007988 */ /* 0x0003e20008000c31 */
[-C--:B------:R-:W-:Y:S01]  /*7e60*/  IMAD R18, R49, R50.reuse, R18 ;  /* 0x0000003231127224 */ /* 0x080fe200078e0212 */
[----:B------:R-:W-:Y:S01]  /*7e70*/  SHF.R.S32.HI R49, RZ, 0x18, R54 ;  /* 0x00000018ff317819 */ /* 0x000fe20000011436 */
[C---:B------:R-:W-:Y:S01]  /*7e80*/  IMAD R21, R46.reuse, R25, RZ ;  /* 0x000000192e157224 */ /* 0x040fe200078e02ff */
[----:B------:R-:W-:Y:S01]  /*7e90*/  SHF.R.S32.HI R54, RZ, 0x18, R63 ;  /* 0x00000018ff367819 */ /* 0x000fe2000001143f */
[----:B------:R-:W-:Y:S01]  /*7ea0*/  IMAD R23, R51, R50, R23 ;  /* 0x0000003233177224 */ /* 0x000fe200078e0217 */
[----:B------:R-:W-:Y:S01]  /*7eb0*/  SHF.R.S32.HI R51, RZ, 0x18, R61 ;  /* 0x00000018ff337819 */ /* 0x000fe2000001143d */
[C---:B------:R-:W-:Y:S02]  /*7ec0*/  IMAD R22, R46.reuse, R26, RZ ;  /* 0x0000001a2e167224 */ /* 0x040fe400078e02ff */
[----:B------:R-:W-:Y:S01]  /*7ed0*/  IMAD R20, R53, R50, R20 ;  /* 0x0000003235147224 */ /* 0x000fe200078e0214 */
[----:B------:R-:W-:Y:S01]  /*7ee0*/  I2IP.S8.S32.SAT R76, R23, R18, RZ ;  /* 0x00000012174c7239 */ /* 0x000fe200000014ff */
[----:B------:R-:W-:Y:S01]  /*7ef0*/  IMAD R27, R46, R27, RZ ;  /* 0x0000001b2e1b7224 */ /* 0x000fe200078e02ff */
[----:B------:R-:W-:Y:S01]  /*7f00*/  SHF.L.U32 R53, R62, 0x8, RZ ;  /* 0x000000083e357819 */ /* 0x000fe200000006ff */
[-C--:B------:R-:W-:Y:S01]  /*7f10*/  IMAD R21, R52, R50.reuse, R21 ;  /* 0x0000003234157224 */ /* 0x080fe200078e0215 */
[C---:B------:R-:W-:Y:S01]  /*7f20*/  SHF.L.U32 R52, R62.reuse, 0x10, RZ ;  /* 0x000000103e347819 */ /* 0x040fe200000006ff */
[----:B------:R-:W-:Y:S01]  /*7f30*/  IMAD R22, R49, R50, R22 ;  /* 0x0000003231167224 */ /* 0x000fe200078e0216 */
[----:B------:R-:W-:Y:S01]  /*7f40*/  PRMT R49, R62, 0x8880, RZ ;  /* 0x000088803e317816 */ /* 0x000fe200000000ff */
[C---:B------:R-:W-:Y:S01]  /*7f50*/  IMAD R24, R46.reuse, R28, RZ ;  /* 0x0000001c2e187224 */ /* 0x040fe200078e02ff */
[----:B------:R-:W-:Y:S01]  /*7f60*/  I2IP.S8.S32.SAT R76, R17, R16, R76 ;  /* 0x00000010114c7239 */ /* 0x000fe2000000144c */
[----:B------:R-:W-:Y:S01]  /*7f70*/  IMAD R27, R51, R50, R27 ;  /* 0x00000032331b7224 */ /* 0x000fe200078e021b */
[----:B------:R-:W-:Y:S01]  /*7f80*/  SHF.R.S32.HI R51, RZ, 0x18, R52 ;  /* 0x00000018ff337819 */ /* 0x000fe20000011434 */
[C---:B------:R-:W-:Y:S01]  /*7f90*/  IMAD R25, R46.reuse, R29, RZ ;  /* 0x0000001d2e197224 */ /* 0x040fe200078e02ff */
[----:B------:R-:W-:Y:S01]  /*7fa0*/  SHF.R.S32.HI R53, RZ, 0x18, R53 ;  /* 0x00000018ff357819 */ /* 0x000fe20000011435 */
[C---:B------:R-:W-:Y:S01]  /*7fb0*/  IMAD R26, R46.reuse, R30, RZ ;  /* 0x0000001e2e1a7224 */ /* 0x040fe200078e02ff */
[----:B------:R-:W-:Y:S01]  /*7fc0*/  I2IP.S8.S32.SAT R77, R27, R22, RZ ;  /* 0x000000161b4d7239 */ /* 0x000fe200000014ff */
[-C--:B------:R-:W-:Y:S01]  /*7fd0*/  IMAD R24, R49, R50.reuse, R24 ;  /* 0x0000003231187224 */ /* 0x080fe200078e0218 */
[----:B------:R-:W-:Y:S01]  /*7fe0*/  SHF.L.U32 R52, R63, 0x10, RZ ;  /* 0x000000103f347819 */ /* 0x000fe200000006ff */
[----:B------:R-:W-:Y:S01]  /*7ff0*/  IMAD R25, R51, R50, R25 ;  /* 0x0000003233197224 */ /* 0x000fe200078e0219 */
[----:B------:R-:W-:Y:S01]  /*8000*/  I2IP.S8.S32.SAT R77, R21, R20, R77 ;  /* 0x00000014154d7239 */ /* 0x000fe2000000144d */
[----:B------:R-:W-:Y:S01]  /*8010*/  IMAD R26, R53, R50, R26 ;  /* 0x00000032351a7224 */ /* 0x000fe200078e021a */
[----:B------:R-:W-:Y:S01]  /*8020*/  SHF.R.S32.HI R49, RZ, 0x18, R62 ;  /* 0x00000018ff317819 */ /* 0x000fe2000001143e */
[C---:B------:R-:W-:Y:S01]  /*8030*/  IMAD R31, R46.reuse, R31, RZ ;  /* 0x0000001f2e1f7224 */ /* 0x040fe200078e02ff */
[C---:B------:R-:W-:Y:S01]  /*8040*/  PRMT R51, R63.reuse, 0x8880, RZ ;  /* 0x000088803f337816 */ /* 0x040fe200000000ff */
[----:B------:R-:W-:Y:S01]  /*8050*/  IMAD.SHL.U32 R53, R63, 0x100, RZ ;  /* 0x000001003f357824 */ /* 0x000fe200078e00ff */
[----:B------:R-:W-:Y:S01]  /*8060*/  SHF.R.S32.HI R52, RZ, 0x18, R52 ;  /* 0x00000018ff347819 */ /* 0x000fe20000011434 */
[C---:B------:R-:W-:Y:S02]  /*8070*/  IMAD R28, R46.reuse, R32, RZ ;  /* 0x000000202e1c7224 */ /* 0x040fe400078e02ff */
[C---:B------:R-:W-:Y:S01]  /*8080*/  IMAD R29, R46.reuse, R33, RZ ;  /* 0x000000212e1d7224 */ /* 0x040fe200078e02ff */
[----:B------:R-:W-:Y:S01]  /*8090*/  SHF.R.S32.HI R53, RZ, 0x18, R53 ;  /* 0x00000018ff357819 */ /* 0x000fe20000011435 */
[-C--:B------:R-:W-:Y:S02]  /*80a0*/  IMAD R31, R49, R50.reuse, R31 ;  /* 0x00000032311f7224 */ /* 0x080fe400078e021f */
[----:B------:R-:W-:Y:S02]  /*80b0*/  IMAD R28, R51, R50, R28 ;  /* 0x00000032331c7224 */ /* 0x000fe400078e021c */
[----:B------:R-:W-:Y:S01]  /*80c0*/  IMAD R30, R46, R34, RZ ;  /* 0x000000222e1e7224 */ /* 0x000fe200078e02ff */
[----:B------:R-:W-:Y:S01]  /*80d0*/  I2IP.S8.S32.SAT R55, R31, R26, RZ ;  /* 0x0000001a1f377239 */ /* 0x000fe200000014ff */
[----:B------:R-:W-:Y:S02]  /*80e0*/  IMAD R29, R52, R50, R29 ;  /* 0x00000032341d7224 */ /* 0x000fe400078e021d */
[----:B------:R-:W-:Y:S01]  /*80f0*/  IMAD R35, R46, R35, RZ ;  /* 0x000000232e237224 */ /* 0x000fe200078e02ff */
[----:B------:R-:W-:Y:S01]  /*8100*/  I2IP.S8.S32.SAT R78, R25, R24, R55 ;  /* 0x00000018194e7239 */ /* 0x000fe20000001437 */
[-C--:B------:R-:W-:Y:S01]  /*8110*/  IMAD R30, R53, R50.reuse, R30 ;  /* 0x00000032351e7224 */ /* 0x080fe200078e021e */
[----:B------:R-:W-:Y:S01]  /*8120*/  LEA R55, R100, UR49, 0x3 ;  /* 0x0000003164377c11 */ /* 0x000fe2000f8e18ff */
[----:B------:R-:W-:Y:S05]  /*8130*/  IMAD R35, R54, R50, R35 ;  /* 0x0000003236237224 */ /* 0x000fea00078e0223 */
[----:B------:R-:W-:Y:S04]  /*8140*/  I2IP.S8.S32.SAT R73, R35, R30, RZ ;  /* 0x0000001e23497239 */ /* 0x000fe800000014ff */
[----:B------:R-:W-:Y:S05]  /*8150*/  I2IP.S8.S32.SAT R79, R29, R28, R73 ;  /* 0x0000001c1d4f7239 */ /* 0x000fea0000001449 */
[----:B------:R1:W-:Y:S01]  /*8160*/  STS.128 [R108+0x4400], R76 ;  /* 0x0044004c6c007388 */ /* 0x0003e20000000c00 */
[----:B------:R-:W-:Y:S01]  /*8170*/  @!PT LDS RZ, [RZ] ;  /* 0x00000000fffff984 */ /* 0x000fe20000000800 */
[----:B------:R-:W-:Y:S01]  /*8180*/  @!PT LDS RZ, [RZ] ;  /* 0x00000000fffff984 */ /* 0x000fe20000000800 */
[----:B------:R-:W-:Y:S01]  /*8190*/  @!PT LDS RZ, [RZ] ;  /* 0x00000000fffff984 */ /* 0x000fe20000000800 */
[----:B------:R-:W-:Y:S01]  /*81a0*/  @!PT LDS RZ, [RZ] ;  /* 0x00000000fffff984 */ /* 0x000fe20000000800 */
[----:B------:R2:W-:Y:S07]  /*81b0*/  MEMBAR.ALL.CTA ;  /* 0x0000000000007992 */ /* 0x0005ee0000008000 */
[----:B--2---:R-:W2:Y:S02]  /*81c0*/  FENCE.VIEW.ASYNC.S ;  /* 0x00000000000073c6 */ /* 0x004ea40000000000 */
[----:B--2---:R-:W-:Y:S06]  /*81d0*/  BAR.SYNC.DEFER_BLOCKING 0x1, 0x80 ;  /* 0x0042000000007b1d */ /* 0x004fec0000010000 */
[----:B------:R-:W-:Y:S05]  /*81e0*/  @P0 BRA `(.L_x_147) ;  /* 0x0000000000380947 */ /* 0x000fea0003800000 */
[----:B------:R-:W-:Y:S02]  /*81f0*/  UIADD3 UR4, UPT, UPT, UR49, 0x4400, URZ ;  /* 0x0000440031047890 */ /* 0x000fe4000fffe0ff */
[----:B------:R-:W-:Y:S01]  /*8200*/  UIADD3 UR8, UP0, UPT, UR52, 0x680, URZ ;  /* 0x0000068034087890 */ /* 0x000fe2000ff1e0ff */
[----:B------:R-:W-:Y:S01]  /*8210*/  UMOV UR43, UR36 ;  /* 0x00000024002b7c82 */ /* 0x000fe20008000000 */
[----:B------:R-:W-:Y:S02]  /*8220*/  UIADD3 UR5, UPT, UPT, UR41, 0x80, URZ ;  /* 0x0000008029057890 */ /* 0x000fe4000fffe0ff */
[----:B------:R-:W-:Y:S01]  /*8230*/  MOV R103, UR4 ;  /* 0x0000000400677c02 */ /* 0x000fe20008000f00 */
[----:B------:R-:W-:Y:S02]  /*8240*/  UIADD3.X UR9, UPT, UPT, URZ, UR53, URZ, UP0, !UPT ;  /* 0x00000035ff097290 */ /* 0x000fe400087fe4ff */
[----:B------:R-:W-:Y:S01]  /*8250*/  UIADD3 UR4, UPT, UPT, UR49, 0x4c00, URZ ;  /* 0x00004c0031047890 */ /* 0x000fe2000fffe0ff */
[----:B------:R-:W-:Y:S01]  /*8260*/  R2UR UR40, R103 ;  /* 0x00000000672872ca */ /* 0x000fe200000e0000 */
[----:B------:R-:W-:Y:S01]  /*8270*/  UMOV UR6, UR42 ;  /* 0x0000002a00067c82 */ /* 0x000fe20008000000 */
[----:B------:R-:W-:Y:S11]  /*8280*/  UMOV UR7, UR36 ;  /* 0x0000002400077c82 */ /* 0x000ff60008000000 */
[----:B------:R2:W-:Y:S01]  /*8290*/  UTMASTG.3D [UR40], [UR8] ;  /* 0x00000028080073b5 */ /* 0x0005e20008010000 */
[----:B------:R2:W-:Y:S01]  /*82a0*/  UTMASTG.3D [UR4], [UR8] ;  /* 0x00000004080073b5 */ /* 0x0005e20008010000 */
[----:B------:R0:W-:Y:S01]  /*82b0*/  UTMACMDFLUSH ;  /* 0x00000000000079b7 */ /* 0x0001e20000000000 */
[----:B--2---:R-:W-:Y:S04]  /*82c0*/  DEPBAR.LE SB0, 0x1 ;  /* 0x000080400000791a */ /* 0x004fe80000000000 */
.L_x_147:
[----:B------:R-:W-:Y:S05]  /*82d0*/  BSYNC.RECONVERGENT B0 ;  /* 0x0000000000007941 */ /* 0x000fea0003800200 */
.L_x_146:
[----:B------:R-:W-:Y:S06]  /*82e0*/  BAR.SYNC.DEFER_BLOCKING 0x1, 0x80 ;  /* 0x0042000000007b1d */ /* 0x000fec0000010000 */
[----:B------:R-:W2:Y:S01]  /*82f0*/  @P6 SYNCS.PHASECHK.TRANS64.TRYWAIT P0, [R55+URZ+0x210], R74 ;  /* 0x0002104a370065a7 */ /* 0x000ea200080011ff */
[----:B------:R-:W-:Y:S01]  /*8300*/  BSSY B1, `(.L_x_148) ;  /* 0x000001f000017945 */ /* 0x000fe20003800000 */
[----:B--2---:R-:W-:Y:S03]  /*8310*/  @P6 SEL R64, RZ, 0x1, !P0 ;  /* 0x00000001ff406807 */ /* 0x004fe60004000000 */
[----:B------:R-:W-:Y:S05]  /*8320*/  @!P6 BRA `(.L_x_149) ;  /* 0x000000000070e947 */ /* 0x000fea0003800000 */
[----:B------:R-:W-:Y:S01]  /*8330*/  ISETP.NE.AND P1, PT, R65, RZ, PT ;  /* 0x000000ff4100720c */ /* 0x000fe20003f25270 */
[----:B------:R-:W-:Y:S01]  /*8340*/  BSSY B0, `(.L_x_150) ;  /* 0x0000008000007945 */ /* 0x000fe20003800000 */
[----:B------:R-:W-:Y:S11]  /*8350*/  ISETP.NE.AND P0, PT, R64, RZ, PT ;  /* 0x000000ff4000720c */ /* 0x000ff60003f05270 */
[----:B------:R-:W-:Y:S04]  /*8360*/  @P1 IMAD R3, R100, 0x1000, R67 ;  /* 0x0000100064031824 */ /* 0x000fe800078e0243 */
[----:B------:R-:W-:Y:S01]  /*8370*/  @P1 IMAD.IADD R2, R66, 0x1, R3 ;  /* 0x0000000142021824 */ /* 0x000fe200078e0203 */
[----:B------:R-:W-:Y:S06]  /*8380*/  @P0 BRA `(.L_x_151) ;  /* 0x00000000000c0947 */ /* 0x000fec0003800000 */
[----:B------:R-:W-:Y:S04]  /*8390*/  SHF.L.U32 R0, R99, 0x1f, RZ ;  /* 0x0000001f63007819 */ /* 0x000fe800000006ff */
[----:B------:R-:W2:Y:S02]  /*83a0*/  SYNCS.PHASECHK.TRANS64.TRYWAIT P0, [R55+URZ+0x210], R0 ;  /* 0x00021000370075a7 */ /* 0x000ea400080011ff */
[----:B--2---:R-:W-:Y:S05]  /*83b0*/  @!P0 BRA `(.L_x_152) ;  /* 0x0000004000048947 */ /* 0x004fea0003800000 */
.L_x_151:
[----:B------:R-:W-:Y:S05]  /*83c0*/  BSYNC B0 ;  /* 0x0000000000007941 */ /* 0x000fea0003800000 */
.L_x_150:
[----:B------:R-:W-:Y:S01]  /*83d0*/  ISETP.NE.AND P0, PT, R65, RZ, PT ;  /* 0x000000ff4100720c */ /* 0x000fe20003f05270 */
[----:B--2---:R-:W-:Y:S02]  /*83e0*/  VIADD R55, R55, 0x230 ;  /* 0x0000023037377836 */ /* 0x004fe40000000000 */
[----:B------:R-:W-:Y:S02]  /*83f0*/  IMAD.U32 R0, RZ, RZ, UR37 ;  /* 0x00000025ff007e24 */ /* 0x000fe4000f8e00ff */
[----:B------:R-:W-:Y:S03]  /*8400*/  VIADD R100, R100, 0x1 ;  /* 0x0000000164647836 */ /* 0x000fe60000000000 */
[----:B------:R-:W-:Y:S05]  /*8410*/  PRMT R0, R0, 0x654, R55 ;  /* 0x0000065400007816 */ /* 0x000fea0000000037 */
[----:B------:R2:W3:Y:S04]  /*8420*/  @P0 LDS.128 R56, [R3+0x400] ;  /* 0x0004000003380984 */ /* 0x0004e80000000c00 */
[----:B------:R2:W4:Y:S01]  /*8430*/  @P0 LDS.128 R60, [R2+0x400] ;  /* 0x00040000023c0984 */ /* 0x0005220000000c00 */
        /* <DEDUP_REMOVED lines=10> */
[----:B--23--:R-:W-:Y:S02]  /*84e0*/  LOP3.LUT R99, R99, R0, RZ, 0x3c, !PT ;  /* 0x0000000063637212 */ /* 0x00cfe400078e3cff */
.L_x_149:
[----:B------:R-:W-:Y:S05]  /*84f0*/  BSYNC B1 ;  /* 0x0000000000017941 */ /* 0x000fea0003800000 */
.L_x_148:
[----:B------:R-:W-:Y:S05]  /*8500*/  VIADD R0, R48, 0x20 ;  /* 0x0000002030007836 */ /* 0x000fea0000000000 */
[----:B------:R-:W-:Y:S04]  /*8510*/  SHF.R.U32.HI R0, RZ, 0x15, R0 ;  /* 0x00000015ff007819 */ /* 0x000fe80000011600 */
[----:B------:R-:W-:Y:S11]  /*8520*/  LOP3.LUT P0, RZ, R0, 0x3, R97, 0x48, !PT ;  /* 0x0000000300ff7812 */ /* 0x000ff60007804861 */
[----:B------:R-:W-:Y:S02]  /*8530*/  @!UPT UIADD3 URZ, UPT, UPT, URZ, URZ, URZ ;  /* 0x000000fffffff290 */ /* 0x000fe4000fffe0ff */
[----:B------:R-:W-:Y:S05]  /*8540*/  @!P0 BRA `(.L_x_153) ;  /* 0x0000000000408947 */ /* 0x000fea0003800000 */
[----:B------:R-:W2:Y:S01]  /*8550*/  LDCU.64 UR8, c[0x4][0x78] ;  /* 0x01000f00ff0877ac */ /* 0x000ea20008000a00 */
[----:B------:R-:W-:Y:S01]  /*8560*/  MOV R3, 0x0 ;  /* 0x0000000000037802 */ /* 0x000fe20000000f00 */
[----:B------:R-:W-:Y:S02]  /*8570*/  HFMA2 R12, -RZ, RZ, 0, 5.9604644775390625e-08 ;  /* 0x00000001ff0c7431 */ /* 0x000fe400000001ff */
[----:B------:R-:W-:Y:S02]  /*8580*/  IMAD.MOV.U32 R8, RZ, RZ, 0x192 ;  /* 0x00000192ff087424 */ /* 0x000fe400078e00ff */
[----:B------:R-:W-:Y:S01]  /*8590*/  IMAD.MOV.U32 R13, RZ, RZ, RZ ;  /* 0x000000ffff0d7224 */ /* 0x000fe200078e00ff */
[----:B------:R-:W3:Y:S01]  /*85a0*/  LDCU.64 UR6, c[0x4][0x80] ;  /* 0x01001000ff0677ac */ /* 0x000ee20008000a00 */
[----:B------:R-:W1:Y:S01]  /*85b0*/  LDC.64 R2, c[0x4][R3] ;  /* 0x0100000003027b82 */ /* 0x000e620000000a00 */
[----:B------:R-:W5:Y:S01]  /*85c0*/  LDCU.64 UR4, c[0x4][0x18] ;  /* 0x01000300ff0477ac */ /* 0x000f620008000a00 */
[----:B--2---:R-:W-:Y:S01]  /*85d0*/  MOV R5, UR9 ;  /* 0x0000000900057c02 */ /* 0x004fe20008000f00 */
[----:B------:R-:W-:Y:S01]  /*85e0*/  IMAD.U32 R4, RZ, RZ, UR8 ;  /* 0x00000008ff047e24 */ /* 0x000fe2000f8e00ff */
[----:B---3--:R-:W-:Y:S01]  /*85f0*/  MOV R7, UR7 ;  /* 0x0000000700077c02 */ /* 0x008fe20008000f00 */
[----:B------:R-:W-:Y:S01]  /*8600*/  IMAD.U32 R6, RZ, RZ, UR6 ;  /* 0x00000006ff067e24 */ /* 0x000fe2000f8e00ff */
[----:B-----5:R-:W-:Y:S01]  /*8610*/  MOV R11, UR5 ;  /* 0x00000005000b7c02 */ /* 0x020fe20008000f00 */
[----:B------:R-:W-:Y:S02]  /*8620*/  IMAD.U32 R10, RZ, RZ, UR4 ;  /* 0x00000004ff0a7e24 */ /* 0x000fe4000f8e00ff */
[----:B------:R-:W-:Y:S07]  /*8630*/  LEPC R20, `(.L_x_153) ;  /* 0x000000001014794e */ /* 0x000fee0000000000 */
[----:B-1--4-:R-:W-:Y:S05]  /*8640*/  CALL.ABS.NOINC R2 ;  /* 0x0000000002007343 */ /* 0x012fea0003c00000 */
.L_x_153:
[----:B------:R-:W-:Y:S01]  /*8650*/  SHF.L.U32 R51, R56, 0x10, RZ ;  /* 0x0000001038337819 */ /* 0x000fe200000006ff */
[----:B------:R-:W-:Y:S05]  /*8660*/  WARPSYNC.ALL ;  /* 0x0000000000007948 */ /* 0x000fea0003800000 */
[----:B------:R-:W-:Y:S01]  /*8670*/  R2UR UR4, R48 ;  /* 0x00000000300472ca */ /* 0x000fe200000e0000 */
[----:B------:R-:W-:Y:S01]  /*8680*/  BSSY.RECONVERGENT B0, `(.L_x_154) ;  /* 0x000009d000007945 */ /* 0x000fe20003800200 */
[C---:B------:R-:W-:Y:S02]  /*8690*/  PRMT R49, R56.reuse, 0x8880, RZ ;  /* 0x0000888038317816 */ /* 0x040fe400000000ff */
[----:B------:R-:W-:Y:S02]  /*86a0*/  SHF.R.S32.HI R51, RZ, 0x18, R51 ;  /* 0x00000018ff337819 */ /* 0x000fe40000011433 */
[----:B------:R-:W-:Y:S02]  /*86b0*/  SHF.L.U32 R52, R56, 0x8, RZ ;  /* 0x0000000838347819 */ /* 0x000fe400000006ff */
[----:B------:R-:W-:Y:S02]  /*86c0*/  SHF.L.U32 R53, R57, 0x8, RZ ;  /* 0x0000000839357819 */ /* 0x000fe400000006ff */
[----:B------:R-:W-:Y:S02]  /*86d0*/  SHF.R.S32.HI R54, RZ, 0x18, R58 ;  /* 0x00000018ff367819 */ /* 0x000fe4000001143a */
[----:B------:R-:W-:Y:S01]  /*86e0*/  SHF.R.S32.HI R53, RZ, 0x18, R53 ;  /* 0x00000018ff357819 */ /* 0x000fe20000011435 */
[----:B------:R-:W2:Y:S01]  /*86f0*/  LDTM.x32 R4, tmem[UR4+0x20] ;  /* 0x00002004000479ee */ /* 0x000ea200082c0000 */
[----:B----4-:R-:W-:Y:S02]  /*8700*/  SHF.L.U32 R55, R62, 0x8, RZ ;  /* 0x000000083e377819 */ /* 0x010fe400000006ff */
[----:B------:R-:W-:Y:S02]  /*8710*/  ISETP.NE.AND P0, PT, R104, RZ, PT ;  /* 0x000000ff6800720c */ /* 0x000fe40003f05270 */
[----:B------:R-:W-:Y:S02]  /*8720*/  SHF.R.S32.HI R55, RZ, 0x18, R55 ;  /* 0x00000018ff377819 */ /* 0x000fe40000011437 */
[----:B------:R-:W-:Y:S01]  /*8730*/  ISETP.NE.AND P6, PT, R72, RZ, PT ;  /* 0x000000ff4800720c */ /* 0x000fe20003fc5270 */
[C---:B--2---:R-:W-:Y:S02]  /*8740*/  IMAD R0, R46.reuse, R4, RZ ;  /* 0x000000042e007224 */ /* 0x044fe400078e02ff */
[C---:B------:R-:W-:Y:S02]  /*8750*/  IMAD R2, R46.reuse, R5, RZ ;  /* 0x000000052e027224 */ /* 0x040fe400078e02ff */
[----:B------:R-:W-:Y:S01]  /*8760*/  IMAD R0, R49, R50, R0 ;  /* 0x0000003231007224 */ /* 0x000fe200078e0200 */
[----:B------:R-:W-:Y:S01]  /*8770*/  SHF.R.S32.HI R49, RZ, 0x18, R52 ;  /* 0x00000018ff317819 */ /* 0x000fe20000011434 */
[C---:B------:R-:W-:Y:S01]  /*8780*/  IMAD R3, R46.reuse, R6, RZ ;  /* 0x000000062e037224 */ /* 0x040fe200078e02ff */
[----:B------:R-:W-:Y:S01]  /*8790*/  SHF.L.U32 R52, R57, 0x10, RZ ;  /* 0x0000001039347819 */ /* 0x000fe200000006ff */
[-C--:B------:R-:W-:Y:S01]  /*87a0*/  IMAD R2, R51, R50.reuse, R2 ;  /* 0x0000003233027224 */ /* 0x080fe200078e0202 */
[----:B------:R-:W-:Y:S01]  /*87b0*/  SHF.R.S32.HI R51, RZ, 0x18, R56 ;  /* 0x00000018ff337819 */ /* 0x000fe20000011438 */
[C---:B------:R-:W-:Y:S02]  /*87c0*/  IMAD R7, R46.reuse, R7, RZ ;  /* 0x000000072e077224 */ /* 0x040fe400078e02ff */
[-C--:B------:R-:W-:Y:S01]  /*87d0*/  IMAD R3, R49, R50.reuse, R3 ;  /* 0x0000003231037224 */ /* 0x080fe200078e0203 */
[----:B------:R-:W-:Y:S01]  /*87e0*/  PRMT R49, R57, 0x8880, RZ ;  /* 0x0000888039317816 */ /* 0x000fe200000000ff */
[----:B------:R-:W-:Y:S01]  /*87f0*/  IMAD R7, R51, R50, R7 ;  /* 0x0000003233077224 */ /* 0x000fe200078e0207 */
[----:B------:R-:W-:Y:S01]  /*8800*/  SHF.R.S32.HI R51, RZ, 0x18, R52 ;  /* 0x00000018ff337819 */ /* 0x000fe20000011434 */
[----:B------:R-:W-:Y:S01]  /*8810*/  IMAD R4, R46, R8, RZ ;  /* 0x000000082e047224 */ /* 0x000fe200078e02ff */
[----:B------:R-:W-:Y:S01]  /*8820*/  SHF.L.U32 R52, R58, 0x10, RZ ;  /* 0x000000103a347819 */ /* 0x000fe200000006ff */
[C---:B------:R-:W-:Y:S01]  /*8830*/  IMAD R5, R46.reuse, R9, RZ ;  /* 0x000000092e057224 */ /* 0x040fe200078e02ff */
[----:B-1----:R-:W-:Y:S01]  /*8840*/  I2IP.S8.S32.SAT R69, R7, R3, RZ ;  /* 0x0000000307457239 */ /* 0x002fe200000014ff */
[----:B------:R-:W-:Y:S01]  /*8850*/  IMAD R6, R46, R10, RZ ;  /* 0x0000000a2e067224 */ /* 0x000fe200078e02ff */
[----:B------:R-:W-:Y:S01]  /*8860*/  SHF.R.S32.HI R52, RZ, 0x18, R52 ;  /* 0x00000018ff347819 */ /* 0x000fe20000011434 */
[----:B------:R-:W-:Y:S01]  /*8870*/  IMAD R4, R49, R50, R4 ;  /* 0x0000003231047224 */ /* 0x000fe200078e0204 */
[----:B------:R-:W-:Y:S01]  /*8880*/  I2IP.S8.S32.SAT R68, R2, R0, R69 ;  /* 0x0000000002447239 */ /* 0x000fe20000001445 */
[-C--:B------:R-:W-:Y:S01]  /*8890*/  IMAD R5, R51, R50.reuse, R5 ;  /* 0x0000003233057224 */ /* 0x080fe200078e0205 */
[----:B------:R-:W-:Y:S01]  /*88a0*/  SHF.R.S32.HI R49, RZ, 0x18, R57 ;  /* 0x00000018ff317819 */ /* 0x000fe20000011439 */
[----:B------:R-:W-:Y:S01]  /*88b0*/  IMAD R11, R46, R11, RZ ;  /* 0x0000000b2e0b7224 */ /* 0x000fe200078e02ff */
[C---:B------:R-:W-:Y:S01]  /*88c0*/  PRMT R51, R58.reuse, 0x8880, RZ ;  /* 0x000088803a337816 */ /* 0x040fe200000000ff */
[----:B------:R-:W-:Y:S01]  /*88d0*/  IMAD R6, R53, R50, R6 ;  /* 0x0000003235067224 */ /* 0x000fe200078e0206 */
[----:B------:R-:W-:Y:S01]  /*88e0*/  SHF.L.U32 R53, R58, 0x8, RZ ;  /* 0x000000083a357819 */ /* 0x000fe200000006ff */
[C---:B------:R-:W-:Y:S02]  /*88f0*/  IMAD R8, R46.reuse, R12, RZ ;  /* 0x0000000c2e087224 */ /* 0x040fe400078e02ff */
[C---:B------:R-:W-:Y:S01]  /*8900*/  IMAD R9, R46.reuse, R13, RZ ;  /* 0x0000000d2e097224 */ /* 0x040fe200078e02ff */
[----:B------:R-:W-:Y:S01]  /*8910*/  SHF.R.S32.HI R53, RZ, 0x18, R53 ;  /* 0x00000018ff357819 */ /* 0x000fe20000011435 */
[----:B------:R-:W-:Y:S01]  /*8920*/  IMAD R11, R49, R50, R11 ;  /* 0x00000032310b7224 */ /* 0x000fe200078e020b */
[----:B------:R-:W-:Y:S01]  /*8930*/  PRMT R49, R59, 0x8880, RZ ;  /* 0x000088803b317816 */ /* 0x000fe200000000ff */
[----:B------:R-:W-:Y:S02]  /*8940*/  IMAD R10, R46, R14, RZ ;  /* 0x0000000e2e0a7224 */ /* 0x000fe400078e02ff */
[----:B------:R-:W-:Y:S01]  /*8950*/  IMAD R8, R51, R50, R8 ;  /* 0x0000003233087224 */ /* 0x000fe200078e0208 */
[----:B------:R-:W-:Y:S01]  /*8960*/  I2IP.S8.S32.SAT R70, R11, R6, RZ ;  /* 0x000000060b467239 */ /* 0x000fe200000014ff */
[-C--:B------:R-:W-:Y:S01]  /*8970*/  IMAD R9, R52, R50.reuse, R9 ;  /* 0x0000003234097224 */ /* 0x080fe200078e0209 */
[----:B------:R-:W-:Y:S01]  /*8980*/  SHF.L.U32 R51, R59, 0x10, RZ ;  /* 0x000000103b337819 */ /* 0x000fe200000006ff */
[----:B------:R-:W-:Y:S01]  /*8990*/  IMAD R10, R53, R50, R10 ;  /* 0x00000032350a7224 */ /* 0x000fe200078e020a */
[----:B------:R-:W-:Y:S01]  /*89a0*/  I2IP.S8.S32.SAT R69, R5, R4, R70 ;  /* 0x0000000405457239 */ /* 0x000fe20000001446 */
[C---:B------:R-:W-:Y:S01]  /*89b0*/  IMAD R15, R46.reuse, R15, RZ ;  /* 0x0000000f2e0f7224 */ /* 0x040fe200078e02ff */
[----:B------:R-:W-:Y:S01]  /*89c0*/  SHF.R.S32.HI R51, RZ, 0x18, R51 ;  /* 0x00000018ff337819 */ /* 0x000fe20000011433 */
[----:B------:R-:W-:Y:S01]  /*89d0*/  IMAD.SHL.U32 R53, R59, 0x100, RZ ;  /* 0x000001003b357824 */ /* 0x000fe200078e00ff */
[----:B------:R-:W-:Y:S01]  /*89e0*/  SHF.R.S32.HI R52, RZ, 0x18, R59 ;  /* 0x00000018ff347819 */ /* 0x000fe2000001143b */
[C---:B------:R-:W-:Y:S02]  /*89f0*/  IMAD R12, R46.reuse, R16, RZ ;  /* 0x000000102e0c7224 */ /* 0x040fe400078e02ff */
[----:B------:R-:W-:Y:S01]  /*8a00*/  IMAD R13, R46, R17, RZ ;  /* 0x000000112e0d7224 */ /* 0x000fe200078e02ff */
[----:B------:R-:W-:Y:S01]  /*8a10*/  SHF.R.S32.HI R53, RZ, 0x18, R53 ;  /* 0x00000018ff357819 */ /* 0x000fe20000011435 */
[----:B------:R-:W-:Y:S01]  /*8a20*/  IMAD R15, R54, R50, R15 ;  /* 0x00000032360f7224 */ /* 0x000fe200078e020f */
[----:B------:R-:W-:Y:S01]  /*8a30*/  SHF.L.U32 R54, R61, 0x10, RZ ;  /* 0x000000103d367819 */ /* 0x000fe200000006ff */
[C---:B------:R-:W-:Y:S02]  /*8a40*/  IMAD R14, R46.reuse, R18, RZ ;  /* 0x000000122e0e7224 */ /* 0x040fe400078e02ff */
[----:B------:R-:W-:Y:S01]  /*8a50*/  IMAD R12, R49, R50, R12 ;  /* 0x00000032310c7224 */ /* 0x000fe200078e020c */
[----:B------:R-:W-:Y:S01]  /*8a60*/  I2IP.S8.S32.SAT R71, R15, R10, RZ ;  /* 0x0000000a0f477239 */ /* 0x000fe200000014ff */
[----:B------:R-:W-:Y:S01]  /*8a70*/  IMAD R19, R46, R19, RZ ;  /* 0x000000132e137224 */ /* 0x000fe200078e02ff */
[----:B------:R-:W-:Y:S01]  /*8a80*/  PRMT R49, R60, 0x8880, RZ ;  /* 0x000088803c317816 */ /* 0x000fe200000000ff */
[----:B------:R-:W-:Y:S01]  /*8a90*/  IMAD R13, R51, R50, R13 ;  /* 0x00000032330d7224 */ /* 0x000fe200078e020d */
[----:B------:R-:W-:Y:S01]  /*8aa0*/  I2IP.S8.S32.SAT R70, R9, R8, R71 ;  /* 0x0000000809467239 */ /* 0x000fe20000001447 */
[----:B------:R-:W-:Y:S01]  /*8ab0*/  IMAD R16, R46, R20, RZ ;  /* 0x000000142e107224 */ /* 0x000fe200078e02ff */
[----:B------:R-:W-:Y:S01]  /*8ac0*/  SHF.R.S32.HI R54, RZ, 0x18, R54 ;  /* 0x00000018ff367819 */ /* 0x000fe20000011436 */
[-C--:B------:R-:W-:Y:S01]  /*8ad0*/  IMAD R14, R53, R50.reuse, R14 ;  /* 0x00000032350e7224 */ /* 0x080fe200078e020e */
[----:B------:R-:W-:Y:S01]  /*8ae0*/  PRMT R53, R61, 0x8880, RZ ;  /* 0x000088803d357816 */ /* 0x000fe200000000ff */
[-C--:B------:R-:W-:Y:S01]  /*8af0*/  IMAD R19, R52, R50.reuse, R19 ;  /* 0x0000003234137224 */ /* 0x080fe200078e0213 */
[----:B------:R-:W-:Y:S01]  /*8b00*/  SHF.R.S32.HI R52, RZ, 0x18, R60 ;  /* 0x00000018ff347819 */ /* 0x000fe2000001143c */
[----:B------:R-:W-:Y:S01]  /*8b10*/  IMAD R16, R49, R50, R16 ;  /* 0x0000003231107224 */ /* 0x000fe200078e0210 */
[----:B------:R-:W-:Y:S01]  /*8b20*/  SHF.L.U32 R49, R60, 0x10, RZ ;  /* 0x000000103c317819 */ /* 0x000fe200000006ff */
[----:B------:R-:W-:Y:S01]  /*8b30*/  IMAD R17, R46, R21, RZ ;  /* 0x000000152e117224 */ /* 0x000fe200078e02ff */
[----:B------:R-:W-:Y:S01]  /*8b40*/  SHF.L.U32 R51, R60, 0x8, RZ ;  /* 0x000000083c337819 */ /* 0x000fe200000006ff */
[C---:B------:R-:W-:Y:S01]  /*8b50*/  IMAD R18, R46.reuse, R22, RZ ;  /* 0x000000162e127224 */ /* 0x040fe200078e02ff */
[----:B------:R-:W-:Y:S01]  /*8b60*/  SHF.R.S32.HI R49, RZ, 0x18, R49 ;  /* 0x00000018ff317819 */ /* 0x000fe20000011431 */
[C---:B------:R-:W-:Y:S01]  /*8b70*/  IMAD R23, R46.reuse, R23, RZ ;  /* 0x000000172e177224 */ /* 0x040fe200078e02ff */
[----:B------:R-:W-:Y:S01]  /*8b80*/  SHF.R.S32.HI R51, RZ, 0x18, R51 ;  /* 0x00000018ff337819 */ /* 0x000fe20000011433 */
[C---:B------:R-:W-:Y:S01]  /*8b90*/  IMAD R20, R46.reuse, R24, RZ ;  /* 0x000000182e147224 */ /* 0x040fe200078e02ff */
[----:B------:R-:W-:Y:S01]  /*8ba0*/  I2IP.S8.S32.SAT R71, R19, R14, RZ ;  /* 0x0000000e13477239 */ /* 0x000fe200000014ff */
[----:B------:R-:W-:Y:S02]  /*8bb0*/  IMAD R17, R49, R50, R17 ;  /* 0x0000003231117224 */ /* 0x000fe400078e0211 */
[----:B------:R-:W-:Y:S01]  /*8bc0*/  IMAD.SHL.U32 R49, R61, 0x100, RZ ;  /* 0x000001003d317824 */ /* 0x000fe200078e00ff */
[----:B------:R-:W-:Y:S01]  /*8bd0*/  I2IP.S8.S32.SAT R71, R13, R12, R71 ;  /* 0x0000000c0d477239 */ /* 0x000fe20000001447 */
[-C--:B------:R-:W-:Y:S01]  /*8be0*/  IMAD R18, R51, R50.reuse, R18 ;  /* 0x0000003233127224 */ /* 0x080fe200078e0212 */
[----:B------:R-:W-:Y:S01]  /*8bf0*/  SHF.R.S32.HI R51, RZ, 0x18, R61 ;  /* 0x00000018ff337819 */ /* 0x000fe2000001143d */
[----:B------:R-:W-:Y:S01]  /*8c00*/  IMAD R21, R46, R25, RZ ;  /* 0x000000192e157224 */ /* 0x000fe200078e02ff */
[----:B------:R-:W-:Y:S01]  /*8c10*/  SHF.R.S32.HI R49, RZ, 0x18, R49 ;  /* 0x00000018ff317819 */ /* 0x000fe20000011431 */
[----:B------:R-:W-:Y:S01]  /*8c20*/  IMAD R23, R52, R50, R23 ;  /* 0x0000003234177224 */ /* 0x000fe200078e0217 */
[----:B------:R1:W-:Y:S01]  /*8c30*/  STS.128 [R95+UR49+0x5400], R68 ;  /* 0x005400445f007988 */ /* 0x0003e20008000c31 */
[----:B------:R-:W-:Y:S01]  /*8c40*/  IMAD R22, R46, R26, RZ ;  /* 0x0000001a2e167224 */ /* 0x000fe200078e02ff */
[----:B------:R-:W-:Y:S01]  /*8c50*/  SHF.L.U32 R52, R62, 0x10, RZ ;  /* 0x000000103e347819 */ /* 0x000fe200000006ff */
[----:B------:R-:W-:Y:S01]  /*8c60*/  IMAD R20, R53, R50, R20 ;  /* 0x0000003235147224 */ /* 0x000fe200078e0214 */
[----:B------:R-:W-:Y:S01]  /*8c70*/  I2IP.S8.S32.SAT R76, R23, R18, RZ ;  /* 0x00000012174c7239 */ /* 0x000fe200000014ff */
[----:B------:R-:W-:Y:S01]  /*8c80*/  IMAD R27, R46, R27, RZ ;  /* 0x0000001b2e1b7224 */ /* 0x000fe200078e02ff */
[----:B------:R-:W-:Y:S01]  /*8c90*/  PRMT R53, R62, 0x8880, RZ ;  /* 0x000088803e357816 */ /* 0x000fe200000000ff */
[----:B------:R-:W-:Y:S01]  /*8ca0*/  IMAD R21, R54, R50, R21 ;  /* 0x0000003236157224 */ /* 0x000fe200078e0215 */
[----:B------:R-:W-:Y:S01]  /*8cb0*/  I2IP.S8.S32.SAT R76, R17, R16, R76 ;  /* 0x00000010114c7239 */ /* 0x000fe2000000144c */
[C---:B------:R-:W-:Y:S01]  /*8cc0*/  IMAD R24, R46.reuse, R28, RZ ;  /* 0x0000001c2e187224 */ /* 0x040fe200078e02ff */
[----:B------:R-:W-:Y:S01]  /*8cd0*/  SHF.R.S32.HI R52, RZ, 0x18, R52 ;  /* 0x00000018ff347819 */ /* 0x000fe20000011434 */
[-C--:B------:R-:W-:Y:S01]  /*8ce0*/  IMAD R22, R49, R50.reuse, R22 ;  /* 0x0000003231167224 */ /* 0x080fe200078e0216 */
[----:B------:R-:W-:Y:S01]  /*8cf0*/  SHF.R.S32.HI R49, RZ, 0x18, R62 ;  /* 0x00000018ff317819 */ /* 0x000fe2000001143e */
[C---:B------:R-:W-:Y:S01]  /*8d00*/  IMAD R25, R46.reuse, R29, RZ ;  /* 0x0000001d2e197224 */ /* 0x040fe200078e02ff */
[----:B------:R-:W-:Y:S01]  /*8d10*/  SHF.R.S32.HI R54, RZ, 0x18, R63 ;  /* 0x00000018ff367819 */ /* 0x000fe2000001143f */
[-C--:B------:R-:W-:Y:S01]  /*8d20*/  IMAD R27, R51, R50.reuse, R27 ;  /* 0x00000032331b7224 */ /* 0x080fe200078e021b */
[----:B------:R-:W-:Y:S01]  /*8d30*/  PRMT R51, R63, 0x8880, RZ ;  /* 0x000088803f337816 */ /* 0x000fe200000000ff */
[----:B------:R-:W-:Y:S01]  /*8d40*/  IMAD R24, R53, R50, R24 ;  /* 0x0000003235187224 */ /* 0x000fe200078e0218 */
[----:B------:R-:W-:Y:S01]  /*8d50*/  SHF.L.U32 R53, R63, 0x8, RZ ;  /* 0x000000083f357819 */ /* 0x000fe200000006ff */
[----:B------:R-:W-:Y:S01]  /*8d60*/  IMAD R26, R46, R30, RZ ;  /* 0x0000001e2e1a7224 */ /* 0x000fe200078e02ff */
[----:B------:R-:W-:Y:S01]  /*8d70*/  I2IP.S8.S32.SAT R73, R27, R22, RZ ;  /* 0x000000161b497239 */ /* 0x000fe200000014ff */
[----:B------:R-:W-:Y:S01]  /*8d80*/  IMAD R25, R52, R50, R25 ;  /* 0x0000003234197224 */ /* 0x000fe200078e0219 */
[----:B------:R-:W-:Y:S01]  /*8d90*/  SHF.L.U32 R52, R63, 0x10, RZ ;  /* 0x000000103f347819 */ /* 0x000fe200000006ff */
[C---:B------:R-:W-:Y:S01]  /*8da0*/  IMAD R31, R46.reuse, R31, RZ ;  /* 0x0000001f2e1f7224 */ /* 0x040fe200078e02ff */
[----:B------:R-:W-:Y:S01]  /*8db0*/  SHF.R.S32.HI R53, RZ, 0x18, R53 ;  /* 0x00000018ff357819 */ /* 0x000fe20000011435 */
[C---:B------:R-:W-:Y:S01]  /*8dc0*/  IMAD R28, R46.reuse, R32, RZ ;  /* 0x000000202e1c7224 */ /* 0x040fe200078e02ff */
[----:B------:R-:W-:Y:S01]  /*8dd0*/  SHF.R.S32.HI R52, RZ, 0x18, R52 ;  /* 0x00000018ff347819 */ /* 0x000fe20000011434 */
[----:B------:R-:W-:Y:S01]  /*8de0*/  IMAD R26, R55, R50, R26 ;  /* 0x00000032371a7224 */ /* 0x000fe200078e021a */
[----:B------:R-:W-:Y:S01]  /*8df0*/  I2IP.S8.S32.SAT R77, R21, R20, R73 ;  /* 0x00000014154d7239 */ /* 0x000fe20000001449 */
[----:B------:R-:W-:Y:S01]  /*8e00*/  IMAD R29, R46, R33, RZ ;  /* 0x000000212e1d7224 */ /* 0x000fe200078e02ff */
[----:B------:R-:W-:Y:S01]  /*8e10*/  LEA R73, R100, UR49, 0x3 ;  /* 0x0000003164497c11 */ /* 0x000fe2000f8e18ff */
        /* <DEDUP_REMOVED lines=8> */
[----:B------:R-:W-:Y:S01]  /*8ea0*/  @P6 SHF.L.U32 R74, R99, 0x1f, RZ ;  /* 0x0000001f634a6819 */ /* 0x000fe200000006ff */
        /* <DEDUP_REMOVED lines=12> */
[----:B------:R-:W-:Y:S02]  /*8f70*/  UIADD3 UR12, UP0, UPT, UR52, 0x680, URZ ;  /* 0x00000680340c7890 */ /* 0x000fe4000ff1e0ff */
[----:B------:R-:W-:Y:S02]  /*8f80*/  UIADD3 UR9, UPT, UPT, UR41, 0x20, URZ ;  /* 0x0000002029097890 */ /* 0x000fe4000fffe0ff */
[----:B------:R-:W-:Y:S02]  /*8f90*/  UIADD3 UR8, UPT, UPT, UR49, 0x5400, URZ ;  /* 0x0000540031087890 */ /* 0x000fe4000fffe0ff */
[----:B------:R-:W-:Y:S01]  /*8fa0*/  UIADD3.X UR13, UPT, UPT, URZ, UR53, URZ, UP0, !UPT ;  /* 0x00000035ff0d7290 */ /* 0x000fe200087fe4ff */
[----:B------:R-:W-:Y:S01]  /*8fb0*/  UMOV UR10, UR42 ;  /* 0x0000002a000a7c82 */ /* 0x000fe20008000000 */
[----:B------:R-:W-:Y:S01]  /*8fc0*/  UMOV UR11, UR36 ;  /* 0x00000024000b7c82 */ /* 0x000fe20008000000 */
[----:B------:R-:W-:Y:S02]  /*8fd0*/  UIADD3 UR5, UPT, UPT, UR41, 0xa0, URZ ;  /* 0x000000a029057890 */ /* 0x000fe4000fffe0ff */
[----:B------:R-:W-:Y:S01]  /*8fe0*/  UIADD3 UR4, UPT, UPT, UR49, 0x5c00, URZ ;  /* 0x00005c0031047890 */ /* 0x000fe2000fffe0ff */
[----:B------:R-:W-:Y:S03]  /*8ff0*/  UMOV UR6, UR42 ;  /* 0x0000002a00067c82 */ /* 0x000fe60008000000 */
[----:B------:R2:W-:Y:S01]  /*9000*/  UTMASTG.3D [UR8], [UR12] ;  /* 0x000000080c0073b5 */ /* 0x0005e20008010000 */
[----:B------:R-:W-:Y:S04]  /*9010*/  UMOV UR7, UR36 ;  /* 0x0000002400077c82 */ /* 0x000fe80008000000 */
[----:B------:R2:W-:Y:S01]  /*9020*/  UTMASTG.3D [UR4], [UR12] ;  /* 0x000000040c0073b5 */ /* 0x0005e20008010000 */
[----:B------:R0:W-:Y:S01]  /*9030*/  UTMACMDFLUSH ;  /* 0x00000000000079b7 */ /* 0x0001e20000000000 */
[----:B--2---:R-:W-:Y:S04]  /*9040*/  DEPBAR.LE SB0, 0x1 ;  /* 0x000080400000791a */ /* 0x004fe80000000000 */
.L_x_155:
[----:B------:R-:W-:Y:S05]  /*9050*/  BSYNC.RECONVERGENT B0 ;  /* 0x0000000000007941 */ /* 0x000fea0003800200 */
.L_x_154:
        /* <DEDUP_REMOVED lines=14> */
.L_x_159:
[----:B------:R-:W-:Y:S05]  /*9140*/  BSYNC B0 ;  /* 0x0000000000007941 */ /* 0x000fea0003800000 */
.L_x_158:
        /* <DEDUP_REMOVED lines=18> */
.L_x_157:
[----:B------:R-:W-:Y:S05]  /*9270*/  BSYNC B1 ;  /* 0x0000000000017941 */ /* 0x000fea0003800000 */
.L_x_156:
        /* <DEDUP_REMOVED lines=21> */
.L_x_161:
        /* <DEDUP_REMOVED lines=8> */
[----:B------:R-:W-:Y:S02]  /*9450*/  ISETP.NE.AND P6, PT, R72, RZ, PT ;  /* 0x000000ff4800720c */ /* 0x000fe40003fc5270 */
[----:B------:R-:W-:Y:S01]  /*9460*/  SHF.R.S32.HI R53, RZ, 0x18, R53 ;  /* 0x00000018ff357819 */ /* 0x000fe20000011435 */
[----:B------:R-:W2:Y:S01]  /*9470*/  LDTM.x32 R4, tmem[UR4+0x40] ;  /* 0x00004004000479ee */ /* 0x000ea200082c0000 */
[----:B------:R-:W-:Y:S02]  /*9480*/  SHF.R.S32.HI R54, RZ, 0x18, R58 ;  /* 0x00000018ff367819 */ /* 0x000fe4000001143a */
[----:B----4-:R-:W-:Y:S02]  /*9490*/  SHF.L.U32 R55, R62, 0x8, RZ ;  /* 0x000000083e377819 */ /* 0x010fe400000006ff */
[----:B------:R-:W-:Y:S02]  /*94a0*/  ISETP.NE.AND P0, PT, R104, RZ, PT ;  /* 0x000000ff6800720c */ /* 0x000fe40003f05270 */
[----:B------:R-:W-:Y:S01]  /*94b0*/  SHF.R.S32.HI R55, RZ, 0x18, R55 ;  /* 0x00000018ff377819 */ /* 0x000fe20000011437 */
        /* <DEDUP_REMOVED lines=132> */
[----:B------:R-:W-:Y:S02]  /*9d00*/  UIADD3 UR12, UP0, UPT, UR52, 0x680, URZ ;  /* 0x00000680340c7890 */ /* 0x000fe4000ff1e0ff */
[----:B------:R-:W-:Y:S02]  /*9d10*/  UIADD3 UR5, UPT, UPT, UR41, 0x40, URZ ;  /* 0x0000004029057890 */ /* 0x000fe4000fffe0ff */
[----:B------:R-:W-:Y:S01]  /*9d20*/  MOV R103, UR4 ;  /* 0x0000000400677c02 */ /* 0x000fe20008000f00 */
[----:B------:R-:W-:Y:S01]  /*9d30*/  UIADD3.X UR13, UPT, UPT, URZ, UR53, URZ, UP0, !UPT ;  /* 0x00000035ff0d7290 */ /* 0x000fe200087fe4ff */
[----:B------:R-:W-:Y:S02]  /*9d40*/  UMOV UR6, UR42 ;  /* 0x0000002a00067c82 */ /* 0x000fe40008000000 */
[----:B------:R-:W-:Y:S01]  /*9d50*/  R2UR UR4, R103 ;  /* 0x00000000670472ca */ /* 0x000fe200000e0000 */
[----:B------:R-:W-:Y:S01]  /*9d60*/  UMOV UR7, UR36 ;  /* 0x0000002400077c82 */ /* 0x000fe20008000000 */
[----:B------:R-:W-:Y:S02]  /*9d70*/  UIADD3 UR9, UPT, UPT, UR41, 0xc0, URZ ;  /* 0x000000c029097890 */ /* 0x000fe4000fffe0ff */
[----:B------:R-:W-:Y:S01]  /*9d80*/  UIADD3 UR8, UPT, UPT, UR49, 0x4c00, URZ ;  /* 0x00004c0031087890 */ /* 0x000fe2000fffe0ff */
[----:B------:R-:W-:Y:S01]  /*9d90*/  UMOV UR10, UR42 ;  /* 0x0000002a000a7c82 */ /* 0x000fe20008000000 */
[----:B------:R-:W-:Y:S07]  /*9da0*/  UMOV UR11, UR36 ;  /* 0x00000024000b7c82 */ /* 0x000fee0008000000 */
[----:B------:R2:W-:Y:S01]  /*9db0*/  UTMASTG.3D [UR4], [UR12] ;  /* 0x000000040c0073b5 */ /* 0x0005e20008010000 */
[----:B------:R2:W-:Y:S01]  /*9dc0*/  UTMASTG.3D [UR8], [UR12] ;  /* 0x000000080c0073b5 */ /* 0x0005e20008010000 */
[----:B------:R0:W-:Y:S01]  /*9dd0*/  UTMACMDFLUSH ;  /* 0x00000000000079b7 */ /* 0x0001e20000000000 */
[----:B--2---:R-:W-:Y:S04]  /*9de0*/  DEPBAR.LE SB0, 0x1 ;  /* 0x000080400000791a */ /* 0x004fe80000000000 */
.L_x_163:
[----:B------:R-:W-:Y:S05]  /*9df0*/  BSYNC.RECONVERGENT B0 ;  /* 0x0000000000007941 */ /* 0x000fea0003800200 */
.L_x_162:
        /* <DEDUP_REMOVED lines=14> */
.L_x_167:
[----:B------:R-:W-:Y:S05]  /*9ee0*/  BSYNC B0 ;  /* 0x0000000000007941 */ /* 0x000fea0003800000 */
.L_x_166:
        /* <DEDUP_REMOVED lines=18> */
.L_x_165:
[----:B------:R-:W-:Y:S05]  /*a010*/  BSYNC B1 ;  /* 0x0000000000017941 */ /* 0x000fea0003800000 */
.L_x_164:
        /* <DEDUP_REMOVED lines=21> */
.L_x_169:
[----:B------:R-:W-:Y:S01]  /*a170*/  ISETP.NE.AND P0, PT, R104, RZ, PT ;  /* 0x000000ff6800720c */ /* 0x000fe20003f05270 */
[----:B------:R-:W-:Y:S05]  /*a180*/  WARPSYNC.ALL ;  /* 0x0000000000007948 */ /* 0x000fea0003800000 */
[----:B------:R-:W-:Y:S01]  /*a190*/  R2UR UR4, R48 ;  /* 0x00000000300472ca */ /* 0x000fe200000e0000 */
[----:B------:R-:W-:Y:S01]  /*a1a0*/  IMAD.U32 R77, R58, 0x10000, RZ ;  /* 0x000100003a4d7824 */ /* 0x000fe200078e00ff */
[----:B------:R-:W-:Y:S01]  /*a1b0*/  SHF.L.U32 R51, R56, 0x10, RZ ;  /* 0x0000001038337819 */ /* 0x000fe200000006ff */
[----:B----4-:R-:W-:Y:S01]  /*a1c0*/  IMAD.U32 R76, R60, 0x10000, RZ ;  /* 0x000100003c4c7824 */ /* 0x010fe200078e00ff */
[----:B------:R-:W-:Y:S01]  /*a1d0*/  PRMT R49, R56, 0x8880, RZ ;  /* 0x0000888038317816 */ /* 0x000fe200000000ff */
[----:B------:R-:W-:Y:S01]  /*a1e0*/  IMAD.U32 R66, R62, 0x10000, RZ ;  /* 0x000100003e427824 */ /* 0x000fe200078e00ff */
[----:B------:R-:W-:Y:S01]  /*a1f0*/  SHF.L.U32 R52, R56, 0x8, RZ ;  /* 0x0000000838347819 */ /* 0x000fe200000006ff */
[----:B------:R-:W-:Y:S01]  /*a200*/  BSSY.RECONVERGENT B0, `(.L_x_170) ;  /* 0x00000a0000007945 */ /* 0x000fe20003800200 */
[----:B------:R-:W-:Y:S02]  /*a210*/  SHF.R.S32.HI R51, RZ, 0x18, R51 ;  /* 0x00000018ff337819 */ /* 0x000fe40000011433 */
[C---:B------:R-:W-:Y:S02]  /*a220*/  PRMT R82, R57.reuse, 0x8880, RZ ;  /* 0x0000888039527816 */ /* 0x040fe400000000ff */
[----:B------:R-:W-:Y:S01]  /*a230*/  SHF.R.S32.HI R52, RZ, 0x18, R52 ;  /* 0x00000018ff347819 */ /* 0x000fe20000011434 */
[----:B------:R-:W2:Y:S01]  /*a240*/  LDTM.x32 R4, tmem[UR4+0x60] ;  /* 0x00006004000479ee */ /* 0x000ea200082c0000 */
[----:B------:R-:W-:Y:S01]  /*a250*/  NOP ;  /* 0x0000000000007918 */ /* 0x000fe20000000000 */
[----:B------:R-:W-:Y:S02]  /*a260*/  IADD3 R106, PT, PT, R106, 0x2a0, RZ ;  /* 0x000002a06a6a7810 */ /* 0x000fe40007ffe0ff */
[----:B------:R-:W-:Y:S02]  /*a270*/  SHF.R.S32.HI R53, RZ, 0x18, R56 ;  /* 0x00000018ff357819 */ /* 0x000fe40000011438 */
[----:B------:R-:W-:Y:S02]  /*a280*/  LOP3.LUT R106, R106, 0xfefffff8, RZ, 0xc0, !PT ;  /* 0xfefffff86a6a7812 */ /* 0x000fe400078ec0ff */
[----:B------:R-:W-:Y:S02]  /*a290*/  SHF.L.U32 R81, R57, 0x10, RZ ;  /* 0x0000001039517819 */ /* 0x000fe400000006ff */
[----:B--2---:R2:W-:Y:S01]  /*a2a0*/  SYNCS.ARRIVE.TRANS64.RED.A1T0 RZ, [R106+URZ], RZ ;  /* 0x000000ff6aff79a7 */ /* 0x0045e200081004ff */
[----:B------:R-:W-:Y:S02]  /*a2b0*/  PRMT R79, R58, 0x8880, RZ ;  /* 0x000088803a4f7816 */ /* 0x000fe400000000ff */
[----:B------:R-:W-:Y:S02]  /*a2c0*/  SHF.R.S32.HI R54, RZ, 0x18, R57 ;  /* 0x00000018ff367819 */ /* 0x000fe40000011439 */
[C---:B-1----:R-:W-:Y:S02]  /*a2d0*/  PRMT R73, R59.reuse, 0x8880, RZ ;  /* 0x000088803b497816 */ /* 0x042fe400000000ff */
[----:B------:R-:W-:Y:S02]  /*a2e0*/  SHF.R.S32.HI R55, RZ, 0x18, R58 ;  /* 0x00000018ff377819 */ /* 0x000fe4000001143a */
[----:B------:R-:W-:Y:S02]  /*a2f0*/  SHF.L.U32 R72, R59, 0x10, RZ ;  /* 0x000000103b487819 */ /* 0x000fe400000006ff */
[----:B------:R-:W-:Y:S02]  /*a300*/  PRMT R78, R60, 0x8880, RZ ;  /* 0x000088803c4e7816 */ /* 0x000fe400000000ff */
[----:B------:R-:W-:Y:S01]  /*a310*/  SHF.R.S32.HI R56, RZ, 0x18, R59 ;  /* 0x00000018ff387819 */ /* 0x000fe2000001143b */
[C---:B------:R-:W-:Y:S01]  /*a320*/  IMAD R0, R46.reuse, R4, RZ ;  /* 0x000000042e007224 */ /* 0x040fe200078e02ff */
[C---:B------:R-:W-:Y:S01]  /*a330*/  PRMT R70, R61.reuse, 0x8880, RZ ;  /* 0x000088803d467816 */ /* 0x040fe200000000ff */
[C---:B------:R-:W-:Y:S01]  /*a340*/  IMAD R2, R46.reuse, R5, RZ ;  /* 0x000000052e027224 */ /* 0x040fe200078e02ff */
[----:B------:R-:W-:Y:S01]  /*a350*/  SHF.L.U32 R69, R61, 0x10, RZ ;  /* 0x000000103d457819 */ /* 0x000fe200000006ff */
[----:B------:R-:W-:Y:S01]  /*a360*/  IMAD R3, R46, R6, RZ ;  /* 0x000000062e037224 */ /* 0x000fe200078e02ff */
[----:B------:R-:W-:Y:S01]  /*a370*/  PRMT R67, R62, 0x8880, RZ ;  /* 0x000088803e437816 */ /* 0x000fe200000000ff */
[-C--:B------:R-:W-:Y:S01]  /*a380*/  IMAD R0, R49, R50.reuse, R0 ;  /* 0x0000003231007224 */ /* 0x080fe200078e0200 */
[----:B------:R-:W-:Y:S01]  /*a390*/  PRMT R64, R63, 0x8880, RZ ;  /* 0x000088803f407816 */ /* 0x000fe200000000ff */
[----:B------:R-:W-:Y:S01]  /*a3a0*/  IMAD R7, R46, R7, RZ ;  /* 0x000000072e077224 */ /* 0x000fe200078e02ff */
[----:B------:R-:W-:Y:S01]  /*a3b0*/  SHF.L.U32 R80, R57, 0x8, RZ ;  /* 0x0000000839507819 */ /* 0x000fe200000006ff */
[-C--:B------:R-:W-:Y:S01]  /*a3c0*/  IMAD R2, R51, R50.reuse, R2 ;  /* 0x0000003233027224 */ /* 0x080fe200078e0202 */
[----:B------:R-:W-:Y:S01]  /*a3d0*/  SHF.R.S32.HI R51, RZ, 0x18, R81 ;  /* 0x00000018ff337819 */ /* 0x000fe20000011451 */
[----:B------:R-:W-:Y:S01]  /*a3e0*/  IMAD R3, R52, R50, R3 ;  /* 0x0000003234037224 */ /* 0x000fe200078e0203 */
[----:B------:R-:W-:Y:S01]  /*a3f0*/  SHF.R.S32.HI R52, RZ, 0x18, R72 ;  /* 0x00000018ff347819 */ /* 0x000fe20000011448 */
[----:B------:R-:W-:Y:S01]  /*a400*/  IMAD.MOV.U32 R49, RZ, RZ, R82 ;  /* 0x000000ffff317224 */ /* 0x000fe200078e0052 */
[----:B------:R-:W-:Y:S01]  /*a410*/  SHF.R.S32.HI R57, RZ, 0x18, R60 ;  /* 0x00000018ff397819 */ /* 0x000fe2000001143c */
[----:B------:R-:W-:Y:S01]  /*a420*/  IMAD R8, R46, R8, RZ ;  /* 0x000000082e087224 */ /* 0x000fe200078e02ff */
[----:B------:R-:W-:Y:S01]  /*a430*/  SHF.L.U32 R74, R58, 0x8, RZ ;  /* 0x000000083a4a7819 */ /* 0x000fe200000006ff */
[----:B------:R-:W-:Y:S01]  /*a440*/  IMAD R7, R53, R50, R7 ;  /* 0x0000003235077224 */ /* 0x000fe200078e0207 */
[----:B------:R-:W-:Y:S01]  /*a450*/  SHF.R.S32.HI R53, RZ, 0x18, R80 ;  /* 0x00000018ff357819 */ /* 0x000fe20000011450 */
[C---:B------:R-:W-:Y:S01]  /*a460*/  IMAD R9, R46.reuse, R9, RZ ;  /* 0x000000092e097224 */ /* 0x040fe200078e02ff */
[----:B------:R-:W-:Y:S01]  /*a470*/  SHF.R.S32.HI R58, RZ, 0x18, R61 ;  /* 0x00000018ff3a7819 */ /* 0x000fe2000001143d */
[C---:B------:R-:W-:Y:S01]  /*a480*/  IMAD R10, R46.reuse, R10, RZ ;  /* 0x0000000a2e0a7224 */ /* 0x040fe200078e02ff */
[----:B------:R-:W-:Y:S01]  /*a490*/  I2IP.S8.S32.SAT R109, R7, R3, RZ ;  /* 0x00000003076d7239 */ /* 0x000fe200000014ff */
[----:B------:R-:W-:Y:S01]  /*a4a0*/  IMAD R8, R49, R50, R8 ;  /* 0x0000003231087224 */ /* 0x000fe200078e0208 */
[----:B------:R-:W-:Y:S01]  /*a4b0*/  MOV R49, R79 ;  /* 0x0000004f00317202 */ /* 0x000fe20000000f00 */
[----:B------:R-:W-:Y:S01]  /*a4c0*/  IMAD R11, R46, R11, RZ ;  /* 0x0000000b2e0b7224 */ /* 0x000fe200078e02ff */
[----:B------:R-:W-:Y:S01]  /*a4d0*/  I2IP.S8.S32.SAT R112, R2, R0, R109 ;  /* 0x0000000002707239 */ /* 0x000fe2000000146d */
[-C--:B------:R-:W-:Y:S01]  /*a4e0*/  IMAD R9, R51, R50.reuse, R9 ;  /* 0x0000003233097224 */ /* 0x080fe200078e0209 */
[----:B------:R-:W-:Y:S01]  /*a4f0*/  SHF.R.S32.HI R51, RZ, 0x18, R77 ;  /* 0x00000018ff337819 */ /* 0x000fe2000001144d */
[----:B------:R-:W-:Y:S01]  /*a500*/  IMAD R10, R53, R50, R10 ;  /* 0x00000032350a7224 */ /* 0x000fe200078e020a */
[----:B------:R-:W-:Y:S01]  /*a510*/  SHF.L.U32 R71, R59, 0x8, RZ ;  /* 0x000000083b477819 */ /* 0x000fe200000006ff */
[----:B------:R-:W-:Y:S01]  /*a520*/  IMAD R4, R46, R12, RZ ;  /* 0x0000000c2e047224 */ /* 0x000fe200078e02ff */
[----:B------:R-:W-:Y:S01]  /*a530*/  SHF.R.S32.HI R59, RZ, 0x18, R62 ;  /* 0x00000018ff3b7819 */ /* 0x000fe2000001143e */
[-C--:B------:R-:W-:Y:S01]  /*a540*/  IMAD R11, R54, R50.reuse, R11 ;  /* 0x00000032360b7224 */ /* 0x080fe200078e020b */
[----:B------:R-:W-:Y:S01]  /*a550*/  SHF.R.S32.HI R53, RZ, 0x18, R71 ;  /* 0x00000018ff357819 */ /* 0x000fe20000011447 */
[----:B------:R-:W-:Y:S01]  /*a560*/  IMAD R5, R46, R13, RZ ;  /* 0x0000000d2e057224 */ /* 0x000fe200078e02ff */
[----:B------:R-:W-:Y:S01]  /*a570*/  SHF.L.U32 R75, R60, 0x8, RZ ;  /* 0x000000083c4b7819 */ /* 0x000fe200000006ff */
[----:B------:R-:W-:Y:S01]  /*a580*/  IMAD R4, R49, R50, R4 ;  /* 0x0000003231047224 */ /* 0x000fe200078e0204 */
[----:B------:R-:W-:Y:S01]  /*a590*/  SHF.R.S32.HI R49, RZ, 0x18, R74 ;  /* 0x00000018ff317819 */ /* 0x000fe2000001144a */
[C---:B------:R-:W-:Y:S01]  /*a5a0*/  IMAD R6, R46.reuse, R14, RZ ;  /* 0x0000000e2e067224 */ /* 0x040fe200078e02ff */
[----:B------:R-:W-:Y:S01]  /*a5b0*/  I2IP.S8.S32.SAT R113, R11, R10, RZ ;  /* 0x0000000a0b717239 */ /* 0x000fe200000014ff */
[C---:B------:R-:W-:Y:S01]  /*a5c0*/  IMAD R15, R46.reuse, R15, RZ ;  /* 0x0000000f2e0f7224 */ /* 0x040fe200078e02ff */
[----:B------:R-:W-:Y:S01]  /*a5d0*/  SHF.R.S32.HI R60, RZ, 0x18, R63 ;  /* 0x00000018ff3c7819 */ /* 0x000fe2000001143f */
[----:B------:R-:W-:Y:S01]  /*a5e0*/  IMAD R5, R51, R50, R5 ;  /* 0x0000003233057224 */ /* 0x000fe200078e0205 */
[----:B------:R-:W-:Y:S01]  /*a5f0*/  MOV R51, R73 ;  /* 0x0000004900337202 */ /* 0x000fe20000000f00 */
[C---:B------:R-:W-:Y:S01]  /*a600*/  IMAD R12, R46.reuse, R16, RZ ;  /* 0x000000102e0c7224 */ /* 0x040fe200078e02ff */
[----:B------:R-:W-:Y:S01]  /*a610*/  I2IP.S8.S32.SAT R113, R9, R8, R113 ;  /* 0x0000000809717239 */ /* 0x000fe20000001471 */
[----:B------:R-:W-:Y:S01]  /*a620*/  IMAD R6, R49, R50, R6 ;  /* 0x0000003231067224 */ /* 0x000fe200078e0206 */
[----:B------:R-:W-:Y:S01]  /*a630*/  MOV R49, R78 ;  /* 0x0000004e00317202 */ /* 0x000fe20000000f00 */
[----:B------:R-:W-:Y:S01]  /*a640*/  IMAD R13, R46, R17, RZ ;  /* 0x000000112e0d7224 */ /* 0x000fe200078e02ff */
[----:B------:R-:W-:Y:S01]  /*a650*/  SHF.L.U32 R68, R61, 0x8, RZ ;  /* 0x000000083d447819 */ /* 0x000fe200000006ff */
[----:B------:R-:W-:Y:S01]  /*a660*/  IMAD R15, R55, R50, R15 ;  /* 0x00000032370f7224 */ /* 0x000fe200078e020f */
[----:B------:R-:W-:Y:S01]  /*a670*/  SHF.L.U32 R65, R62, 0x8, RZ ;  /* 0x000000083e417819 */ /* 0x000fe200000006ff */
[C---:B------:R-:W-:Y:S01]  /*a680*/  IMAD R14, R46.reuse, R18, RZ ;  /* 0x000000122e0e7224 */ /* 0x040fe200078e02ff */
[----:B------:R-:W-:Y:S01]  /*a690*/  SHF.L.U32 R62, R63, 0x10, RZ ;  /* 0x000000103f3e7819 */ /* 0x000fe200000006ff */
[----:B------:R-:W-:Y:S01]  /*a6a0*/  IMAD R12, R51, R50, R12 ;  /* 0x00000032330c7224 */ /* 0x000fe200078e020c */
[----:B------:R-:W-:Y:S01]  /*a6b0*/  I2IP.S8.S32.SAT R114, R15, R6, RZ ;  /* 0x000000060f727239 */ /* 0x000fe200000014ff */
[----:B------:R-:W-:Y:S01]  /*a6c0*/  IMAD R19, R46, R19, RZ ;  /* 0x000000132e137224 */ /* 0x000fe200078e02ff */
[----:B------:R-:W-:Y:S01]  /*a6d0*/  SHF.R.S32.HI R51, RZ, 0x18, R76 ;  /* 0x00000018ff337819 */ /* 0x000fe2000001144c */
[----:B------:R-:W-:Y:S01]  /*a6e0*/  IMAD R13, R52, R50, R13 ;  /* 0x00000032340d7224 */ /* 0x000fe200078e020d */
[----:B------:R-:W-:Y:S01]  /*a6f0*/  I2IP.S8.S32.SAT R114, R5, R4, R114 ;  /* 0x0000000405727239 */ /* 0x000fe20000001472 */
[C---:B------:R-:W-:Y:S01]  /*a700*/  IMAD R16, R46.reuse, R20, RZ ;  /* 0x000000142e107224 */ /* 0x040fe200078e02ff */
[----:B------:R-:W-:Y:S01]  /*a710*/  SHF.R.S32.HI R52, RZ, 0x18, R62 ;  /* 0x00000018ff347819 */ /* 0x000fe2000001143e */
[-C--:B------:R-:W-:Y:S01]  /*a720*/  IMAD R14, R53, R50.reuse, R14 ;  /* 0x00000032350e7224 */ /* 0x080fe200078e020e */
[----:B------:R-:W-:Y:S01]  /*a730*/  SHF.R.S32.HI R53, RZ, 0x18, R75 ;  /* 0x00000018ff357819 */ /* 0x000fe2000001144b */
[----:B------:R-:W-:Y:S01]  /*a740*/  IMAD R17, R46, R21, RZ ;  /* 0x000000152e117224 */ /* 0x000fe200078e02ff */
[----:B------:R-:W-:Y:S01]  /*a750*/  SHF.L.U32 R61, R63, 0x8, RZ ;  /* 0x000000083f3d7819 */ /* 0x000fe200000006ff */
[----:B------:R-:W-:Y:S01]  /*a760*/  IMAD R19, R56, R50, R19 ;  /* 0x0000003238137224 */ /* 0x000fe200078e0213 */
[----:B------:R-:W-:Y:S01]  /*a770*/  IADD3 R44, PT, PT, R44, 0x1, RZ ;  /* 0x000000012c2c7810 */ /* 0x000fe20007ffe0ff */
[C---:B------:R-:W-:Y:S02]  /*a780*/  IMAD R18, R46.reuse, R22, RZ ;  /* 0x000000162e127224 */ /* 0x040fe400078e02ff */
[----:B------:R-:W-:Y:S01]  /*a790*/  IMAD R16, R49, R50, R16 ;  /* 0x0000003231107224 */ /* 0x000fe200078e0210 */
[----:B------:R-:W-:Y:S01]  /*a7a0*/  I2IP.S8.S32.SAT R115, R19, R14, RZ ;  /* 0x0000000e13737239 */ /* 0x000fe200000014ff */
[C---:B------:R-:W-:Y:S02]  /*a7b0*/  IMAD R23, R46.reuse, R23, RZ ;  /* 0x000000172e177224 */ /* 0x040fe400078e02ff */
[----:B------:R-:W-:Y:S01]  /*a7c0*/  IMAD R17, R51, R50, R17 ;  /* 0x0000003233117224 */ /* 0x000fe200078e0211 */
[----:B------:R-:W-:Y:S01]  /*a7d0*/  I2IP.S8.S32.SAT R115, R13, R12, R115 ;  /* 0x0000000c0d737239 */ /* 0x000fe20000001473 */
[C---:B------:R-:W-:Y:S01]  /*a7e0*/  IMAD R20, R46.reuse, R24, RZ ;  /* 0x000000182e147224 */ /* 0x040fe200078e02ff */
[----:B------:R-:W-:Y:S01]  /*a7f0*/  SHF.R.S32.HI R51, RZ, 0x18, R69 ;  /* 0x00000018ff337819 */ /* 0x000fe20000011445 */
[-C--:B------:R-:W-:Y:S01]  /*a800*/  IMAD R18, R53, R50.reuse, R18 ;  /* 0x0000003235127224 */ /* 0x080fe200078e0212 */
[----:B------:R-:W-:Y:S01]  /*a810*/  SHF.R.S32.HI R53, RZ, 0x18, R68 ;  /* 0x00000018ff357819 */ /* 0x000fe20000011444 */
[----:B------:R-:W-:Y:S01]  /*a820*/  IMAD.MOV.U32 R49, RZ, RZ, R70 ;  /* 0x000000ffff317224 */ /* 0x000fe200078e0046 */
[----:B------:R2:W-:Y:S01]  /*a830*/  STS.128 [R95+UR49+0x5400], R112 ;  /* 0x005400705f007988 */ /* 0x0005e20008000c31 */
[C---:B------:R-:W-:Y:S02]  /*a840*/  IMAD R21, R46.reuse, R25, RZ ;  /* 0x000000192e157224 */ /* 0x040fe400078e02ff */
[----:B------:R-:W-:Y:S02]  /*a850*/  IMAD R23, R57, R50, R23 ;  /* 0x0000003239177224 */ /* 0x000fe400078e0217 */
[C---:B------:R-:W-:Y:S02]  /*a860*/  IMAD R22, R46.reuse, R26, RZ ;  /* 0x0000001a2e167224 */ /* 0x040fe400078e02ff */
[----:B------:R-:W-:Y:S01]  /*a870*/  IMAD R20, R49, R50, R20 ;  /* 0x0000003231147224 */ /* 0x000fe200078e0214 */
[----:B------:R-:W-:Y:S01]  /*a880*/  I2IP.S8.S32.SAT R116, R23, R18, RZ ;  /* 0x0000001217747239 */ /* 0x000fe200000014ff */
[C---:B------:R-:W-:Y:S01]  /*a890*/  IMAD R27, R46.reuse, R27, RZ ;  /* 0x0000001b2e1b7224 */ /* 0x040fe200078e02ff */
[----:B------:R-:W-:Y:S01]  /*a8a0*/  MOV R49, R67 ;  /* 0x0000004300317202 */ /* 0x000fe20000000f00 */
[----:B------:R-:W-:Y:S01]  /*a8b0*/  IMAD R21, R51, R50, R21 ;  /* 0x0000003233157224 */ /* 0x000fe200078e0215 */
[----:B------:R-:W-:Y:S01]  /*a8c0*/  I2IP.S8.S32.SAT R116, R17, R16, R116 ;  /* 0x0000001011747239 */ /* 0x000fe20000001474 */
[----:B------:R-:W-:Y:S01]  /*a8d0*/  IMAD R24, R46, R28, RZ ;  /* 0x0000001c2e187224 */ /* 0x000fe200078e02ff */
[----:B------:R-:W-:Y:S01]  /*a8e0*/  SHF.R.S32.HI R51, RZ, 0x18, R66 ;  /* 0x00000018ff337819 */ /* 0x000fe20000011442 */
[-C--:B------:R-:W-:Y:S01]  /*a8f0*/  IMAD R22, R53, R50.reuse, R22 ;  /* 0x0000003235167224 */ /* 0x080fe200078e0216 */
[----:B------:R-:W-:Y:S01]  /*a900*/  SHF.R.S32.HI R53, RZ, 0x18, R61 ;  /* 0x00000018ff357819 */ /* 0x000fe2000001143d */
[-C--:B------:R-:W-:Y:S02]  /*a910*/  IMAD R27, R58, R50.reuse, R27 ;  /* 0x000000323a1b7224 */ /* 0x080fe400078e021b */
[C---:B------:R-:W-:Y:S02]  /*a920*/  IMAD R25, R46.reuse, R29, RZ ;  /* 0x0000001d2e197224 */ /* 0x040fe400078e02ff */
[----:B------:R-:W-:Y:S01]  /*a930*/  IMAD R24, R49, R50, R24 ;  /* 0x0000003231187224 */ /* 0x000fe200078e0218 */
[----:B------:R-:W-:Y:S01]  /*a940*/  SHF.R.S32.HI R49, RZ, 0x18, R65 ;  /* 0x00000018ff317819 */ /* 0x000fe20000011441 */
[C---:B------:R-:W-:Y:S01]  /*a950*/  IMAD R26, R46.reuse, R30, RZ ;  /* 0x0000001e2e1a7224 */ /* 0x040fe200078e02ff */
[----:B------:R-:W-:Y:S01]  /*a960*/  I2IP.S8.S32.SAT R117, R27, R22, RZ ;  /* 0x000000161b757239 */ /* 0x000fe200000014ff */
[C---:B------:R-:W-:Y:S02]  /*a970*/  IMAD R31, R46.reuse, R31, RZ ;  /* 0x0000001f2e1f7224 */ /* 0x040fe400078e02ff */
[----:B------:R-:W-:Y:S01]  /*a980*/  IMAD R25, R51, R50, R25 ;  /* 0x0000003233197224 */ /* 0x000fe200078e0219 */
[----:B------:R-:W-:Y:S01]  /*a990*/  MOV R51, R64 ;  /* 0x0000004000337202 */ /* 0x000fe20000000f00 */
[C---:B------:R-:W-:Y:S01]  /*a9a0*/  IMAD R28, R46.reuse, R32, RZ ;  /* 0x000000202e1c7224 */ /* 0x040fe200078e02ff */
[----:B------:R-:W-:Y:S01]  /*a9b0*/  I2IP.S8.S32.SAT R117, R21, R20, R117 ;  /* 0x0000001415757239 */ /* 0x000fe20000001475 */
[-C--:B------:R-:W-:Y:S02]  /*a9c0*/  IMAD R26, R49, R50.reuse, R26 ;  /* 0x00000032311a7224 */ /* 0x080fe400078e021a */
[C---:B------:R-:W-:Y:S02]  /*a9d0*/  IMAD R29, R46.reuse, R33, RZ ;  /* 0x000000212e1d7224 */ /* 0x040fe400078e02ff */
[-C--:B------:R-:W-:Y:S02]  /*a9e0*/  IMAD R31, R59, R50.reuse, R31 ;  /* 0x000000323b1f7224 */ /* 0x080fe400078e021f */
[----:B------:R-:W-:Y:S02]  /*a9f0*/  IMAD R28, R51, R50, R28 ;  /* 0x00000032331c7224 */ /* 0x000fe400078e021c */
[----:B------:R-:W-:Y:S01]  /*aa00*/  IMAD R30, R46, R34, RZ ;  /* 0x000000222e1e7224 */ /* 0x000fe200078e02ff */
[----:B------:R-:W-:Y:S01]  /*aa10*/  I2IP.S8.S32.SAT R109, R31, R26, RZ ;  /* 0x0000001a1f6d7239 */ /* 0x000fe200000014ff */
[----:B------:R-:W-:Y:S02]  /*aa20*/  IMAD R29, R52, R50, R29 ;  /* 0x00000032341d7224 */ /* 0x000fe400078e021d */
[----:B------:R-:W-:Y:S01]  /*aa30*/  IMAD R35, R46, R35, RZ ;  /* 0x000000232e237224 */ /* 0x000fe200078e02ff */
[----:B------:R-:W-:Y:S01]  /*aa40*/  I2IP.S8.S32.SAT R118, R25, R24, R109 ;  /* 0x0000001819767239 */ /* 0x000fe2000000146d */
[-C--:B------:R-:W-:Y:S02]  /*aa50*/  IMAD R30, R53, R50.reuse, R30 ;  /* 0x00000032351e7224 */ /* 0x080fe400078e021e */
        /* <DEDUP_REMOVED lines=9> */
[----:B-1----:R-:W1:Y:S02]  /*aaf0*/  FENCE.VIEW.ASYNC.S ;  /* 0x00000000000073c6 */ /* 0x002e640000000000 */
[----:B-1----:R-:W-:Y:S06]  /*ab00*/  BAR.SYNC.DEFER_BLOCKING 0x1, 0x80 ;  /* 0x0042000000007b1d */ /* 0x002fec0000010000 */
        /* <DEDUP_REMOVED lines=14> */
[----:B-1----:R-:W-:Y:S04]  /*abf0*/  DEPBAR.LE SB0, 0x1 ;  /* 0x000080400000791a */ /* 0x002fe80000000000 */
.L_x_171:
[----:B------:R-:W-:Y:S05]  /*ac00*/  BSYNC.RECONVERGENT B0 ;  /* 0x0000000000007941 */ /* 0x000fea0003800200 */
.L_x_170:
[----:B------:R-:W-:Y:S01]  /*ac10*/  BAR.SYNC.DEFER_BLOCKING 0x1, 0x80 ;  /* 0x0042000000007b1d */ /* 0x000fe20000010000 */
[----:B------:R-:W-:Y:S01]  /*ac20*/  ISETP.NE.AND P2, PT, R105, RZ, PT ;  /* 0x000000ff6900720c */ /* 0x000fe20003f45270 */
[----:B------:R-:W-:Y:S01]  /*ac30*/  IMAD.IADD R20, R43, 0x1, R83 ;  /* 0x000000012b147824 */ /* 0x000fe200078e0253 */
[----:B------:R-:W-:Y:S01]  /*ac40*/  ISETP.NE.AND P0, PT, R107, 0x2, PT ;  /* 0x000000026b00780c */ /* 0x000fe20003f05270 */
[----:B------:R-:W-:Y:S01]  /*ac50*/  IMAD.IADD R21, R45, 0x1, R90 ;  /* 0x000000012d157824 */ /* 0x000fe200078e025a */
[----:B------:R-:W-:Y:S02]  /*ac60*/  ISETP.NE.AND P1, PT, R44, 0x4, PT ;  /* 0x000000042c00780c */ /* 0x000fe40003f25270 */
[----:B------:R-:W-:Y:S02]  /*ac70*/  SEL R0, RZ, 0x1, P0 ;  /* 0x00000001ff007807 */ /* 0x000fe40000000000 */
[----:B------:R-:W-:Y:S02]  /*ac80*/  SEL R3, RZ, 0x1, P1 ;  /* 0x00000001ff037807 */ /* 0x000fe40000800000 */
[----:B------:R-:W-:Y:S02]  /*ac90*/  LOP3.LUT R101, R101, R0, RZ, 0x3c, !PT ;  /* 0x0000000065657212 */ /* 0x000fe400078e3cff */
[----:B------:R-:W-:Y:S02]  /*aca0*/  LOP3.LUT R102, R102, R3, RZ, 0x3c, !PT ;  /* 0x0000000366667212 */ /* 0x000fe400078e3cff */
[----:B------:R-:W-:Y:S02]  /*acb0*/  @P2 R2UR UR36, R98 ;  /* 0x00000000622422ca */ /* 0x000fe400000e0000 */
[----:B------:R-:W-:Y:S02]  /*acc0*/  SEL R107, R107, RZ, P0 ;  /* 0x000000ff6b6b7207 */ /* 0x000fe40000000000 */
[----:B------:R-:W-:Y:S01]  /*acd0*/  SEL R44, R44, RZ, P1 ;  /* 0x000000ff2c2c7207 */ /* 0x000fe20000800000 */
[----:B------:R-:W-:Y:S10]  /*ace0*/  @P2 BRA `(.L_x_172) ;  /* 0xffffffb800f02947 */ /* 0x000ff4000383ffff */
[----:B------:R-:W-:Y:S05]  /*acf0*/  EXIT ;  /* 0x000000000000794d */ /* 0x000fea0003800000 */
.L_x_25:
[----:B--2---:R2:W4:Y:S02]  /*ad00*/  SYNCS.PHASECHK.TRANS64.TRYWAIT P0, [R3+URZ+0x2d0], R2 ;  /* 0x0002d002030075a7 */ /* 0x00452400080011ff */
[----:B----4-:R-:W-:Y:S05]  /*ad10*/  @!P0 NANOSLEEP.SYNCS 0x989680 ;  /* 0x009896800000895d */ /* 0x010fea0003900000 */
[----:B------:R-:W4:Y:S02]  /*ad20*/  @!P0 SYNCS.PHASECHK.TRANS64 P0, [R3+URZ+0x2d0], R2 ;  /* 0x0002d002030085a7 */ /* 0x000f2400080010ff */
[----:B----4-:R-:W-:Y:S05]  /*ad30*/  @!P0 BRA `(.L_x_25) ;  /* 0xfffffffc00f08947 */ /* 0x010fea000383ffff */
[----:B------:R-:W-:Y:S05]  /*ad40*/  BRA `(.L_x_173) ;  /* 0xffffff6c00a47947 */ /* 0x000fea000383ffff */
.L_x_28:
[----:B-1----:R-:W-:-:S07]  /*ad50*/  MOV R2, UR33 ;  /* 0x0000002100027c02 */ /* 0x002fce0008000f00 */
.L_x_174:
[----:B-1----:R1:W2:Y:S02]  /*ad60*/  SYNCS.PHASECHK.TRANS64.TRYWAIT P0, [R2+URZ+0x108], R5 ;  /* 0x00010805020075a7 */ /* 0x0022a400080011ff */
[----:B--2---:R-:W-:Y:S05]  /*ad70*/  @!P0 NANOSLEEP.SYNCS 0x989680 ;  /* 0x009896800000895d */ /* 0x004fea0003900000 */
[----:B------:R-:W2:Y:S02]  /*ad80*/  @!P0 SYNCS.PHASECHK.TRANS64 P0, [R2+URZ+0x108], R5 ;  /* 0x00010805020085a7 */ /* 0x000ea400080010ff */
[----:B--2---:R-:W-:Y:S05]  /*ad90*/  @!P0 BRA `(.L_x_174) ;  /* 0xfffffffc00f08947 */ /* 0x004fea000383ffff */
[----:B------:R-:W-:Y:S05]  /*ada0*/  BRA `(.L_x_27) ;  /* 0xffffff70000c7947 */ /* 0x000fea000383ffff */
.L_x_35:
[----:B-1----:R-:W-:-:S07]  /*adb0*/  MOV R2, UR17 ;  /* 0x0000001100027c02 */ /* 0x002fce0008000f00 */
.L_x_175:
[----:B-1----:R1:W2:Y:S02]  /*adc0*/  SYNCS.PHASECHK.TRANS64.TRYWAIT P0, [R2+URZ+0x108], R5 ;  /* 0x00010805020075a7 */ /* 0x0022a400080011ff */
[----:B--2---:R-:W-:Y:S05]  /*add0*/  @!P0 NANOSLEEP.SYNCS 0x989680 ;  /* 0x009896800000895d */ /* 0x004fea0003900000 */
[----:B------:R-:W2:Y:S02]  /*ade0*/  @!P0 SYNCS.PHASECHK.TRANS64 P0, [R2+URZ+0x108], R5 ;  /* 0x00010805020085a7 */ /* 0x000ea400080010ff */
[----:B--2---:R-:W-:Y:S05]  /*adf0*/  @!P0 BRA `(.L_x_175) ;  /* 0xfffffffc00f08947 */ /* 0x004fea000383ffff */
[----:B------:R-:W-:Y:S05]  /*ae00*/  BRA `(.L_x_34) ;  /* 0xffffff7000c87947 */ /* 0x000fea000383ffff */
.L_x_40:
[----:B-1----:R1:W2:Y:S02]  /*ae10*/  SYNCS.PHASECHK.TRANS64.TRYWAIT P0, [R2+URZ+0x260], R3 ;  /* 0x00026003020075a7 */ /* 0x0022a400080011ff */
[----:B--2---:R-:W-:Y:S05]  /*ae20*/  @!P0 NANOSLEEP.SYNCS 0x989680 ;  /* 0x009896800000895d */ /* 0x004fea0003900000 */
[----:B------:R-:W2:Y:S02]  /*ae30*/  @!P0 SYNCS.PHASECHK.TRANS64 P0, [R2+URZ+0x260], R3 ;  /* 0x00026003020085a7 */ /* 0x000ea400080010ff */
[----:B--2---:R-:W-:Y:S05]  /*ae40*/  @!P0 BRA `(.L_x_40) ;  /* 0xfffffffc00f08947 */ /* 0x004fea000383ffff */
[----:B------:R-:W-:Y:S05]  /*ae50*/  BRA `(.L_x_176) ;  /* 0xffffff74006c7947 */ /* 0x000fea000383ffff */
.L_x_44:
[----:B---3--:R-:W-:-:S07]  /*ae60*/  MOV R0, UR4 ;  /* 0x0000000400007c02 */ /* 0x008fce0008000f00 */
.L_x_177:
[----:B-1----:R1:W2:Y:S02]  /*ae70*/  SYNCS.PHASECHK.TRANS64.TRYWAIT P0, [R0+URZ], R3 ;  /* 0x00000003000075a7 */ /* 0x0022a400080011ff */
[----:B--2---:R-:W-:Y:S05]  /*ae80*/  @!P0 NANOSLEEP.SYNCS 0x989680 ;  /* 0x009896800000895d */ /* 0x004fea0003900000 */
[----:B------:R-:W2:Y:S02]  /*ae90*/  @!P0 SYNCS.PHASECHK.TRANS64 P0, [R0+URZ], R3 ;  /* 0x00000003000085a7 */ /* 0x000ea400080010ff */
[----:B--2---:R-:W-:Y:S05]  /*aea0*/  @!P0 BRA `(.L_x_177) ;  /* 0xfffffffc00f08947 */ /* 0x004fea000383ffff */
[----:B------:R-:W-:Y:S05]  /*aeb0*/  BRA `(.L_x_178) ;  /* 0xffffff7800dc7947 */ /* 0x000fea000383ffff */
.L_x_45:
[----:B---3--:R-:W-:-:S07]  /*aec0*/  MOV R0, UR4 ;  /* 0x0000000400007c02 */ /* 0x008fce0008000f00 */
.L_x_179:
[----:B-1----:R1:W2:Y:S02]  /*aed0*/  SYNCS.PHASECHK.TRANS64.TRYWAIT P0, [R0+URZ], R3 ;  /* 0x00000003000075a7 */ /* 0x0022a400080011ff */
[----:B--2---:R-:W-:Y:S05]  /*aee0*/  @!P0 NANOSLEEP.SYNCS 0x989680 ;  /* 0x009896800000895d */ /* 0x004fea0003900000 */
[----:B------:R-:W2:Y:S02]  /*aef0*/  @!P0 SYNCS.PHASECHK.TRANS64 P0, [R0+URZ], R3 ;  /* 0x00000003000085a7 */ /* 0x000ea400080010ff */
[----:B--2---:R-:W-:Y:S05]  /*af00*/  @!P0 BRA `(.L_x_179) ;  /* 0xfffffffc00f08947 */ /* 0x004fea000383ffff */
[----:B------:R-:W-:Y:S05]  /*af10*/  BRA `(.L_x_180) ;  /* 0xffffff7800e87947 */ /* 0x000fea000383ffff */
.L_x_46:
[----:B---3--:R-:W-:-:S07]  /*af20*/  MOV R0, UR4 ;  /* 0x0000000400007c02 */ /* 0x008fce0008000f00 */
.L_x_181:
[----:B-1----:R1:W2:Y:S02]  /*af30*/  SYNCS.PHASECHK.TRANS64.TRYWAIT P0, [R0+URZ], R3 ;  /* 0x00000003000075a7 */ /* 0x0022a400080011ff */
[----:B--2---:R-:W-:Y:S05]  /*af40*/  @!P0 NANOSLEEP.SYNCS 0x989680 ;  /* 0x009896800000895d */ /* 0x004fea0003900000 */
[----:B------:R-:W2:Y:S02]  /*af50*/  @!P0 SYNCS.PHASECHK.TRANS64 P0, [R0+URZ], R3 ;  /* 0x00000003000085a7 */ /* 0x000ea400080010ff */
[----:B--2---:R-:W-:Y:S05]  /*af60*/  @!P0 BRA `(.L_x_181) ;  /* 0xfffffffc00f08947 */ /* 0x004fea000383ffff */
[----:B------:R-:W-:Y:S05]  /*af70*/  BRA `(.L_x_182) ;  /* 0xffffff7800f47947 */ /* 0x000fea000383ffff */
.L_x_47:
[----:B---3--:R-:W-:-:S07]  /*af80*/  MOV R0, UR4 ;  /* 0x0000000400007c02 */ /* 0x008fce0008000f00 */
.L_x_183:
[----:B-1----:R1:W2:Y:S02]  /*af90*/  SYNCS.PHASECHK.TRANS64.TRYWAIT P0, [R0+URZ], R3 ;  /* 0x00000003000075a7 */ /* 0x0022a400080011ff */
[----:B--2---:R-:W-:Y:S05]  /*afa0*/  @!P0 NANOSLEEP.SYNCS 0x989680 ;  /* 0x009896800000895d */ /* 0x004fea0003900000 */
[----:B------:R-:W2:Y:S02]  /*afb0*/  @!P0 SYNCS.PHASECHK.TRANS64 P0, [R0+URZ], R3 ;  /* 0x00000003000085a7 */ /* 0x000ea400080010ff */
[----:B--2---:R-:W-:Y:S05]  /*afc0*/  @!P0 BRA `(.L_x_183) ;  /* 0xfffffffc00f08947 */ /* 0x004fea000383ffff */
[----:B------:R-:W-:Y:S05]  /*afd0*/  BRA `(.L_x_184) ;  /* 0xffffff7c00007947 */ /* 0x000fea000383ffff */
.L_x_48:
[----:B---3--:R-:W-:-:S07]  /*afe0*/  MOV R0, UR4 ;  /* 0x0000000400007c02 */ /* 0x008fce0008000f00 */
.L_x_185:
[----:B-1----:R1:W2:Y:S02]  /*aff0*/  SYNCS.PHASECHK.TRANS64.TRYWAIT P0, [R0+URZ], R3 ;  /* 0x00000003000075a7 */ /* 0x0022a400080011ff */
[----:B--2---:R-:W-:Y:S05]  /*b000*/  @!P0 NANOSLEEP.SYNCS 0x989680 ;  /* 0x009896800000895d */ /* 0x004fea0003900000 */
[----:B------:R-:W2:Y:S02]  /*b010*/  @!P0 SYNCS.PHASECHK.TRANS64 P0, [R0+URZ], R3 ;  /* 0x00000003000085a7 */ /* 0x000ea400080010ff */
[----:B--2---:R-:W-:Y:S05]  /*b020*/  @!P0 BRA `(.L_x_185) ;  /* 0xfffffffc00f08947 */ /* 0x004fea000383ffff */
[----:B------:R-:W-:Y:S05]  /*b030*/  BRA `(.L_x_186) ;  /* 0xffffff7c000c7947 */ /* 0x000fea000383ffff */
.L_x_49:
[----:B---3--:R-:W-:-:S07]  /*b040*/  MOV R0, UR4 ;  /* 0x0000000400007c02 */ /* 0x008fce0008000f00 */
.L_x_187:
[----:B-1----:R1:W2:Y:S02]  /*b050*/  SYNCS.PHASECHK.TRANS64.TRYWAIT P0, [R0+URZ], R3 ;  /* 0x00000003000075a7 */ /* 0x0022a400080011ff */
[----:B--2---:R-:W-:Y:S05]  /*b060*/  @!P0 NANOSLEEP.SYNCS 0x989680 ;  /* 0x009896800000895d */ /* 0x004fea0003900000 */
[----:B------:R-:W2:Y:S02]  /*b070*/  @!P0 SYNCS.PHASECHK.TRANS64 P0, [R0+URZ], R3 ;  /* 0x00000003000085a7 */ /* 0x000ea400080010ff */
[----:B--2---:R-:W-:Y:S05]  /*b080*/  @!P0 BRA `(.L_x_187) ;  /* 0xfffffffc00f08947 */ /* 0x004fea000383ffff */
[----:B------:R-:W-:Y:S05]  /*b090*/  BRA `(.L_x_188) ;  /* 0xffffff7c00187947 */ /* 0x000fea000383ffff */
.L_x_50:
[----:B---3--:R-:W-:-:S07]  /*b0a0*/  MOV R0, UR4 ;  /* 0x0000000400007c02 */ /* 0x008fce0008000f00 */
.L_x_189:
[----:B-1----:R1:W2:Y:S02]  /*b0b0*/  SYNCS.PHASECHK.TRANS64.TRYWAIT P0, [R0+URZ], R3 ;  /* 0x00000003000075a7 */ /* 0x0022a400080011ff */
[----:B--2---:R-:W-:Y:S05]  /*b0c0*/  @!P0 NANOSLEEP.SYNCS 0x989680 ;  /* 0x009896800000895d */ /* 0x004fea0003900000 */
[----:B------:R-:W2:Y:S02]  /*b0d0*/  @!P0 SYNCS.PHASECHK.TRANS64 P0, [R0+URZ], R3 ;  /* 0x00000003000085a7 */ /* 0x000ea400080010ff */
[----:B--2---:R-:W-:Y:S05]  /*b0e0*/  @!P0 BRA `(.L_x_189) ;  /* 0xfffffffc00f08947 */ /* 0x004fea000383ffff */
[----:B------:R-:W-:Y:S05]  /*b0f0*/  BRA `(.L_x_190) ;  /* 0xffffff7c00247947 */ /* 0x000fea000383ffff */
.L_x_51:
[----:B---3--:R-:W-:-:S07]  /*b100*/  MOV R0, UR4 ;  /* 0x0000000400007c02 */ /* 0x008fce0008000f00 */
.L_x_191:
[----:B-1----:R1:W2:Y:S02]  /*b110*/  SYNCS.PHASECHK.TRANS64.TRYWAIT P0, [R0+URZ], R3 ;  /* 0x00000003000075a7 */ /* 0x0022a400080011ff */
[----:B--2---:R-:W-:Y:S05]  /*b120*/  @!P0 NANOSLEEP.SYNCS 0x989680 ;  /* 0x009896800000895d */ /* 0x004fea0003900000 */
[----:B------:R-:W2:Y:S02]  /*b130*/  @!P0 SYNCS.PHASECHK.TRANS64 P0, [R0+URZ], R3 ;  /* 0x00000003000085a7 */ /* 0x000ea400080010ff */
[----:B--2---:R-:W-:Y:S05]  /*b140*/  @!P0 BRA `(.L_x_191) ;  /* 0xfffffffc00f08947 */ /* 0x004fea000383ffff */
[----:B------:R-:W-:Y:S05]  /*b150*/  BRA `(.L_x_192) ;  /* 0xffffff7c00307947 */ /* 0x000fea000383ffff */
.L_x_52:
[----:B---3--:R-:W-:-:S07]  /*b160*/  MOV R0, UR4 ;  /* 0x0000000400007c02 */ /* 0x008fce0008000f00 */
.L_x_193:
[----:B-1----:R1:W2:Y:S02]  /*b170*/  SYNCS.PHASECHK.TRANS64.TRYWAIT P0, [R0+URZ], R3 ;  /* 0x00000003000075a7 */ /* 0x0022a400080011ff */
[----:B--2---:R-:W-:Y:S05]  /*b180*/  @!P0 NANOSLEEP.SYNCS 0x989680 ;  /* 0x009896800000895d */ /* 0x004fea0003900000 */
[----:B------:R-:W2:Y:S02]  /*b190*/  @!P0 SYNCS.PHASECHK.TRANS64 P0, [R0+URZ], R3 ;  /* 0x00000003000085a7 */ /* 0x000ea400080010ff */
[----:B--2---:R-:W-:Y:S05]  /*b1a0*/  @!P0 BRA `(.L_x_193) ;  /* 0xfffffffc00f08947 */ /* 0x004fea000383ffff */
[----:B------:R-:W-:Y:S05]  /*b1b0*/  BRA `(.L_x_194) ;  /* 0xffffff7c003c7947 */ /* 0x000fea000383ffff */
.L_x_53:
[----:B---3--:R-:W-:-:S07]  /*b1c0*/  MOV R0, UR4 ;  /* 0x0000000400007c02 */ /* 0x008fce0008000f00 */
.L_x_195:
[----:B-1----:R1:W2:Y:S02]  /*b1d0*/  SYNCS.PHASECHK.TRANS64.TRYWAIT P0, [R0+URZ], R3 ;  /* 0x00000003000075a7 */ /* 0x0022a400080011ff */
[----:B--2---:R-:W-:Y:S05]  /*b1e0*/  @!P0 NANOSLEEP.SYNCS 0x989680 ;  /* 0x009896800000895d */ /* 0x004fea0003900000 */
[----:B------:R-:W2:Y:S02]  /*b1f0*/  @!P0 SYNCS.PHASECHK.TRANS64 P0, [R0+URZ], R3 ;  /* 0x00000003000085a7 */ /* 0x000ea400080010ff */
[----:B--2---:R-:W-:Y:S05]  /*b200*/  @!P0 BRA `(.L_x_195) ;  /* 0xfffffffc00f08947 */ /* 0x004fea000383ffff */
[----:B------:R-:W-:Y:S05]  /*b210*/  BRA `(.L_x_196) ;  /* 0xffffff7c00487947 */ /* 0x000fea000383ffff */
.L_x_54:
[----:B---3--:R-:W-:-:S07]  /*b220*/  MOV R0, UR4 ;  /* 0x0000000400007c02 */ /* 0x008fce0008000f00 */
.L_x_197:
[----:B-1----:R1:W2:Y:S02]  /*b230*/  SYNCS.PHASECHK.TRANS64.TRYWAIT P0, [R0+URZ], R3 ;  /* 0x00000003000075a7 */ /* 0x0022a400080011ff */
[----:B--2---:R-:W-:Y:S05]  /*b240*/  @!P0 NANOSLEEP.SYNCS 0x989680 ;  /* 0x009896800000895d */ /* 0x004fea0003900000 */
[----:B------:R-:W2:Y:S02]  /*b250*/  @!P0 SYNCS.PHASECHK.TRANS64 P0, [R0+URZ], R3 ;  /* 0x00000003000085a7 */ /* 0x000ea400080010ff */
[----:B--2---:R-:W-:Y:S05]  /*b260*/  @!P0 BRA `(.L_x_197) ;  /* 0xfffffffc00f08947 */ /* 0x004fea000383ffff */
[----:B------:R-:W-:Y:S05]  /*b270*/  BRA `(.L_x_198) ;  /* 0xffffff7c00547947 */ /* 0x000fea000383ffff */
.L_x_55:
[----:B---3--:R-:W-:-:S07]  /*b280*/  MOV R0, UR4 ;  /* 0x0000000400007c02 */ /* 0x008fce0008000f00 */
.L_x_199:
[----:B-1----:R1:W2:Y:S02]  /*b290*/  SYNCS.PHASECHK.TRANS64.TRYWAIT P0, [R0+URZ], R3 ;  /* 0x00000003000075a7 */ /* 0x0022a400080011ff */
[----:B--2---:R-:W-:Y:S05]  /*b2a0*/  @!P0 NANOSLEEP.SYNCS 0x989680 ;  /* 0x009896800000895d */ /* 0x004fea0003900000 */
[----:B------:R-:W2:Y:S02]  /*b2b0*/  @!P0 SYNCS.PHASECHK.TRANS64 P0, [R0+URZ], R3 ;  /* 0x00000003000085a7 */ /* 0x000ea400080010ff */
[----:B--2---:R-:W-:Y:S05]  /*b2c0*/  @!P0 BRA `(.L_x_199) ;  /* 0xfffffffc00f08947 */ /* 0x004fea000383ffff */
[----:B------:R-:W-:Y:S05]  /*b2d0*/  BRA `(.L_x_200) ;  /* 0xffffff7c00607947 */ /* 0x000fea000383ffff */
.L_x_56:
[----:B---3--:R-:W-:-:S07]  /*b2e0*/  MOV R0, UR4 ;  /* 0x0000000400007c02 */ /* 0x008fce0008000f00 */
.L_x_201:
[----:B-1----:R1:W2:Y:S02]  /*b2f0*/  SYNCS.PHASECHK.TRANS64.TRYWAIT P0, [R0+URZ], R3 ;  /* 0x00000003000075a7 */ /* 0x0022a400080011ff */
[----:B--2---:R-:W-:Y:S05]  /*b300*/  @!P0 NANOSLEEP.SYNCS 0x989680 ;  /* 0x009896800000895d */ /* 0x004fea0003900000 */
[----:B------:R-:W2:Y:S02]  /*b310*/  @!P0 SYNCS.PHASECHK.TRANS64 P0, [R0+URZ], R3 ;  /* 0x00000003000085a7 */ /* 0x000ea400080010ff */
[----:B--2---:R-:W-:Y:S05]  /*b320*/  @!P0 BRA `(.L_x_201) ;  /* 0xfffffffc00f08947 */ /* 0x004fea000383ffff */
[----:B------:R-:W-:Y:S05]  /*b330*/  BRA `(.L_x_202) ;  /* 0xffffff7c006c7947 */ /* 0x000fea000383ffff */
.L_x_57:
[----:B---3--:R-:W-:-:S07]  /*b340*/  MOV R0, UR4 ;  /* 0x0000000400007c02 */ /* 0x008fce0008000f00 */
.L_x_203:
[----:B-1----:R1:W2:Y:S02]  /*b350*/  SYNCS.PHASECHK.TRANS64.TRYWAIT P0, [R0+URZ], R3 ;  /* 0x00000003000075a7 */ /* 0x0022a400080011ff */
[----:B--2---:R-:W-:Y:S05]  /*b360*/  @!P0 NANOSLEEP.SYNCS 0x989680 ;  /* 0x009896800000895d */ /* 0x004fea0003900000 */
[----:B------:R-:W2:Y:S02]  /*b370*/  @!P0 SYNCS.PHASECHK.TRANS64 P0, [R0+URZ], R3 ;  /* 0x00000003000085a7 */ /* 0x000ea400080010ff */
[----:B--2---:R-:W-:Y:S05]  /*b380*/  @!P0 BRA `(.L_x_203) ;  /* 0xfffffffc00f08947 */ /* 0x004fea000383ffff */
[----:B------:R-:W-:Y:S05]  /*b390*/  BRA `(.L_x_204) ;  /* 0xffffff7c00787947 */ /* 0x000fea000383ffff */
.L_x_58:
[----:B---3--:R-:W-:-:S07]  /*b3a0*/  MOV R0, UR4 ;  /* 0x0000000400007c02 */ /* 0x008fce0008000f00 */
.L_x_205:
[----:B-1----:R1:W2:Y:S02]  /*b3b0*/  SYNCS.PHASECHK.TRANS64.TRYWAIT P0, [R0+URZ], R3 ;  /* 0x00000003000075a7 */ /* 0x0022a400080011ff */
[----:B--2---:R-:W-:Y:S05]  /*b3c0*/  @!P0 NANOSLEEP.SYNCS 0x989680 ;  /* 0x009896800000895d */ /* 0x004fea0003900000 */
[----:B------:R-:W2:Y:S02]  /*b3d0*/  @!P0 SYNCS.PHASECHK.TRANS64 P0, [R0+URZ], R3 ;  /* 0x00000003000085a7 */ /* 0x000ea400080010ff */
[----:B--2---:R-:W-:Y:S05]  /*b3e0*/  @!P0 BRA `(.L_x_205) ;  /* 0xfffffffc00f08947 */ /* 0x004fea000383ffff */
[----:B------:R-:W-:Y:S05]  /*b3f0*/  BRA `(.L_x_206) ;  /* 0xffffff7c00847947 */ /* 0x000fea000383ffff */
.L_x_59:
[----:B---3--:R-:W-:-:S07]  /*b400*/  MOV R0, UR4 ;  /* 0x0000000400007c02 */ /* 0x008fce0008000f00 */
.L_x_207:
[----:B-1----:R1:W2:Y:S02]  /*b410*/  SYNCS.PHASECHK.TRANS64.TRYWAIT P0, [R0+URZ], R3 ;  /* 0x00000003000075a7 */ /* 0x0022a400080011ff */
[----:B--2---:R-:W-:Y:S05]  /*b420*/  @!P0 NANOSLEEP.SYNCS 0x989680 ;  /* 0x009896800000895d */ /* 0x004fea0003900000 */
[----:B------:R-:W2:Y:S02]  /*b430*/  @!P0 SYNCS.PHASECHK.TRANS64 P0, [R0+URZ], R3 ;  /* 0x00000003000085a7 */ /* 0x000ea400080010ff */
[----:B--2---:R-:W-:Y:S05]  /*b440*/  @!P0 BRA `(.L_x_207) ;  /* 0xfffffffc00f08947 */ /* 0x004fea000383ffff */
[----:B------:R-:W-:Y:S05]  /*b450*/  BRA `(.L_x_208) ;  /* 0xffffff7c00907947 */ /* 0x000fea000383ffff */
.L_x_60:
[----:B---3--:R-:W-:-:S07]  /*b460*/  MOV R0, UR4 ;  /* 0x0000000400007c02 */ /* 0x008fce0008000f00 */
.L_x_209:
[----:B-1----:R1:W2:Y:S02]  /*b470*/  SYNCS.PHASECHK.TRANS64.TRYWAIT P0, [R0+URZ], R3 ;  /* 0x00000003000075a7 */ /* 0x0022a400080011ff */
[----:B--2---:R-:W-:Y:S05]  /*b480*/  @!P0 NANOSLEEP.SYNCS 0x989680 ;  /* 0x009896800000895d */ /* 0x004fea0003900000 */
[----:B------:R-:W2:Y:S02]  /*b490*/  @!P0 SYNCS.PHASECHK.TRANS64 P0, [R0+URZ], R3 ;  /* 0x00000003000085a7 */ /* 0x000ea400080010ff */
[----:B--2---:R-:W-:Y:S05]  /*b4a0*/  @!P0 BRA `(.L_x_209) ;  /* 0xfffffffc00f08947 */ /* 0x004fea000383ffff */
[----:B------:R-:W-:Y:S05]  /*b4b0*/  BRA `(.L_x_210) ;  /* 0xffffff7c009c7947 */ /* 0x000fea000383ffff */
.L_x_61:
[----:B---3--:R-:W-:-:S07]  /*b4c0*/  MOV R0, UR4 ;  /* 0x0000000400007c02 */ /* 0x008fce0008000f00 */
.L_x_211:
[----:B-1----:R1:W2:Y:S02]  /*b4d0*/  SYNCS.PHASECHK.TRANS64.TRYWAIT P0, [R0+URZ], R3 ;  /* 0x00000003000075a7 */ /* 0x0022a400080011ff */
[----:B--2---:R-:W-:Y:S05]  /*b4e0*/  @!P0 NANOSLEEP.SYNCS 0x989680 ;  /* 0x009896800000895d */ /* 0x004fea0003900000 */
[----:B------:R-:W2:Y:S02]  /*b4f0*/  @!P0 SYNCS.PHASECHK.TRANS64 P0, [R0+URZ], R3 ;  /* 0x00000003000085a7 */ /* 0x000ea400080010ff */
[----:B--2---:R-:W-:Y:S05]  /*b500*/  @!P0 BRA `(.L_x_211) ;  /* 0xfffffffc00f08947 */ /* 0x004fea000383ffff */
[----:B------:R-:W-:Y:S05]  /*b510*/  BRA `(.L_x_212) ;  /* 0xffffff7c00a87947 */ /* 0x000fea000383ffff */
.L_x_62:
[----:B---3--:R-:W-:-:S07]  /*b520*/  MOV R0, UR4 ;  /* 0x0000000400007c02 */ /* 0x008fce0008000f00 */
.L_x_213:
[----:B-1----:R1:W2:Y:S02]  /*b530*/  SYNCS.PHASECHK.TRANS64.TRYWAIT P0, [R0+URZ], R3 ;  /* 0x00000003000075a7 */ /* 0x0022a400080011ff */
[----:B--2---:R-:W-:Y:S05]  /*b540*/  @!P0 NANOSLEEP.SYNCS 0x989680 ;  /* 0x009896800000895d */ /* 0x004fea0003900000 */
[----:B------:R-:W2:Y:S02]  /*b550*/  @!P0 SYNCS.PHASECHK.TRANS64 P0, [R0+URZ], R3 ;  /* 0x00000003000085a7 */ /* 0x000ea400080010ff */
[----:B--2---:R-:W-:Y:S05]  /*b560*/  @!P0 BRA `(.L_x_213) ;  /* 0xfffffffc00f08947 */ /* 0x004fea000383ffff */
[----:B------:R-:W-:Y:S05]  /*b570*/  BRA `(.L_x_214) ;  /* 0xffffff7c00b47947 */ /* 0x000fea000383ffff */
.L_x_63:
[----:B---3--:R-:W-:-:S07]  /*b580*/  MOV R0, UR4 ;  /* 0x0000000400007c02 */ /* 0x008fce0008000f00 */
.L_x_215:
[----:B-1----:R1:W2:Y:S02]  /*b590*/  SYNCS.PHASECHK.TRANS64.TRYWAIT P0, [R0+URZ], R3 ;  /* 0x00000003000075a7 */ /* 0x0022a400080011ff */
[----:B--2---:R-:W-:Y:S05]  /*b5a0*/  @!P0 NANOSLEEP.SYNCS 0x989680 ;  /* 0x009896800000895d */ /* 0x004fea0003900000 */
[----:B------:R-:W2:Y:S02]  /*b5b0*/  @!P0 SYNCS.PHASECHK.TRANS64 P0, [R0+URZ], R3 ;  /* 0x00000003000085a7 */ /* 0x000ea400080010ff */
[----:B--2---:R-:W-:Y:S05]  /*b5c0*/  @!P0 BRA `(.L_x_215) ;  /* 0xfffffffc00f08947 */ /* 0x004fea000383ffff */
[----:B------:R-:W-:Y:S05]  /*b5d0*/  BRA `(.L_x_216) ;  /* 0xffffff7c00c07947 */ /* 0x000fea000383ffff */
.L_x_64:
[----:B---3--:R-:W-:-:S07]  /*b5e0*/  MOV R0, UR4 ;  /* 0x0000000400007c02 */ /* 0x008fce0008000f00 */
.L_x_217:
[----:B-1----:R1:W2:Y:S02]  /*b5f0*/  SYNCS.PHASECHK.TRANS64.TRYWAIT P0, [R0+URZ], R3 ;  /* 0x00000003000075a7 */ /* 0x0022a400080011ff */
[----:B--2---:R-:W-:Y:S05]  /*b600*/  @!P0 NANOSLEEP.SYNCS 0x989680 ;  /* 0x009896800000895d */ /* 0x004fea0003900000 */
[----:B------:R-:W2:Y:S02]  /*b610*/  @!P0 SYNCS.PHASECHK.TRANS64 P0, [R0+URZ], R3 ;  /* 0x00000003000085a7 */ /* 0x000ea400080010ff */
[----:B--2---:R-:W-:Y:S05]  /*b620*/  @!P0 BRA `(.L_x_217) ;  /* 0xfffffffc00f08947 */ /* 0x004fea000383ffff */
[----:B------:R-:W-:Y:S05]  /*b630*/  BRA `(.L_x_218) ;  /* 0xffffff7c00cc7947 */ /* 0x000fea000383ffff */
.L_x_65:
[----:B---3--:R-:W-:-:S07]  /*b640*/  MOV R0, UR4 ;  /* 0x0000000400007c02 */ /* 0x008fce0008000f00 */
.L_x_219:
[----:B-1----:R1:W2:Y:S02]  /*b650*/  SYNCS.PHASECHK.TRANS64.TRYWAIT P0, [R0+URZ], R3 ;  /* 0x00000003000075a7 */ /* 0x0022a400080011ff */
[----:B--2---:R-:W-:Y:S05]  /*b660*/  @!P0 NANOSLEEP.SYNCS 0x989680 ;  /* 0x009896800000895d */ /* 0x004fea0003900000 */
[----:B------:R-:W2:Y:S02]  /*b670*/  @!P0 SYNCS.PHASECHK.TRANS64 P0, [R0+URZ], R3 ;  /* 0x00000003000085a7 */ /* 0x000ea400080010ff */
[----:B--2---:R-:W-:Y:S05]  /*b680*/  @!P0 BRA `(.L_x_219) ;  /* 0xfffffffc00f08947 */ /* 0x004fea000383ffff */
[----:B------:R-:W-:Y:S05]  /*b690*/  BRA `(.L_x_220) ;  /* 0xffffff7c00d87947 */ /* 0x000fea000383ffff */
.L_x_66:
[----:B---3--:R-:W-:-:S07]  /*b6a0*/  MOV R0, UR4 ;  /* 0x0000000400007c02 */ /* 0x008fce0008000f00 */
.L_x_221:
[----:B-1----:R1:W2:Y:S02]  /*b6b0*/  SYNCS.PHASECHK.TRANS64.TRYWAIT P0, [R0+URZ], R3 ;  /* 0x00000003000075a7 */ /* 0x0022a400080011ff */
[----:B--2---:R-:W-:Y:S05]  /*b6c0*/  @!P0 NANOSLEEP.SYNCS 0x989680 ;  /* 0x009896800000895d */ /* 0x004fea0003900000 */
[----:B------:R-:W2:Y:S02]  /*b6d0*/  @!P0 SYNCS.PHASECHK.TRANS64 P0, [R0+URZ], R3 ;  /* 0x00000003000085a7 */ /* 0x000ea400080010ff */
[----:B--2---:R-:W-:Y:S05]  /*b6e0*/  @!P0 BRA `(.L_x_221) ;  /* 0xfffffffc00f08947 */ /* 0x004fea000383ffff */
[----:B------:R-:W-:Y:S05]  /*b6f0*/  BRA `(.L_x_222) ;  /* 0xffffff7c00e47947 */ /* 0x000fea000383ffff */
.L_x_67:
[----:B---3--:R-:W-:-:S07]  /*b700*/  MOV R0, UR4 ;  /* 0x0000000400007c02 */ /* 0x008fce0008000f00 */
.L_x_223:
[----:B-1----:R1:W2:Y:S02]  /*b710*/  SYNCS.PHASECHK.TRANS64.TRYWAIT P0, [R0+URZ], R3 ;  /* 0x00000003000075a7 */ /* 0x0022a400080011ff */
[----:B--2---:R-:W-:Y:S05]  /*b720*/  @!P0 NANOSLEEP.SYNCS 0x989680 ;  /* 0x009896800000895d */ /* 0x004fea0003900000 */
[----:B------:R-:W2:Y:S02]  /*b730*/  @!P0 SYNCS.PHASECHK.TRANS64 P0, [R0+URZ], R3 ;  /* 0x00000003000085a7 */ /* 0x000ea400080010ff */
[----:B--2---:R-:W-:Y:S05]  /*b740*/  @!P0 BRA `(.L_x_223) ;  /* 0xfffffffc00f08947 */ /* 0x004fea000383ffff */
[----:B------:R-:W-:Y:S05]  /*b750*/  BRA `(.L_x_224) ;  /* 0xffffff7c00f07947 */ /* 0x000fea000383ffff */
.L_x_68:
[----:B---3--:R-:W-:-:S07]  /*b760*/  MOV R0, UR4 ;  /* 0x0000000400007c02 */ /* 0x008fce0008000f00 */
.L_x_225:
[----:B-1----:R1:W2:Y:S02]  /*b770*/  SYNCS.PHASECHK.TRANS64.TRYWAIT P0, [R0+URZ], R3 ;  /* 0x00000003000075a7 */ /* 0x0022a400080011ff */
[----:B--2---:R-:W-:Y:S05]  /*b780*/  @!P0 NANOSLEEP.SYNCS 0x989680 ;  /* 0x009896800000895d */ /* 0x004fea0003900000 */
[----:B------:R-:W2:Y:S02]  /*b790*/  @!P0 SYNCS.PHASECHK.TRANS64 P0, [R0+URZ], R3 ;  /* 0x00000003000085a7 */ /* 0x000ea400080010ff */
[----:B--2---:R-:W-:Y:S05]  /*b7a0*/  @!P0 BRA `(.L_x_225) ;  /* 0xfffffffc00f08947 */ /* 0x004fea000383ffff */
[----:B------:R-:W-:Y:S05]  /*b7b0*/  BRA `(.L_x_226) ;  /* 0xffffff7c00fc7947 */ /* 0x000fea000383ffff */
.L_x_69:
[----:B---3--:R-:W-:-:S07]  /*b7c0*/  MOV R0, UR4 ;  /* 0x0000000400007c02 */ /* 0x008fce0008000f00 */
.L_x_227:
[----:B-1----:R1:W2:Y:S02]  /*b7d0*/  SYNCS.PHASECHK.TRANS64.TRYWAIT P0, [R0+URZ], R3 ;  /* 0x00000003000075a7 */ /* 0x0022a400080011ff */
[----:B--2---:R-:W-:Y:S05]  /*b7e0*/  @!P0 NANOSLEEP.SYNCS 0x989680 ;  /* 0x009896800000895d */ /* 0x004fea0003900000 */
[----:B------:R-:W2:Y:S02]  /*b7f0*/  @!P0 SYNCS.PHASECHK.TRANS64 P0, [R0+URZ], R3 ;  /* 0x00000003000085a7 */ /* 0x000ea400080010ff */
[----:B--2---:R-:W-:Y:S05]  /*b800*/  @!P0 BRA `(.L_x_227) ;  /* 0xfffffffc00f08947 */ /* 0x004fea000383ffff */
[----:B------:R-:W-:Y:S05]  /*b810*/  BRA `(.L_x_228) ;  /* 0xffffff8000087947 */ /* 0x000fea000383ffff */
.L_x_70:
[----:B---3--:R-:W-:-:S07]  /*b820*/  MOV R0, UR4 ;  /* 0x0000000400007c02 */ /* 0x008fce0008000f00 */
.L_x_229:
[----:B-1----:R1:W2:Y:S02]  /*b830*/  SYNCS.PHASECHK.TRANS64.TRYWAIT P0, [R0+URZ], R3 ;  /* 0x00000003000075a7 */ /* 0x0022a400080011ff */
[----:B--2---:R-:W-:Y:S05]  /*b840*/  @!P0 NANOSLEEP.SYNCS 0x989680 ;  /* 0x009896800000895d */ /* 0x004fea0003900000 */
[----:B------:R-:W2:Y:S02]  /*b850*/  @!P0 SYNCS.PHASECHK.TRANS64 P0, [R0+URZ], R3 ;  /* 0x00000003000085a7 */ /* 0x000ea400080010ff */
[----:B--2---:R-:W-:Y:S05]  /*b860*/  @!P0 BRA `(.L_x_229) ;  /* 0xfffffffc00f08947 */ /* 0x004fea000383ffff */
[----:B------:R-:W-:Y:S05]  /*b870*/  BRA `(.L_x_230) ;  /* 0xffffff8000147947 */ /* 0x000fea000383ffff */
.L_x_71:
[----:B---3--:R-:W-:-:S07]  /*b880*/  MOV R0, UR4 ;  /* 0x0000000400007c02 */ /* 0x008fce0008000f00 */
.L_x_231:
[----:B-1----:R1:W2:Y:S02]  /*b890*/  SYNCS.PHASECHK.TRANS64.TRYWAIT P0, [R0+URZ], R3 ;  /* 0x00000003000075a7 */ /* 0x0022a400080011ff */
[----:B--2---:R-:W-:Y:S05]  /*b8a0*/  @!P0 NANOSLEEP.SYNCS 0x989680 ;  /* 0x009896800000895d */ /* 0x004fea0003900000 */
[----:B------:R-:W2:Y:S02]  /*b8b0*/  @!P0 SYNCS.PHASECHK.TRANS64 P0, [R0+URZ], R3 ;  /* 0x00000003000085a7 */ /* 0x000ea400080010ff */
[----:B--2---:R-:W-:Y:S05]  /*b8c0*/  @!P0 BRA `(.L_x_231) ;  /* 0xfffffffc00f08947 */ /* 0x004fea000383ffff */
[----:B------:R-:W-:Y:S05]  /*b8d0*/  BRA `(.L_x_232) ;  /* 0xffffff8000207947 */ /* 0x000fea000383ffff */
.L_x_72:
[----:B---3--:R-:W-:-:S07]  /*b8e0*/  MOV R0, UR4 ;  /* 0x0000000400007c02 */ /* 0x008fce0008000f00 */
.L_x_233:
[----:B-1----:R1:W2:Y:S02]  /*b8f0*/  SYNCS.PHASECHK.TRANS64.TRYWAIT P0, [R0+URZ], R3 ;  /* 0x00000003000075a7 */ /* 0x0022a400080011ff */
[----:B--2---:R-:W-:Y:S05]  /*b900*/  @!P0 NANOSLEEP.SYNCS 0x989680 ;  /* 0x009896800000895d */ /* 0x004fea0003900000 */
[----:B------:R-:W2:Y:S02]  /*b910*/  @!P0 SYNCS.PHASECHK.TRANS64 P0, [R0+URZ], R3 ;  /* 0x00000003000085a7 */ /* 0x000ea400080010ff */
[----:B--2---:R-:W-:Y:S05]  /*b920*/  @!P0 BRA `(.L_x_233) ;  /* 0xfffffffc00f08947 */ /* 0x004fea000383ffff */
[----:B------:R-:W-:Y:S05]  /*b930*/  BRA `(.L_x_234) ;  /* 0xffffff80002c7947 */ /* 0x000fea000383ffff */
.L_x_73:
[----:B---3--:R-:W-:-:S07]  /*b940*/  MOV R0, UR4 ;  /* 0x0000000400007c02 */ /* 0x008fce0008000f00 */
.L_x_235:
[----:B-1----:R1:W2:Y:S02]  /*b950*/  SYNCS.PHASECHK.TRANS64.TRYWAIT P0, [R0+URZ], R3 ;  /* 0x00000003000075a7 */ /* 0x0022a400080011ff */
[----:B--2---:R-:W-:Y:S05]  /*b960*/  @!P0 NANOSLEEP.SYNCS 0x989680 ;  /* 0x009896800000895d */ /* 0x004fea0003900000 */
[----:B------:R-:W2:Y:S02]  /*b970*/  @!P0 SYNCS.PHASECHK.TRANS64 P0, [R0+URZ], R3 ;  /* 0x00000003000085a7 */ /* 0x000ea400080010ff */
[----:B--2---:R-:W-:Y:S05]  /*b980*/  @!P0 BRA `(.L_x_235) ;  /* 0xfffffffc00f08947 */ /* 0x004fea000383ffff */
[----:B------:R-:W-:Y:S05]  /*b990*/  BRA `(.L_x_236) ;  /* 0xffffff8000387947 */ /* 0x000fea000383ffff */
.L_x_74:
[----:B---3--:R-:W-:-:S07]  /*b9a0*/  MOV R0, UR4 ;  /* 0x0000000400007c02 */ /* 0x008fce0008000f00 */
.L_x_237:
[----:B-1----:R1:W2:Y:S02]  /*b9b0*/  SYNCS.PHASECHK.TRANS64.TRYWAIT P0, [R0+URZ], R3 ;  /* 0x00000003000075a7 */ /* 0x0022a400080011ff */
[----:B--2---:R-:W-:Y:S05]  /*b9c0*/  @!P0 NANOSLEEP.SYNCS 0x989680 ;  /* 0x009896800000895d */ /* 0x004fea0003900000 */
[----:B------:R-:W2:Y:S02]  /*b9d0*/  @!P0 SYNCS.PHASECHK.TRANS64 P0, [R0+URZ], R3 ;  /* 0x00000003000085a7 */ /* 0x000ea400080010ff */
[----:B--2---:R-:W-:Y:S05]  /*b9e0*/  @!P0 BRA `(.L_x_237) ;  /* 0xfffffffc00f08947 */ /* 0x004fea000383ffff */
[----:B------:R-:W-:Y:S05]  /*b9f0*/  BRA `(.L_x_238) ;  /* 0xffffff8000447947 */ /* 0x000fea000383ffff */
.L_x_75:
[----:B---3--:R-:W-:-:S07]  /*ba00*/  MOV R0, UR4 ;  /* 0x0000000400007c02 */ /* 0x008fce0008000f00 */
.L_x_239:
[----:B-1----:R1:W2:Y:S02]  /*ba10*/  SYNCS.PHASECHK.TRANS64.TRYWAIT P0, [R0+URZ], R3 ;  /* 0x00000003000075a7 */ /* 0x0022a400080011ff */
[----:B--2---:R-:W-:Y:S05]  /*ba20*/  @!P0 NANOSLEEP.SYNCS 0x989680 ;  /* 0x009896800000895d */ /* 0x004fea0003900000 */
[----:B------:R-:W2:Y:S02]  /*ba30*/  @!P0 SYNCS.PHASECHK.TRANS64 P0, [R0+URZ], R3 ;  /* 0x00000003000085a7 */ /* 0x000ea400080010ff */
[----:B--2---:R-:W-:Y:S05]  /*ba40*/  @!P0 BRA `(.L_x_239) ;  /* 0xfffffffc00f08947 */ /* 0x004fea000383ffff */
[----:B------:R-:W-:Y:S05]  /*ba50*/  BRA `(.L_x_240) ;  /* 0xffffff8000507947 */ /* 0x000fea000383ffff */
.L_x_78:
[----:B-1----:R1:W2:Y:S02]  /*ba60*/  SYNCS.PHASECHK.TRANS64.TRYWAIT P0, [R0+URZ+0x2c0], R5 ;  /* 0x0002c005000075a7 */ /* 0x0022a400080011ff */
[----:B--2---:R-:W-:Y:S05]  /*ba70*/  @!P0 NANOSLEEP.SYNCS 0x989680 ;  /* 0x009896800000895d */ /* 0x004fea0003900000 */
[----:B------:R-:W2:Y:S02]  /*ba80*/  @!P0 SYNCS.PHASECHK.TRANS64 P0, [R0+URZ+0x2c0], R5 ;  /* 0x0002c005000085a7 */ /* 0x000ea400080010ff */
[----:B--2---:R-:W-:Y:S05]  /*ba90*/  @!P0 BRA `(.L_x_78) ;  /* 0xfffffffc00f08947 */ /* 0x004fea000383ffff */
[----:B------:R-:W-:Y:S05]  /*baa0*/  BRA `(.L_x_241) ;  /* 0xffffff8000b07947 */ /* 0x000fea000383ffff */
.L_x_79:
[----:B------:R-:W-:-:S07]  /*bab0*/  MOV R0, UR5 ;  /* 0x0000000500007c02 */ /* 0x000fce0008000f00 */
.L_x_242:
[----:B-1----:R1:W2:Y:S02]  /*bac0*/  SYNCS.PHASECHK.TRANS64.TRYWAIT P0, [R0+URZ+0x270], R7 ;  /* 0x00027007000075a7 */ /* 0x0022a400080011ff */
[----:B--2---:R-:W-:Y:S05]  /*bad0*/  @!P0 NANOSLEEP.SYNCS 0x989680 ;  /* 0x009896800000895d */ /* 0x004fea0003900000 */
[----:B------:R-:W2:Y:S02]  /*bae0*/  @!P0 SYNCS.PHASECHK.TRANS64 P0, [R0+URZ+0x270], R7 ;  /* 0x00027007000085a7 */ /* 0x000ea400080010ff */
[----:B--2---:R-:W-:Y:S05]  /*baf0*/  @!P0 BRA `(.L_x_242) ;  /* 0xfffffffc00f08947 */ /* 0x004fea000383ffff */
[----:B------:R-:W-:Y:S05]  /*bb00*/  BRA `(.L_x_243) ;  /* 0xffffff8000c07947 */ /* 0x000fea000383ffff */
.L_x_80:
[----:B-1----:R1:W2:Y:S02]  /*bb10*/  SYNCS.PHASECHK.TRANS64.TRYWAIT P1, [R0+URZ+0x260], R5 ;  /* 0x00026005000075a7 */ /* 0x0022a400080211ff */
[----:B--2---:R-:W-:Y:S05]  /*bb20*/  @!P1 NANOSLEEP.SYNCS 0x989680 ;  /* 0x009896800000995d */ /* 0x004fea0003900000 */
[----:B------:R-:W2:Y:S02]  /*bb30*/  @!P1 SYNCS.PHASECHK.TRANS64 P1, [R0+URZ+0x260], R5 ;  /* 0x00026005000095a7 */ /* 0x000ea400080210ff */
[----:B--2---:R-:W-:Y:S05]  /*bb40*/  @!P1 BRA `(.L_x_80) ;  /* 0xfffffffc00f09947 */ /* 0x004fea000383ffff */
[----:B------:R-:W-:Y:S05]  /*bb50*/  BRA `(.L_x_244) ;  /* 0xffffff8000f07947 */ /* 0x000fea000383ffff */
.L_x_83:
[----:B------:R-:W-:-:S07]  /*bb60*/  MOV R0, UR5 ;  /* 0x0000000500007c02 */ /* 0x000fce0008000f00 */
.L_x_245:
[----:B-1----:R1:W2:Y:S02]  /*bb70*/  SYNCS.PHASECHK.TRANS64.TRYWAIT P0, [R0+URZ+0x270], R3 ;  /* 0x00027003000075a7 */ /* 0x0022a400080011ff */
[----:B--2---:R-:W-:Y:S05]  /*bb80*/  @!P0 NANOSLEEP.SYNCS 0x989680 ;  /* 0x009896800000895d */ /* 0x004fea0003900000 */
[----:B------:R-:W2:Y:S02]  /*bb90*/  @!P0 SYNCS.PHASECHK.TRANS64 P0, [R0+URZ+0x270], R3 ;  /* 0x00027003000085a7 */ /* 0x000ea400080010ff */
[----:B--2---:R-:W-:Y:S05]  /*bba0*/  @!P0 BRA `(.L_x_245) ;  /* 0xfffffffc00f08947 */ /* 0x004fea000383ffff */
[----:B------:R-:W-:Y:S05]  /*bbb0*/  BRA `(.L_x_82) ;  /* 0xffffff8400447947 */ /* 0x000fea000383ffff */
.L_x_92:
[----:B-1----:R-:W-:-:S04]  /*bbc0*/  MOV R4, UR6 ;  /* 0x0000000600047c02 */ /* 0x002fc80008000f00 */
[----:B------:R1:W2:Y:S03]  /*bbd0*/  SYNCS.PHASECHK.TRANS64.TRYWAIT P0, [R4+URZ+0x8], R5 ;  /* 0x00000805040075a7 */ /* 0x0002a600080011ff */
[----:B--2---:R-:W-:Y:S05]  /*bbe0*/  @!P0 NANOSLEEP.SYNCS 0x989680 ;  /* 0x009896800000895d */ /* 0x004fea0003900000 */
[----:B------:R-:W2:Y:S02]  /*bbf0*/  @!P0 SYNCS.PHASECHK.TRANS64 P0, [R4+URZ+0x8], R5 ;  /* 0x00000805040085a7 */ /* 0x000ea400080010ff */
[----:B--2---:R-:W-:Y:S05]  /*bc00*/  @!P0 BRA `(.L_x_92) ;  /* 0xfffffffc00ec8947 */ /* 0x004fea000383ffff */
[----:B------:R-:W-:Y:S05]  /*bc10*/  BRA `(.L_x_91) ;  /* 0xffffff8400f87947 */ /* 0x000fea000383ffff */
.L_x_94:
[----:B------:R-:W-:Y:S01]  /*bc20*/  BSSY B0, `(.L_x_246) ;  /* 0x0000006000007945 */ /* 0x000fe20003800000 */
[----:B------:R-:W-:-:S07]  /*bc30*/  MOV R15, 0xffffffff ;  /* 0xffffffff000f7802 */ /* 0x000fce0000000f00 */
[----:B-1---5:R-:W-:Y:S05]  /*bc40*/  WARPSYNC.COLLECTIVE R15, `(.L_x_247) ;  /* 0x000000000f0c7348 */ /* 0x022fea0003c00000 */
[----:B------:R-:W-:Y:S02]  /*bc50*/  ELECT P6, UR79, PT ;  /* 0x00000000004f782f */ /* 0x000fe400038c0000 */
[----:B------:R-:W-:Y:S01]  /*bc60*/  MOV R14, UR79 ;  /* 0x0000004f000e7c02 */ /* 0x000fe20008000f00 */
[----:B-1---5:R-:W-:Y:S10]  /*bc70*/  ENDCOLLECTIVE ;  /* 0x000000000000791b */ /* 0x022ff40003800000 */
.L_x_247:
[----:B------:R-:W-:Y:S05]  /*bc80*/  BSYNC B0 ;  /* 0x0000000000007941 */ /* 0x000fea0003800000 */
.L_x_246:
[----:B------:R-:W-:Y:S05]  /*bc90*/  BRA `(.L_x_248) ;  /* 0xffffff8800287947 */ /* 0x000fea000383ffff */
.L_x_96:
[----:B-1----:R-:W-:-:S04]  /*bca0*/  MOV R2, UR6 ;  /* 0x0000000600027c02 */ /* 0x002fc80008000f00 */
[----:B------:R1:W2:Y:S03]  /*bcb0*/  SYNCS.PHASECHK.TRANS64.TRYWAIT P0, [R2+URZ+0x8], R3 ;  /* 0x00000803020075a7 */ /* 0x0002a600080011ff */
[----:B--2---:R-:W-:Y:S05]  /*bcc0*/  @!P0 NANOSLEEP.SYNCS 0x989680 ;  /* 0x009896800000895d */ /* 0x004fea0003900000 */
[----:B------:R-:W2:Y:S02]  /*bcd0*/  @!P0 SYNCS.PHASECHK.TRANS64 P0, [R2+URZ+0x8], R3 ;  /* 0x00000803020085a7 */ /* 0x000ea400080010ff */
[----:B--2---:R-:W-:Y:S05]  /*bce0*/  @!P0 BRA `(.L_x_96) ;  /* 0xfffffffc00ec8947 */ /* 0x004fea000383ffff */
[----:B------:R-:W-:Y:S05]  /*bcf0*/  BRA `(.L_x_95) ;  /* 0xffffff88002c7947 */ /* 0x000fea000383ffff */
.L_x_97:
[----:B-1----:R1:W2:Y:S02]  /*bd00*/  SYNCS.PHASECHK.TRANS64.TRYWAIT P0, [R0+URZ+0x260], R5 ;  /* 0x00026005000075a7 */ /* 0x0022a400080011ff */
[----:B--2---:R-:W-:Y:S05]  /*bd10*/  @!P0 NANOSLEEP.SYNCS 0x989680 ;  /* 0x009896800000895d */ /* 0x004fea0003900000 */
[----:B------:R-:W2:Y:S02]  /*bd20*/  @!P0 SYNCS.PHASECHK.TRANS64 P0, [R0+URZ+0x260], R5 ;  /* 0x00026005000085a7 */ /* 0x000ea400080010ff */
[----:B--2---:R-:W-:Y:S05]  /*bd30*/  @!P0 BRA `(.L_x_97) ;  /* 0xfffffffc00f08947 */ /* 0x004fea000383ffff */
[----:B------:R-:W-:Y:S05]  /*bd40*/  BRA `(.L_x_249) ;  /* 0xffffff8c00007947 */ /* 0x000fea000383ffff */
.L_x_99:
[----:B------:R-:W-:-:S07]  /*bd50*/  MOV R0, UR11 ;  /* 0x0000000b00007c02 */ /* 0x000fce0008000f00 */
.L_x_250:
[----:B-1----:R1:W2:Y:S02]  /*bd60*/  SYNCS.PHASECHK.TRANS64.TRYWAIT P0, [R0+URZ+0x2a0], R5 ;  /* 0x0002a005000075a7 */ /* 0x0022a400080011ff */
[----:B--2---:R-:W-:Y:S05]  /*bd70*/  @!P0 NANOSLEEP.SYNCS 0x989680 ;  /* 0x009896800000895d */ /* 0x004fea0003900000 */
[----:B------:R-:W2:Y:S02]  /*bd80*/  @!P0 SYNCS.PHASECHK.TRANS64 P0, [R0+URZ+0x2a0], R5 ;  /* 0x0002a005000085a7 */ /* 0x000ea400080010ff */
[----:B--2---:R-:W-:Y:S05]  /*bd90*/  @!P0 BRA `(.L_x_250) ;  /* 0xfffffffc00f08947 */ /* 0x004fea000383ffff */
[----:B------:R-:W-:Y:S05]  /*bda0*/  BRA `(.L_x_251) ;  /* 0xffffff8c00487947 */ /* 0x000fea000383ffff */
.L_x_102:
[----:B------:R-:W-:Y:S07]  /*bdb0*/  MOV R0, UR9 ;  /* 0x0000000900007c02 */ /* 0x000fee0008000f00 */
.L_x_252:
[----:B-1----:R1:W2:Y:S02]  /*bdc0*/  SYNCS.PHASECHK.TRANS64.TRYWAIT P0, [R0+URZ], R5 ;  /* 0x00000005000075a7 */ /* 0x0022a400080011ff */
[----:B--2---:R-:W-:Y:S05]  /*bdd0*/  @!P0 NANOSLEEP.SYNCS 0x989680 ;  /* 0x009896800000895d */ /* 0x004fea0003900000 */
[----:B------:R-:W2:Y:S02]  /*bde0*/  @!P0 SYNCS.PHASECHK.TRANS64 P0, [R0+URZ], R5 ;  /* 0x00000005000085a7 */ /* 0x000ea400080010ff */
[----:B--2---:R-:W-:Y:S05]  /*bdf0*/  @!P0 BRA `(.L_x_252) ;  /* 0xfffffffc00f08947 */ /* 0x004fea000383ffff */
[----:B------:R-:W-:Y:S05]  /*be00*/  BRA `(.L_x_101) ;  /* 0xffffff8c00607947 */ /* 0x000fea000383ffff */
.L_x_106:
[----:B-1----:R-:W-:-:S07]  /*be10*/  MOV R0, UR7 ;  /* 0x0000000700007c02 */ /* 0x002fce0008000f00 */
.L_x_253:
[----:B-1----:R1:W2:Y:S02]  /*be20*/  SYNCS.PHASECHK.TRANS64.TRYWAIT P0, [R0+URZ], R3 ;  /* 0x00000003000075a7 */ /* 0x0022a400080011ff */
[----:B--2---:R-:W-:Y:S05]  /*be30*/  @!P0 NANOSLEEP.SYNCS 0x989680 ;  /* 0x009896800000895d */ /* 0x004fea0003900000 */
[----:B------:R-:W2:Y:S02]  /*be40*/  @!P0 SYNCS.PHASECHK.TRANS64 P0, [R0+URZ], R3 ;  /* 0x00000003000085a7 */ /* 0x000ea400080010ff */
[----:B--2---:R-:W-:Y:S05]  /*be50*/  @!P0 BRA `(.L_x_253) ;  /* 0xfffffffc00f08947 */ /* 0x004fea000383ffff */
[----:B------:R-:W-:Y:S05]  /*be60*/  BRA `(.L_x_254) ;  /* 0xffffff9000187947 */ /* 0x000fea000383ffff */
.L_x_107:
[----:B------:R-:W-:-:S07]  /*be70*/  MOV R0, UR7 ;  /* 0x0000000700007c02 */ /* 0x000fce0008000f00 */
.L_x_255:
[----:B-1----:R1:W2:Y:S02]  /*be80*/  SYNCS.PHASECHK.TRANS64.TRYWAIT P0, [R0+URZ], R3 ;  /* 0x00000003000075a7 */ /* 0x0022a400080011ff */
[----:B--2---:R-:W-:Y:S05]  /*be90*/  @!P0 NANOSLEEP.SYNCS 0x989680 ;  /* 0x009896800000895d */ /* 0x004fea0003900000 */
[----:B------:R-:W2:Y:S02]  /*bea0*/  @!P0 SYNCS.PHASECHK.TRANS64 P0, [R0+URZ], R3 ;  /* 0x00000003000085a7 */ /* 0x000ea400080010ff */
[----:B--2---:R-:W-:Y:S05]  /*beb0*/  @!P0 BRA `(.L_x_255) ;  /* 0xfffffffc00f08947 */ /* 0x004fea000383ffff */
[----:B------:R-:W-:Y:S05]  /*bec0*/  BRA `(.L_x_256) ;  /* 0xffffff9000247947 */ /* 0x000fea000383ffff */
.L_x_108:
[----:B------:R-:W-:-:S07]  /*bed0*/  MOV R0, UR7 ;  /* 0x0000000700007c02 */ /* 0x000fce0008000f00 */
.L_x_257:
[----:B-1----:R1:W2:Y:S02]  /*bee0*/  SYNCS.PHASECHK.TRANS64.TRYWAIT P0, [R0+URZ], R3 ;  /* 0x00000003000075a7 */ /* 0x0022a400080011ff */
[----:B--2---:R-:W-:Y:S05]  /*bef0*/  @!P0 NANOSLEEP.SYNCS 0x989680 ;  /* 0x009896800000895d */ /* 0x004fea0003900000 */
[----:B------:R-:W2:Y:S02]  /*bf00*/  @!P0 SYNCS.PHASECHK.TRANS64 P0, [R0+URZ], R3 ;  /* 0x00000003000085a7 */ /* 0x000ea400080010ff */
[----:B--2---:R-:W-:Y:S05]  /*bf10*/  @!P0 BRA `(.L_x_257) ;  /* 0xfffffffc00f08947 */ /* 0x004fea000383ffff */
[----:B------:R-:W-:Y:S05]  /*bf20*/  BRA `(.L_x_258) ;  /* 0xffffff9000307947 */ /* 0x000fea000383ffff */
.L_x_111:
[----:B------:R-:W-:-:S07]  /*bf30*/  MOV R0, UR8 ;  /* 0x0000000800007c02 */ /* 0x000fce0008000f00 */
.L_x_259:
[----:B-1----:R1:W2:Y:S02]  /*bf40*/  SYNCS.PHASECHK.TRANS64.TRYWAIT P1, [R0+URZ+0x2e0], R3 ;  /* 0x0002e003000075a7 */ /* 0x0022a400080211ff */
[----:B--2---:R-:W-:Y:S05]  /*bf50*/  @!P1 NANOSLEEP.SYNCS 0x989680 ;  /* 0x009896800000995d */ /* 0x004fea0003900000 */
[----:B------:R-:W2:Y:S02]  /*bf60*/  @!P1 SYNCS.PHASECHK.TRANS64 P1, [R0+URZ+0x2e0], R3 ;  /* 0x0002e003000095a7 */ /* 0x000ea400080210ff */
[----:B--2---:R-:W-:Y:S05]  /*bf70*/  @!P1 BRA `(.L_x_259) ;  /* 0xfffffffc00f09947 */ /* 0x004fea000383ffff */
[----:B------:R-:W-:Y:S05]  /*bf80*/  BRA `(.L_x_260) ;  /* 0xffffff90007c7947 */ /* 0x000fea000383ffff */
.L_x_116:
[----:B--2---:R2:W4:Y:S02]  /*bf90*/  SYNCS.PHASECHK.TRANS64.TRYWAIT P0, [R0+URZ+0x260], R3 ;  /* 0x00026003000075a7 */ /* 0x00452400080011ff */
[----:B----4-:R-:W-:Y:S05]  /*bfa0*/  @!P0 NANOSLEEP.SYNCS 0x989680 ;  /* 0x009896800000895d */ /* 0x010fea0003900000 */
[----:B------:R-:W4:Y:S02]  /*bfb0*/  @!P0 SYNCS.PHASECHK.TRANS64 P0, [R0+URZ+0x260], R3 ;  /* 0x00026003000085a7 */ /* 0x000f2400080010ff */
[----:B----4-:R-:W-:Y:S05]  /*bfc0*/  @!P0 BRA `(.L_x_116) ;  /* 0xfffffffc00f08947 */ /* 0x010fea000383ffff */
[----:B------:R-:W-:Y:S05]  /*bfd0*/  BRA `(.L_x_261) ;  /* 0xffffff9400907947 */ /* 0x000fea000383ffff */
.L_x_119:
[----:B------:R-:W-:Y:S07]  /*bfe0*/  MOV R0, UR7 ;  /* 0x0000000700007c02 */ /* 0x000fee0008000f00 */
.L_x_262:
[----:B--2---:R2:W4:Y:S02]  /*bff0*/  SYNCS.PHASECHK.TRANS64.TRYWAIT P0, [R0+URZ+0x258], R3 ;  /* 0x00025803000075a7 */ /* 0x00452400080011ff */
[----:B----4-:R-:W-:Y:S05]  /*c000*/  @!P0 NANOSLEEP.SYNCS 0x989680 ;  /* 0x009896800000895d */ /* 0x010fea0003900000 */
[----:B------:R-:W4:Y:S02]  /*c010*/  @!P0 SYNCS.PHASECHK.TRANS64 P0, [R0+URZ+0x258], R3 ;  /* 0x00025803000085a7 */ /* 0x000f2400080010ff */
[----:B----4-:R-:W-:Y:S05]  /*c020*/  @!P0 BRA `(.L_x_262) ;  /* 0xfffffffc00f08947 */ /* 0x010fea000383ffff */
[----:B------:R-:W-:Y:S05]  /*c030*/  BRA `(.L_x_118) ;  /* 0xffffff9800707947 */ /* 0x000fea000383ffff */
.L_x_122:
[----:B------:R-:W-:Y:S07]  /*c040*/  MOV R3, UR7 ;  /* 0x0000000700037c02 */ /* 0x000fee0008000f00 */
.L_x_263:
[----:B-1----:R1:W2:Y:S02]  /*c050*/  SYNCS.PHASECHK.TRANS64.TRYWAIT P0, [R3+URZ+0x230], R12 ;  /* 0x0002300c030075a7 */ /* 0x0022a400080011ff */
[----:B--2---:R-:W-:Y:S05]  /*c060*/  @!P0 NANOSLEEP.SYNCS 0x989680 ;  /* 0x009896800000895d */ /* 0x004fea0003900000 */
[----:B------:R-:W2:Y:S02]  /*c070*/  @!P0 SYNCS.PHASECHK.TRANS64 P0, [R3+URZ+0x230], R12 ;  /* 0x0002300c030085a7 */ /* 0x000ea400080010ff */
[----:B--2---:R-:W-:Y:S05]  /*c080*/  @!P0 BRA `(.L_x_263) ;  /* 0xfffffffc00f08947 */ /* 0x004fea000383ffff */
[----:B------:R-:W-:Y:S05]  /*c090*/  BRA `(.L_x_264) ;  /* 0xffffff9800e87947 */ /* 0x000fea000383ffff */
.L_x_123:
[----:B-1----:R-:W-:Y:S07]  /*c0a0*/  MOV R3, UR7 ;  /* 0x0000000700037c02 */ /* 0x002fee0008000f00 */
.L_x_265:
[----:B-1----:R1:W2:Y:S02]  /*c0b0*/  SYNCS.PHASECHK.TRANS64.TRYWAIT P0, [R3+URZ+0x238], R12 ;  /* 0x0002380c030075a7 */ /* 0x0022a400080011ff */
[----:B--2---:R-:W-:Y:S05]  /*c0c0*/  @!P0 NANOSLEEP.SYNCS 0x989680 ;  /* 0x009896800000895d */ /* 0x004fea0003900000 */
[----:B------:R-:W2:Y:S02]  /*c0d0*/  @!P0 SYNCS.PHASECHK.TRANS64 P0, [R3+URZ+0x238], R12 ;  /* 0x0002380c030085a7 */ /* 0x000ea400080010ff */
[----:B--2---:R-:W-:Y:S05]  /*c0e0*/  @!P0 BRA `(.L_x_265) ;  /* 0xfffffffc00f08947 */ /* 0x004fea000383ffff */
[----:B------:R-:W-:Y:S05]  /*c0f0*/  BRA `(.L_x_266) ;  /* 0xffffff9c00447947 */ /* 0x000fea000383ffff */
.L_x_124:
[----:B-1----:R-:W-:Y:S07]  /*c100*/  MOV R3, UR7 ;  /* 0x0000000700037c02 */ /* 0x002fee0008000f00 */
.L_x_267:
[----:B-1----:R1:W2:Y:S02]  /*c110*/  SYNCS.PHASECHK.TRANS64.TRYWAIT P0, [R3+URZ+0x240], R12 ;  /* 0x0002400c030075a7 */ /* 0x0022a400080011ff */
[----:B--2---:R-:W-:Y:S05]  /*c120*/  @!P0 NANOSLEEP.SYNCS 0x989680 ;  /* 0x009896800000895d */ /* 0x004fea0003900000 */
[----:B------:R-:W2:Y:S02]  /*c130*/  @!P0 SYNCS.PHASECHK.TRANS64 P0, [R3+URZ+0x240], R12 ;  /* 0x0002400c030085a7 */ /* 0x000ea400080010ff */
[----:B--2---:R-:W-:Y:S05]  /*c140*/  @!P0 BRA `(.L_x_267) ;  /* 0xfffffffc00f08947 */ /* 0x004fea000383ffff */
[----:B------:R-:W-:Y:S05]  /*c150*/  BRA `(.L_x_268) ;  /* 0xffffff9c00a07947 */ /* 0x000fea000383ffff */
.L_x_125:
[----:B------:R-:W-:Y:S07]  /*c160*/  MOV R3, UR7 ;  /* 0x0000000700037c02 */ /* 0x000fee0008000f00 */
.L_x_269:
[----:B-1----:R1:W2:Y:S02]  /*c170*/  SYNCS.PHASECHK.TRANS64.TRYWAIT P0, [R3+URZ+0x248], R12 ;  /* 0x0002480c030075a7 */ /* 0x0022a400080011ff */
[----:B--2---:R-:W-:Y:S05]  /*c180*/  @!P0 NANOSLEEP.SYNCS 0x989680 ;  /* 0x009896800000895d */ /* 0x004fea0003900000 */
[----:B------:R-:W2:Y:S02]  /*c190*/  @!P0 SYNCS.PHASECHK.TRANS64 P0, [R3+URZ+0x248], R12 ;  /* 0x0002480c030085a7 */ /* 0x000ea400080010ff */
[----:B--2---:R-:W-:Y:S05]  /*c1a0*/  @!P0 BRA `(.L_x_269) ;  /* 0xfffffffc00f08947 */ /* 0x004fea000383ffff */
[----:B------:R-:W-:Y:S05]  /*c1b0*/  BRA `(.L_x_270) ;  /* 0xffffffa000407947 */ /* 0x000fea000383ffff */
.L_x_127:
[----:B------:R-:W-:-:S07]  /*c1c0*/  MOV R0, UR7 ;  /* 0x0000000700007c02 */ /* 0x000fce0008000f00 */
.L_x_271:
[----:B-1----:R1:W4:Y:S02]  /*c1d0*/  SYNCS.PHASECHK.TRANS64.TRYWAIT P0, [R0+URZ+0x230], R3 ;  /* 0x00023003000075a7 */ /* 0x00232400080011ff */
[----:B----4-:R-:W-:Y:S05]  /*c1e0*/  @!P0 NANOSLEEP.SYNCS 0x989680 ;  /* 0x009896800000895d */ /* 0x010fea0003900000 */
[----:B------:R-:W4:Y:S02]  /*c1f0*/  @!P0 SYNCS.PHASECHK.TRANS64 P0, [R0+URZ+0x230], R3 ;  /* 0x00023003000085a7 */ /* 0x000f2400080010ff */
[----:B----4-:R-:W-:Y:S05]  /*c200*/  @!P0 BRA `(.L_x_271) ;  /* 0xfffffffc00f08947 */ /* 0x010fea000383ffff */
[----:B------:R-:W-:Y:S05]  /*c210*/  BRA `(.L_x_272) ;  /* 0xffffffa000c87947 */ /* 0x000fea000383ffff */
.L_x_128:
[----:B-1----:R-:W-:-:S07]  /*c220*/  MOV R0, UR7 ;  /* 0x0000000700007c02 */ /* 0x002fce0008000f00 */
.L_x_273:
[----:B-1----:R1:W4:Y:S02]  /*c230*/  SYNCS.PHASECHK.TRANS64.TRYWAIT P0, [R0+URZ+0x238], R3 ;  /* 0x00023803000075a7 */ /* 0x00232400080011ff */
[----:B----4-:R-:W-:Y:S05]  /*c240*/  @!P0 NANOSLEEP.SYNCS 0x989680 ;  /* 0x009896800000895d */ /* 0x010fea0003900000 */
[----:B------:R-:W4:Y:S02]  /*c250*/  @!P0 SYNCS.PHASECHK.TRANS64 P0, [R0+URZ+0x238], R3 ;  /* 0x00023803000085a7 */ /* 0x000f2400080010ff */
[----:B----4-:R-:W-:Y:S05]  /*c260*/  @!P0 BRA `(.L_x_273) ;  /* 0xfffffffc00f08947 */ /* 0x010fea000383ffff */
[----:B------:R-:W-:Y:S05]  /*c270*/  BRA `(.L_x_274) ;  /* 0xffffffa000b87947 */ /* 0x000fea000383ffff */
.L_x_129:
[----:B-1----:R-:W-:-:S07]  /*c280*/  MOV R0, UR7 ;  /* 0x0000000700007c02 */ /* 0x002fce0008000f00 */
.L_x_275:
[----:B-1----:R1:W4:Y:S02]  /*c290*/  SYNCS.PHASECHK.TRANS64.TRYWAIT P0, [R0+URZ+0x240], R3 ;  /* 0x00024003000075a7 */ /* 0x00232400080011ff */
[----:B----4-:R-:W-:Y:S05]  /*c2a0*/  @!P0 NANOSLEEP.SYNCS 0x989680 ;  /* 0x009896800000895d */ /* 0x010fea0003900000 */
[----:B------:R-:W4:Y:S02]  /*c2b0*/  @!P0 SYNCS.PHASECHK.TRANS64 P0, [R0+URZ+0x240], R3 ;  /* 0x00024003000085a7 */ /* 0x000f2400080010ff */
[----:B----4-:R-:W-:Y:S05]  /*c2c0*/  @!P0 BRA `(.L_x_275) ;  /* 0xfffffffc00f08947 */ /* 0x010fea000383ffff */
[----:B------:R-:W-:Y:S05]  /*c2d0*/  BRA `(.L_x_276) ;  /* 0xffffffa000a87947 */ /* 0x000fea000383ffff */
.L_x_131:
[----:B--2---:R2:W3:Y:S02]  /*c2e0*/  SYNCS.PHASECHK.TRANS64.TRYWAIT P0, [R0+URZ+0x260], R3 ;  /* 0x00026003000075a7 */ /* 0x0044e400080011ff */
[----:B---3--:R-:W-:Y:S05]  /*c2f0*/  @!P0 NANOSLEEP.SYNCS 0x989680 ;  /* 0x009896800000895d */ /* 0x008fea0003900000 */
[----:B------:R-:W3:Y:S02]  /*c300*/  @!P0 SYNCS.PHASECHK.TRANS64 P0, [R0+URZ+0x260], R3 ;  /* 0x00026003000085a7 */ /* 0x000ee400080010ff */
[----:B---3--:R-:W-:Y:S05]  /*c310*/  @!P0 BRA `(.L_x_131) ;  /* 0xfffffffc00f08947 */ /* 0x008fea000383ffff */
[----:B------:R-:W-:Y:S05]  /*c320*/  BRA `(.L_x_277) ;  /* 0xffffffa400747947 */ /* 0x000fea000383ffff */
.L_x_142:
[----:B-1----:R1:W3:Y:S02]  /*c330*/  SYNCS.PHASECHK.TRANS64.TRYWAIT P1, [R3+URZ+0x210], R0 ;  /* 0x00021000030075a7 */ /* 0x0022e400080211ff */
[----:B---3--:R-:W-:Y:S05]  /*c340*/  @!P1 NANOSLEEP.SYNCS 0x989680 ;  /* 0x009896800000995d */ /* 0x008fea0003900000 */
[----:B------:R-:W3:Y:S02]  /*c350*/  @!P1 SYNCS.PHASECHK.TRANS64 P1, [R3+URZ+0x210], R0 ;  /* 0x00021000030095a7 */ /* 0x000ee400080210ff */
[----:B---3--:R-:W-:Y:S05]  /*c360*/  @!P1 BRA `(.L_x_142) ;  /* 0xfffffffc00f09947 */ /* 0x008fea000383ffff */
[----:B------:R-:W-:Y:S05]  /*c370*/  BRA `(.L_x_141) ;  /* 0xffffffb000847947 */ /* 0x000fea000383ffff */
.L_x_144:
[----:B---3--:R3:W4:Y:S02]  /*c380*/  SYNCS.PHASECHK.TRANS64.TRYWAIT P0, [R106+URZ+0x280], R5 ;  /* 0x000280056a0075a7 */ /* 0x00872400080011ff */
[----:B----4-:R-:W-:Y:S05]  /*c390*/  @!P0 NANOSLEEP.SYNCS 0x989680 ;  /* 0x009896800000895d */ /* 0x010fea0003900000 */
[----:B------:R-:W4:Y:S02]  /*c3a0*/  @!P0 SYNCS.PHASECHK.TRANS64 P0, [R106+URZ+0x280], R5 ;  /* 0x000280056a0085a7 */ /* 0x000f2400080010ff */
[----:B----4-:R-:W-:Y:S05]  /*c3b0*/  @!P0 BRA `(.L_x_144) ;  /* 0xfffffffc00f08947 */ /* 0x010fea000383ffff */
[----:B------:R-:W-:Y:S05]  /*c3c0*/  BRA `(.L_x_143) ;  /* 0xffffffb000d87947 */ /* 0x000fea000383ffff */
.L_x_152:
[----:B--2---:R2:W3:Y:S02]  /*c3d0*/  SYNCS.PHASECHK.TRANS64.TRYWAIT P0, [R55+URZ+0x210], R0 ;  /* 0x00021000370075a7 */ /* 0x0044e400080011ff */
[----:B---3--:R-:W-:Y:S05]  /*c3e0*/  @!P0 NANOSLEEP.SYNCS 0x989680 ;  /* 0x009896800000895d */ /* 0x008fea0003900000 */
[----:B------:R-:W3:Y:S02]  /*c3f0*/  @!P0 SYNCS.PHASECHK.TRANS64 P0, [R55+URZ+0x210], R0 ;  /* 0x00021000370085a7 */ /* 0x000ee400080010ff */
[----:B---3--:R-:W-:Y:S05]  /*c400*/  @!P0 BRA `(.L_x_152) ;  /* 0xfffffffc00f08947 */ /* 0x008fea000383ffff */
[----:B------:R-:W-:Y:S05]  /*c410*/  BRA `(.L_x_151) ;  /* 0xffffffbc00e87947 */ /* 0x000fea000383ffff */
.L_x_160:
[----:B--2---:R2:W3:Y:S02]  /*c420*/  SYNCS.PHASECHK.TRANS64.TRYWAIT P0, [R73+URZ+0x210], R2 ;  /* 0x00021002490075a7 */ /* 0x0044e400080011ff */
[----:B---3--:R-:W-:Y:S05]  /*c430*/  @!P0 NANOSLEEP.SYNCS 0x989680 ;  /* 0x009896800000895d */ /* 0x008fea0003900000 */
[----:B------:R-:W3:Y:S02]  /*c440*/  @!P0 SYNCS.PHASECHK.TRANS64 P0, [R73+URZ+0x210], R2 ;  /* 0x00021002490085a7 */ /* 0x000ee400080010ff */
[----:B---3--:R-:W-:Y:S05]  /*c450*/  @!P0 BRA `(.L_x_160) ;  /* 0xfffffffc00f08947 */ /* 0x008fea000383ffff */
[----:B------:R-:W-:Y:S05]  /*c460*/  BRA `(.L_x_159) ;  /* 0xffffffcc00347947 */ /* 0x000fea000383ffff */
.L_x_168:
[----:B--2---:R2:W3:Y:S02]  /*c470*/  SYNCS.PHASECHK.TRANS64.TRYWAIT P0, [R76+URZ+0x210], R3 ;  /* 0x000210034c0075a7 */ /* 0x0044e400080011ff */
[----:B---3--:R-:W-:Y:S05]  /*c480*/  @!P0 NANOSLEEP.SYNCS 0x989680 ;  /* 0x009896800000895d */ /* 0x008fea0003900000 */
[----:B------:R-:W3:Y:S02]  /*c490*/  @!P0 SYNCS.PHASECHK.TRANS64 P0, [R76+URZ+0x210], R3 ;  /* 0x000210034c0085a7 */ /* 0x000ee400080010ff */
[----:B---3--:R-:W-:Y:S05]  /*c4a0*/  @!P0 BRA `(.L_x_168) ;  /* 0xfffffffc00f08947 */ /* 0x008fea000383ffff */
[----:B------:R-:W-:Y:S05]  /*c4b0*/  BRA `(.L_x_167) ;  /* 0xffffffd800887947 */ /* 0x000fea000383ffff */
        .weak           $__internal_0_$__cuda_sm10x_tcgen05_guardrail_trap_col_being_dealloced_not_returned_by_alloc
        .type           $__internal_0_$__cuda_sm10x_tcgen05_guardrail_trap_col_being_dealloced_not_returned_by_alloc,@function
        .size           $__internal_0_$__cuda_sm10x_tcgen05_guardrail_trap_col_being_dealloced_not_returned_by_alloc,($__internal_1_$__cuda_sm10x_tcgen05_guardrail_trap_phase_invalid_during_alloc - $__internal_0_$__cuda_sm10x_tcgen05_guardrail_trap_col_being_dealloced_not_returned_by_alloc)
$__internal_0_$__cuda_sm10x_tcgen05_guardrail_trap_col_being_dealloced_not_returned_by_alloc:
[----:B------:R-:W-:Y:S05]  /*c4c0*/  BPT.TRAP 0x1 ;  /* 0x000000040000795c */ /* 0x000fea0000300000 */
[----:B------:R-:W-:-:S04]  /*c4d0*/  HFMA2 R3, -RZ, RZ, 0, 0 ;  /* 0x00000000ff037431 */ /* 0x000fc800000001ff */
[----:B------:R-:W-:Y:S05]  /*c4e0*/  RET.REL.NODEC R2 `(_ZN7cutlass13device_kernelINS_4gemm6kernel13GemmUniversalIN4cute5tupleIJiiiiEEENS1_10collective13CollectiveMmaINS1_35MainloopSm100TmaUmmaWarpSpecializedILi33ELi2ELi4ENS5_IJNS4_1CILi2EEENSA_ILi1EEESC_EEEEENS5_IJNSA_ILi128EEENSA_ILi256EEENSA_ILi32EEEEEEaNS5_IJlSC_lEEEaSJ_NS4_8TiledMMAINS4_8MMA_AtomIJNS4_21SM100_MMA_S8_2x1SM_SSIaaiLi128ELi256ELNS4_4UMMA5MajorE0ELSO_0ELNSN_8SaturateE0EEEEEENS4_6LayoutINS5_IJSC_SC_SC_EEENS5_IJNSA_ILi0EEESU_SU_EEEEENS5_IJNS4_10UnderscoreESX_SX_EEEEENS4_18SM100_TMA_2SM_LOADENS4_14ComposedLayoutINS4_7SwizzleILi1ELi4ELi3EEENS4_18smem_ptr_flag_bitsILi8EEENSS_INS5_IJNSA_ILi8EEESH_EEENS5_IJSH_SC_EEEEEEEvNS4_8identityES10_S1A_vS1B_EENS_8epilogue10collective18CollectiveEpilogueINS1D_23Sm100TmaWarpSpecializedILi4ELi2ELi32ELb0ELb0EEEJNS5_IJNSA_ILi64EEESG_SH_EEENS5_IJNSS_IS1I_SC_EENSS_INS5_IJSH_SB_EEENS5_IJSC_SF_EEEEEEEEaSJ_aSJ_NS1D_6fusion15FusionCallbacksIS1H_NS1P_17LinearCombinationIaiaiLNS_15FloatRoundStyleE2EEES1J_S1O_JEEENS4_5SM1004TMEM4LOAD26SM100_TMEM_LOAD_32dp32b32xENS4_13SM90_TMA_LOADES1A_NS4_39AutoVectorizingCopyWithAssumedAlignmentILi128EEENS4_14SM90_TMA_STOREES1A_S21_S21_EEEvvEEEEvNT_6ParamsE) ;  /* 0xffffff3802c47950 */ /* 0x000fea0003c3ffff */
        .weak           $__internal_1_$__cuda_sm10x_tcgen05_guardrail_trap_phase_invalid_during_alloc
        .type           $__internal_1_$__cuda_sm10x_tcgen05_guardrail_trap_phase_invalid_during_alloc,@function
        .size           $__internal_1_$__cuda_sm10x_tcgen05_guardrail_trap_phase_invalid_during_alloc,($__internal_2_$__cuda_sm10x_tcgen05_guardrail_trap_unallocated_columns_being_dealloced - $__internal_1_$__cuda_sm10x_tcgen05_guardrail_trap_phase_invalid_during_alloc)
$__internal_1_$__cuda_sm10x_tcgen05_guardrail_trap_phase_invalid_during_alloc:
[----:B------:R-:W-:Y:S05]  /*c4f0*/  BPT.TRAP 0x1 ;  /* 0x000000040000795c */ /* 0x000fea0000300000 */
[----:B------:R-:W-:-:S04]  /*c500*/  MOV R3, 0x0 ;  /* 0x0000000000037802 */ /* 0x000fc80000000f00 */
[----:B------:R-:W-:Y:S05]  /*c510*/  RET.REL.NODEC R2 `(_ZN7cutlass13device_kernelINS_4gemm6kernel13GemmUniversalIN4cute5tupleIJiiiiEEENS1_10collective13CollectiveMmaINS1_35MainloopSm100TmaUmmaWarpSpecializedILi33ELi2ELi4ENS5_IJNS4_1CILi2EEENSA_ILi1EEESC_EEEEENS5_IJNSA_ILi128EEENSA_ILi256EEENSA_ILi32EEEEEEaNS5_IJlSC_lEEEaSJ_NS4_8TiledMMAINS4_8MMA_AtomIJNS4_21SM100_MMA_S8_2x1SM_SSIaaiLi128ELi256ELNS4_4UMMA5MajorE0ELSO_0ELNSN_8SaturateE0EEEEEENS4_6LayoutINS5_IJSC_SC_SC_EEENS5_IJNSA_ILi0EEESU_SU_EEEEENS5_IJNS4_10UnderscoreESX_SX_EEEEENS4_18SM100_TMA_2SM_LOADENS4_14ComposedLayoutINS4_7SwizzleILi1ELi4ELi3EEENS4_18smem_ptr_flag_bitsILi8EEENSS_INS5_IJNSA_ILi8EEESH_EEENS5_IJSH_SC_EEEEEEEvNS4_8identityES10_S1A_vS1B_EENS_8epilogue10collective18CollectiveEpilogueINS1D_23Sm100TmaWarpSpecializedILi4ELi2ELi32ELb0ELb0EEEJNS5_IJNSA_ILi64EEESG_SH_EEENS5_IJNSS_IS1I_SC_EENSS_INS5_IJSH_SB_EEENS5_IJSC_SF_EEEEEEEEaSJ_aSJ_NS1D_6fusion15FusionCallbacksIS1H_NS1P_17LinearCombinationIaiaiLNS_15FloatRoundStyleE2EEES1J_S1O_JEEENS4_5SM1004TMEM4LOAD26SM100_TMEM_LOAD_32dp32b32xENS4_13SM90_TMA_LOADES1A_NS4_39AutoVectorizingCopyWithAssumedAlignmentILi128EEENS4_14SM90_TMA_STOREES1A_S21_S21_EEEvvEEEEvNT_6ParamsE) ;  /* 0xffffff3802b87950 */ /* 0x000fea0003c3ffff */
        .weak           $__internal_2_$__cuda_sm10x_tcgen05_guardrail_trap_unallocated_columns_being_dealloced
        .type           $__internal_2_$__cuda_sm10x_tcgen05_guardrail_trap_unallocated_columns_being_dealloced,@function
        .size           $__internal_2_$__cuda_sm10x_tcgen05_guardrail_trap_unallocated_columns_being_dealloced,(.L_x_279 - $__internal_2_$__cuda_sm10x_tcgen05_guardrail_trap_unallocated_columns_being_dealloced)
$__internal_2_$__cuda_sm10x_tcgen05_guardrail_trap_unallocated_columns_being_dealloced:
[----:B------:R-:W-:Y:S05]  /*c520*/  BPT.TRAP 0x1 ;  /* 0x000000040000795c */ /* 0x000fea0000300000 */
[----:B------:R-:W-:-:S04]  /*c530*/  HFMA2 R3, -RZ, RZ, 0, 0 ;  /* 0x00000000ff037431 */ /* 0x000fc800000001ff */
[----:B------:R-:W-:Y:S05]  /*c540*/  RET.REL.NODEC R2 `(_ZN7cutlass13device_kernelINS_4gemm6kernel13GemmUniversalIN4cute5tupleIJiiiiEEENS1_10collective13CollectiveMmaINS1_35MainloopSm100TmaUmmaWarpSpecializedILi33ELi2ELi4ENS5_IJNS4_1CILi2EEENSA_ILi1EEESC_EEEEENS5_IJNSA_ILi128EEENSA_ILi256EEENSA_ILi32EEEEEEaNS5_IJlSC_lEEEaSJ_NS4_8TiledMMAINS4_8MMA_AtomIJNS4_21SM100_MMA_S8_2x1SM_SSIaaiLi128ELi256ELNS4_4UMMA5MajorE0ELSO_0ELNSN_8SaturateE0EEEEEENS4_6LayoutINS5_IJSC_SC_SC_EEENS5_IJNSA_ILi0EEESU_SU_EEEEENS5_IJNS4_10UnderscoreESX_SX_EEEEENS4_18SM100_TMA_2SM_LOADENS4_14ComposedLayoutINS4_7SwizzleILi1ELi4ELi3EEENS4_18smem_ptr_flag_bitsILi8EEENSS_INS5_IJNSA_ILi8EEESH_EEENS5_IJSH_SC_EEEEEEEvNS4_8identityES10_S1A_vS1B_EENS_8epilogue10collective18CollectiveEpilogueINS1D_23Sm100TmaWarpSpecializedILi4ELi2ELi32ELb0ELb0EEEJNS5_IJNSA_ILi64EEESG_SH_EEENS5_IJNSS_IS1I_SC_EENSS_INS5_IJSH_SB_EEENS5_IJSC_SF_EEEEEEEEaSJ_aSJ_NS1D_6fusion15FusionCallbacksIS1H_NS1P_17LinearCombinationIaiaiLNS_15FloatRoundStyleE2EEES1J_S1O_JEEENS4_5SM1004TMEM4LOAD26SM100_TMEM_LOAD_32dp32b32xENS4_13SM90_TMA_LOADES1A_NS4_39AutoVectorizingCopyWithAssumedAlignmentILi128EEENS4_14SM90_TMA_STOREES1A_S21_S21_EEEvvEEEEvNT_6ParamsE) ;  /* 0xffffff3802ac7950 */ /* 0x000fea0003c3ffff */
.L_x_278:
[----:B------:R-:W-:-:S00]  /*c550*/  BRA `(.L_x_278) ;  /* 0xfffffffc00fc7947 */ /* 0x000fc0000383ffff */
[----:B------:R-:W-:-:S00]  /*c560*/  NOP ;  /* 0x0000000000007918 */ /* 0x000fc00000000000 */
        /* <DEDUP_REMOVED lines=9> */
.L_x_279:


//--------------------- .nv.global.init           --------------------------
	.section	.nv.global.init,"aw",@progbits
.nv.global.init:
	.type		$str$27,@object
	.size		$str$27,($str$28 - $str$27)
$str$27:
        /*0000*/ 	.byte	0x28, 0x61, 0x64, 0x64, 0x72, 0x65, 0x73, 0x73, 0x20, 0x26, 0x20, 0x6d, 0x61, 0x73, 0x6b, 0x29
        /*0010*/ 	.byte	0x20, 0x3d, 0x3d, 0x20, 0x30, 0x00
	.type		$str$28,@object
	.size		$str$28,($str$26 - $str$28)
$str$28:
        /*0016*/ 	.byte	0x2f, 0x74, 0x6d, 0x70, 0x2f, 0x63, 0x75, 0x74, 0x6c, 0x61, 0x73, 0x73, 0x5f, 0x73, 0x77, 0x65
        /*0026*/ 	.byte	0x65, 0x70, 0x5f, 0x73, 0x72, 0x63, 0x2f, 0x69, 0x6e, 0x63, 0x6c, 0x75, 0x64, 0x65, 0x2f, 0x63
        /*0036*/ 	.byte	0x75, 0x74, 0x65, 0x2f, 0x70, 0x6f, 0x69, 0x6e, 0x74, 0x65, 0x72, 0x5f, 0x66, 0x6c, 0x61, 0x67
        /*0046*/ 	.byte	0x67, 0x65, 0x64, 0x2e, 0x68, 0x70, 0x70, 0x00
	.type		$str$26,@object
	.size		$str$26,($str$25 - $str$26)
$str$26:
        /*004e*/ 	.byte	0x2f, 0x74, 0x6d, 0x70, 0x2f, 0x63, 0x75, 0x74, 0x6c, 0x61, 0x73, 0x73, 0x5f, 0x73, 0x77, 0x65
        /*005e*/ 	.byte	0x65, 0x70, 0x5f, 0x73, 0x72, 0x63, 0x2f, 0x69, 0x6e, 0x63, 0x6c, 0x75, 0x64, 0x65, 0x2f, 0x63
        /*006e*/ 	.byte	0x75, 0x74, 0x65, 0x2f, 0x61, 0x74, 0x6f, 0x6d, 0x2f, 0x63, 0x6f, 0x70, 0x79, 0x5f, 0x74, 0x72
        /*007e*/ 	.byte	0x61, 0x69, 0x74, 0x73, 0x5f, 0x73, 0x6d, 0x31, 0x30, 0x30, 0x2e, 0x68, 0x70, 0x70, 0x00
	.type		$str$25,@object
	.size		$str$25,(__unnamed_1 - $str$25)
$str$25:
        /*008d*/ 	.byte	0x28, 0x28, 0x75, 0x69, 0x6e, 0x74, 0x33, 0x32, 0x5f, 0x74, 0x28, 0x74, 0x68, 0x72, 0x65, 0x61
        /*009d*/ 	.byte	0x64, 0x49, 0x64, 0x78, 0x2e, 0x78, 0x29, 0x20, 0x2f, 0x20, 0x33, 0x32, 0x29, 0x20, 0x25, 0x20
        /*00ad*/ 	.byte	0x34, 0x29, 0x20, 0x3d, 0x3d, 0x20, 0x28, 0x28, 0x28, 0x74, 0x6d, 0x65, 0x6d, 0x5f, 0x61, 0x64
        /*00bd*/ 	.byte	0x64, 0x72, 0x20, 0x3e, 0x3e, 0x20, 0x31, 0x36, 0x29, 0x20, 0x2f, 0x20, 0x33, 0x32, 0x29, 0x20
        /*00cd*/ 	.byte	0x25, 0x20, 0x34, 0x29, 0x00
	.type		__unnamed_1,@object
	.size		__unnamed_1,(__unnamed_2 - __unnamed_1)
__unnamed_1:
        /*00d2*/ 	.byte	0x61, 0x75, 0x74, 0x6f, 0x20, 0x63, 0x75, 0x74, 0x65, 0x3a, 0x3a, 0x61, 0x73, 0x5f, 0x70, 0x6f
        /* <DEDUP_REMOVED lines=24> */
        /*0262*/ 	.byte	0x3e, 0x3e, 0x5d, 0x00
	.type		__unnamed_2,@object
	.size		__unnamed_2,(__unnamed_3 - __unnamed_2)
__unnamed_2:
        /* <DEDUP_REMOVED lines=26> */
	.type		__unnamed_3,@object
	.size		__unnamed_3,(.L_3 - __unnamed_3)
__unnamed_3:
        /* <DEDUP_REMOVED lines=41> */
.L_3:


//--------------------- .nv.shared._ZN7cutlass13device_kernelINS_4gemm6kernel13GemmUniversalIN4cute5tupleIJiiiiEEENS1_10collective13CollectiveMmaINS1_35MainloopSm100TmaUmmaWarpSpecializedILi33ELi2ELi4ENS5_IJNS4_1CILi2EEENSA_ILi1EEESC_EEEEENS5_IJNSA_ILi128EEENSA_ILi256EEENSA_ILi32EEEEEEaNS5_IJlSC_lEEEaSJ_NS4_8TiledMMAINS4_8MMA_AtomIJNS4_21SM100_MMA_S8_2x1SM_SSIaaiLi128ELi256ELNS4_4UMMA5MajorE0ELSO_0ELNSN_8SaturateE0EEEEEENS4_6LayoutINS5_IJSC_SC_SC_EEENS5_IJNSA_ILi0EEESU_SU_EEEEENS5_IJNS4_10UnderscoreESX_SX_EEEEENS4_18SM100_TMA_2SM_LOADENS4_14ComposedLayoutINS4_7SwizzleILi1ELi4ELi3EEENS4_18smem_ptr_flag_bitsILi8EEENSS_INS5_IJNSA_ILi8EEESH_EEENS5_IJSH_SC_EEEEEEEvNS4_8identityES10_S1A_vS1B_EENS_8epilogue10collective18CollectiveEpilogueINS1D_23Sm100TmaWarpSpecializedILi4ELi2ELi32ELb0ELb0EEEJNS5_IJNSA_ILi64EEESG_SH_EEENS5_IJNSS_IS1I_SC_EENSS_INS5_IJSH_SB_EEENS5_IJSC_SF_EEEEEEEEaSJ_aSJ_NS1D_6fusion15FusionCallbacksIS1H_NS1P_17LinearCombinationIaiaiLNS_15FloatRoundStyleE2EEES1J_S1O_JEEENS4_5SM1004TMEM4LOAD26SM100_TMEM_LOAD_32dp32b32xENS4_13SM90_TMA_LOADES1A_NS4_39AutoVectorizingCopyWithAssumedAlignmentILi128EEENS4_14SM90_TMA_STOREES1A_S21_S21_EEEvvEEEEvNT_6ParamsE --------------------------
	.section	.nv.shared._ZN7cutlass13device_kernelINS_4gemm6kernel13GemmUniversalIN4cute5tupleIJiiiiEEENS1_10collective13CollectiveMmaINS1_35MainloopSm100TmaUmmaWarpSpecializedILi33ELi2ELi4ENS5_IJNS4_1CILi2EEENSA_ILi1EEESC_EEEEENS5_IJNSA_ILi128EEENSA_ILi256EEENSA_ILi32EEEEEEaNS5_IJlSC_lEEEaSJ_NS4_8TiledMMAINS4_8MMA_AtomIJNS4_21SM100_MMA_S8_2x1SM_SSIaaiLi128ELi256ELNS4_4UMMA5MajorE0ELSO_0ELNSN_8SaturateE0EEEEEENS4_6LayoutINS5_IJSC_SC_SC_EEENS5_IJNSA_ILi0EEESU_SU_EEEEENS5_IJNS4_10UnderscoreESX_SX_EEEEENS4_18SM100_TMA_2SM_LOADENS4_14ComposedLayoutINS4_7SwizzleILi1ELi4ELi3EEENS4_18smem_ptr_flag_bitsILi8EEENSS_INS5_IJNSA_ILi8EEESH_EEENS5_IJSH_SC_EEEEEEEvNS4_8identityES10_S1A_vS1B_EENS_8epilogue10collective18CollectiveEpilogueINS1D_23Sm100TmaWarpSpecializedILi4ELi2ELi32ELb0ELb0EEEJNS5_IJNSA_ILi64EEESG_SH_EEENS5_IJNSS_IS1I_SC_EENSS_INS5_IJSH_SB_EEENS5_IJSC_SF_EEEEEEEEaSJ_aSJ_NS1D_6fusion15FusionCallbacksIS1H_NS1P_17LinearCombinationIaiaiLNS_15FloatRoundStyleE2EEES1J_S1O_JEEENS4_5SM1004TMEM4LOAD26SM100_TMEM_LOAD_32dp32b32xENS4_13SM90_TMA_LOADES1A_NS4_39AutoVectorizingCopyWithAssumedAlignmentILi128EEENS4_14SM90_TMA_STOREES1A_S21_S21_EEEvvEEEEvNT_6ParamsE,"aw",@nobits
	.sectionflags	@""
	.align	16
	.zero		1024


//--------------------- .nv.shared.reserved.0     --------------------------
	.section	.nv.shared.reserved.0,"aw",@nobits
	.weak		__nv_reservedSMEM_offset_0_alias
	.size		__nv_reservedSMEM_offset_0_alias, 0, 64
	.other		__nv_reservedSMEM_offset_0_alias,@"STO_CUDA_RESERVED_SHARED STV_DEFAULT"
__nv_reservedSMEM_offset_0_alias:
	.zero		0
.nv.shared.reserved.0:
	.zero		64
	.weak		__nv_reservedSMEM_tcgen05_partition
	.type		__nv_reservedSMEM_tcgen05_partition,@object
	.size		__nv_reservedSMEM_tcgen05_partition,(.L_0 - __nv_reservedSMEM_tcgen05_partition)
__nv_reservedSMEM_tcgen05_partition:
	.zero		32
.L_0:


//--------------------- .nv.global                --------------------------
	.section	.nv.global,"aw",@nobits
.nv.global:
	.type		_ZN40_INTERNAL_6c9e39cb_4_k_cu_f95b58d3_104734cute1_E,@object
	.size		_ZN40_INTERNAL_6c9e39cb_4_k_cu_f95b58d3_104734cute1_E,(_ZN40_INTERNAL_6c9e39cb_4_k_cu_f95b58d3_104734cuda3std3__45__cpo6cbeginE - _ZN40_INTERNAL_6c9e39cb_4_k_cu_f95b58d3_104734cute1_E)
_ZN40_INTERNAL_6c9e39cb_4_k_cu_f95b58d3_104734cute1_E:
	.zero		1
	.type		_ZN40_INTERNAL_6c9e39cb_4_k_cu_f95b58d3_104734cuda3std3__45__cpo6cbeginE,@object
	.size		_ZN40_INTERNAL_6c9e39cb_4_k_cu_f95b58d3_104734cuda3std3__45__cpo6cbeginE,(_ZN40_INTERNAL_6c9e39cb_4_k_cu_f95b58d3_104734cuda3std3__48in_placeE - _ZN40_INTERNAL_6c9e39cb_4_k_cu_f95b58d3_104734cuda3std3__45__cpo6cbeginE)
_ZN40_INTERNAL_6c9e39cb_4_k_cu_f95b58d3_104734cuda3std3__45__cpo6cbeginE:
	.zero		1
	.type		_ZN40_INTERNAL_6c9e39cb_4_k_cu_f95b58d3_104734cuda3std3__48in_placeE,@object
	.size		_ZN40_INTERNAL_6c9e39cb_4_k_cu_f95b58d3_104734cuda3std3__48in_placeE,(_ZN40_INTERNAL_6c9e39cb_4_k_cu_f95b58d3_104734cuda3std6ranges3__45__cpo9iter_moveE - _ZN40_INTERNAL_6c9e39cb_4_k_cu_f95b58d3_104734cuda3std3__48in_placeE)
_ZN40_INTERNAL_6c9e39cb_4_k_cu_f95b58d3_104734cuda3std3__48in_placeE:
	.zero		1
	.type		_ZN40_INTERNAL_6c9e39cb_4_k_cu_f95b58d3_104734cuda3std6ranges3__45__cpo9iter_moveE,@object
	.size		_ZN40_INTERNAL_6c9e39cb_4_k_cu_f95b58d3_104734cuda3std6ranges3__45__cpo9iter_moveE,(_ZN40_INTERNAL_6c9e39cb_4_k_cu_f95b58d3_104734cuda3std3__45__cpo5beginE - _ZN40_INTERNAL_6c9e39cb_4_k_cu_f95b58d3_104734cuda3std6ranges3__45__cpo9iter_moveE)
_ZN40_INTERNAL_6c9e39cb_4_k_cu_f95b58d3_104734cuda3std6ranges3__45__cpo9iter_moveE:
	.zero		1
	.type		_ZN40_INTERNAL_6c9e39cb_4_k_cu_f95b58d3_104734cuda3std3__45__cpo5beginE,@object
	.size		_ZN40_INTERNAL_6c9e39cb_4_k_cu_f95b58d3_104734cuda3std3__45__cpo5beginE,(_ZN40_INTERNAL_6c9e39cb_4_k_cu_f95b58d3_104734cuda3std3__442_GLOBAL__N__6c9e39cb_4_k_cu_f95b58d3_104736ignoreE - _ZN40_INTERNAL_6c9e39cb_4_k_cu_f95b58d3_104734cuda3std3__45__cpo5beginE)
_ZN40_INTERNAL_6c9e39cb_4_k_cu_f95b58d3_104734cuda3std3__45__cpo5beginE:
	.zero		1
	.type		_ZN40_INTERNAL_6c9e39cb_4_k_cu_f95b58d3_104734cuda3std3__442_GLOBAL__N__6c9e39cb_4_k_cu_f95b58d3_104736ignoreE,@object
	.size		_ZN40_INTERNAL_6c9e39cb_4_k_cu_f95b58d3_104734cuda3std3__442_GLOBAL__N__6c9e39cb_4_k_cu_f95b58d3_104736ignoreE,(_ZN40_INTERNAL_6c9e39cb_4_k_cu_f95b58d3_104734cute7productE - _ZN40_INTERNAL_6c9e39cb_4_k_cu_f95b58d3_104734cuda3std3__442_GLOBAL__N__6c9e39cb_4_k_cu_f95b58d3_104736ignoreE)
_ZN40_INTERNAL_6c9e39cb_4_k_cu_f95b58d3_104734cuda3std3__442_GLOBAL__N__6c9e39cb_4_k_cu_f95b58d3_104736ignoreE:
	.zero		1
	.type		_ZN40_INTERNAL_6c9e39cb_4_k_cu_f95b58d3_104734cute7productE,@object
	.size		_ZN40_INTERNAL_6c9e39cb_4_k_cu_f95b58d3_104734cute7productE,(_ZN40_INTERNAL_6c9e39cb_4_k_cu_f95b58d3_104734cuda3std3__45__cpo3endE - _ZN40_INTERNAL_6c9e39cb_4_k_cu_f95b58d3_104734cute7productE)
_ZN40_INTERNAL_6c9e39cb_4_k_cu_f95b58d3_104734cute7productE:
	.zero		1
	.type		_ZN40_INTERNAL_6c9e39cb_4_k_cu_f95b58d3_104734cuda3std3__45__cpo3endE,@object
	.size		_ZN40_INTERNAL_6c9e39cb_4_k_cu_f95b58d3_104734cuda3std3__45__cpo3endE,(_ZN40_INTERNAL_6c9e39cb_4_k_cu_f95b58d3_104734cuda3std3__419piecewise_constructE - _ZN40_INTERNAL_6c9e39cb_4_k_cu_f95b58d3_104734cuda3std3__45__cpo3endE)
_ZN40_INTERNAL_6c9e39cb_4_k_cu_f95b58d3_104734cuda3std3__45__cpo3endE:
	.zero		1
	.type		_ZN40_INTERNAL_6c9e39cb_4_k_cu_f95b58d3_104734cuda3std3__419piecewise_constructE,@object
	.size		_ZN40_INTERNAL_6c9e39cb_4_k_cu_f95b58d3_104734cuda3std3__419piecewise_constructE,(_ZN40_INTERNAL_6c9e39cb_4_k_cu_f95b58d3_104734cuda3std3__45__cpo4cendE - _ZN40_INTERNAL_6c9e39cb_4_k_cu_f95b58d3_104734cuda3std3__419piecewise_constructE)
_ZN40_INTERNAL_6c9e39cb_4_k_cu_f95b58d3_104734cuda3std3__419piecewise_constructE:
	.zero		1
	.type		_ZN40_INTERNAL_6c9e39cb_4_k_cu_f95b58d3_104734cuda3std3__45__cpo4cendE,@object
	.size		_ZN40_INTERNAL_6c9e39cb_4_k_cu_f95b58d3_104734cuda3std3__45__cpo4cendE,(_ZN40_INTERNAL_6c9e39cb_4_k_cu_f95b58d3_104734cuda3std6ranges3__45__cpo4swapE - _ZN40_INTERNAL_6c9e39cb_4_k_cu_f95b58d3_104734cuda3std3__45__cpo4cendE)
_ZN40_INTERNAL_6c9e39cb_4_k_cu_f95b58d3_104734cuda3std3__45__cpo4cendE:
	.zero		1
	.type		_ZN40_INTERNAL_6c9e39cb_4_k_cu_f95b58d3_104734cuda3std6ranges3__45__cpo4swapE,@object
	.size		_ZN40_INTERNAL_6c9e39cb_4_k_cu_f95b58d3_104734cuda3std6ranges3__45__cpo4swapE,(.L_11 - _ZN40_INTERNAL_6c9e39cb_4_k_cu_f95b58d3_104734cuda3std6ranges3__45__cpo4swapE)
_ZN40_INTERNAL_6c9e39cb_4_k_cu_f95b58d3_104734cuda3std6ranges3__45__cpo4swapE:
	.zero		1
.L_11:


//--------------------- .nv.constant0._ZN7cutlass13device_kernelINS_4gemm6kernel13GemmUniversalIN4cute5tupleIJiiiiEEENS1_10collective13CollectiveMmaINS1_35MainloopSm100TmaUmmaWarpSpecializedILi33ELi2ELi4ENS5_IJNS4_1CILi2EEENSA_ILi1EEESC_EEEEENS5_IJNSA_ILi128EEENSA_ILi256EEENSA_ILi32EEEEEEaNS5_IJlSC_lEEEaSJ_NS4_8TiledMMAINS4_8MMA_AtomIJNS4_21SM100_MMA_S8_2x1SM_SSIaaiLi128ELi256ELNS4_4UMMA5MajorE0ELSO_0ELNSN_8SaturateE0EEEEEENS4_6LayoutINS5_IJSC_SC_SC_EEENS5_IJNSA_ILi0EEESU_SU_EEEEENS5_IJNS4_10UnderscoreESX_SX_EEEEENS4_18SM100_TMA_2SM_LOADENS4_14ComposedLayoutINS4_7SwizzleILi1ELi4ELi3EEENS4_18smem_ptr_flag_bitsILi8EEENSS_INS5_IJNSA_ILi8EEESH_EEENS5_IJSH_SC_EEEEEEEvNS4_8identityES10_S1A_vS1B_EENS_8epilogue10collective18CollectiveEpilogueINS1D_23Sm100TmaWarpSpecializedILi4ELi2ELi32ELb0ELb0EEEJNS5_IJNSA_ILi64EEESG_SH_EEENS5_IJNSS_IS1I_SC_EENSS_INS5_IJSH_SB_EEENS5_IJSC_SF_EEEEEEEEaSJ_aSJ_NS1D_6fusion15FusionCallbacksIS1H_NS1P_17LinearCombinationIaiaiLNS_15FloatRoundStyleE2EEES1J_S1O_JEEENS4_5SM1004TMEM4LOAD26SM100_TMEM_LOAD_32dp32b32xENS4_13SM90_TMA_LOADES1A_NS4_39AutoVectorizingCopyWithAssumedAlignmentILi128EEENS4_14SM90_TMA_STOREES1A_S21_S21_EEEvvEEEEvNT_6ParamsE --------------------------
	.section	.nv.constant0._ZN7cutlass13device_kernelINS_4gemm6kernel13GemmUniversalIN4cute5tupleIJiiiiEEENS1_10collective13CollectiveMmaINS1_35MainloopSm100TmaUmmaWarpSpecializedILi33ELi2ELi4ENS5_IJNS4_1CILi2EEENSA_ILi1EEESC_EEEEENS5_IJNSA_ILi128EEENSA_ILi256EEENSA_ILi32EEEEEEaNS5_IJlSC_lEEEaSJ_NS4_8TiledMMAINS4_8MMA_AtomIJNS4_21SM100_MMA_S8_2x1SM_SSIaaiLi128ELi256ELNS4_4UMMA5MajorE0ELSO_0ELNSN_8SaturateE0EEEEEENS4_6LayoutINS5_IJSC_SC_SC_EEENS5_IJNSA_ILi0EEESU_SU_EEEEENS5_IJNS4_10UnderscoreESX_SX_EEEEENS4_18SM100_TMA_2SM_LOADENS4_14ComposedLayoutINS4_7SwizzleILi1ELi4ELi3EEENS4_18smem_ptr_flag_bitsILi8EEENSS_INS5_IJNSA_ILi8EEESH_EEENS5_IJSH_SC_EEEEEEEvNS4_8identityES10_S1A_vS1B_EENS_8epilogue10collective18CollectiveEpilogueINS1D_23Sm100TmaWarpSpecializedILi4ELi2ELi32ELb0ELb0EEEJNS5_IJNSA_ILi64EEESG_SH_EEENS5_IJNSS_IS1I_SC_EENSS_INS5_IJSH_SB_EEENS5_IJSC_SF_EEEEEEEEaSJ_aSJ_NS1D_6fusion15FusionCallbacksIS1H_NS1P_17LinearCombinationIaiaiLNS_15FloatRoundStyleE2EEES1J_S1O_JEEENS4_5SM1004TMEM4LOAD26SM100_TMEM_LOAD_32dp32b32xENS4_13SM90_TMA_LOADES1A_NS4_39AutoVectorizingCopyWithAssumedAlignmentILi128EEENS4_14SM90_TMA_STOREES1A_S21_S21_EEEvvEEEEvNT_6ParamsE,"a",@progbits
	.sectionflags	@""
	.align	4
.nv.constant0._ZN7cutlass13device_kernelINS_4gemm6kernel13GemmUniversalIN4cute5tupleIJiiiiEEENS1_10collective13CollectiveMmaINS1_35MainloopSm100TmaUmmaWarpSpecializedILi33ELi2ELi4ENS5_IJNS4_1CILi2EEENSA_ILi1EEESC_EEEEENS5_IJNSA_ILi128EEENSA_ILi256EEENSA_ILi32EEEEEEaNS5_IJlSC_lEEEaSJ_NS4_8TiledMMAINS4_8MMA_AtomIJNS4_21SM100_MMA_S8_2x1SM_SSIaaiLi128ELi256ELNS4_4UMMA5MajorE0ELSO_0ELNSN_8SaturateE0EEEEEENS4_6LayoutINS5_IJSC_SC_SC_EEENS5_IJNSA_ILi0EEESU_SU_EEEEENS5_IJNS4_10UnderscoreESX_SX_EEEEENS4_18SM100_TMA_2SM_LOADENS4_14ComposedLayoutINS4_7SwizzleILi1ELi4ELi3EEENS4_18smem_ptr_flag_bitsILi8EEENSS_INS5_IJNSA_ILi8EEESH_EEENS5_IJSH_SC_EEEEEEEvNS4_8identityES10_S1A_vS1B_EENS_8epilogue10collective18CollectiveEpilogueINS1D_23Sm100TmaWarpSpecializedILi4ELi2ELi32ELb0ELb0EEEJNS5_IJNSA_ILi64EEESG_SH_EEENS5_IJNSS_IS1I_SC_EENSS_INS5_IJSH_SB_EEENS5_IJSC_SF_EEEEEEEEaSJ_aSJ_NS1D_6fusion15FusionCallbacksIS1H_NS1P_17LinearCombinationIaiaiLNS_15FloatRoundStyleE2EEES1J_S1O_JEEENS4_5SM1004TMEM4LOAD26SM100_TMEM_LOAD_32dp32b32xENS4_13SM90_TMA_LOADES1A_NS4_39AutoVectorizingCopyWithAssumedAlignmentILi128EEENS4_14SM90_TMA_STOREES1A_S21_S21_EEEvvEEEEvNT_6ParamsE:
	.zero		2944


//--------------------- SYMBOLS --------------------------

	.type		.nv.reservedSmem.offset0,@object
	.size		.nv.reservedSmem.offset0,0x4
	.type		.nv.reservedSmem.cap,@object
	.size		.nv.reservedSmem.cap,0x4
	.type		__assertfail,@function
